	.target	sm_90a

	.elftype	@"ET_EXEC"


//--------------------- .note.nv.tkinfo           --------------------------
	.section	.note.nv.tkinfo,"",@"SHT_NOTE"
	.sectionflags	@"SHF_NOTE_NV_TKINFO"
	.tkinfo
        /*0018*/ 	.word	0x00000002
        /*0030*/ 	.string	""
        /*0030*/ 	.string	"ptxas"
        /*0030*/ 	.string	"Cuda compilation tools, release 13.0, V13.0.88"
        /*0030*/ 	.string	"Build cuda_13.0.r13.0/compiler.36424714_0"
        /*0030*/ 	.string	"-v  -suppress-debug-info  -lineinfo  -arch sm_90a "



//--------------------- .note.nv.cuinfo           --------------------------
	.section	.note.nv.cuinfo,"",@"SHT_NOTE"
	.sectionflags	@"SHF_NOTE_NV_CUINFO"
        /*0018*/ 	.short	0x0002
        /*001a*/ 	.short	0x005a
        /*001c*/ 	.short	0x0082
	.zero		2


//--------------------- .nv.info                  --------------------------
	.section	.nv.info,"",@"SHT_CUDA_INFO"
	.align	4


	//----- nvinfo : EIATTR_REGCOUNT
	.align		4
        /*0000*/ 	.byte	0x04, 0x2f
        /*0002*/ 	.short	(.L_1 - .L_0)
	.align		4
.L_0:
        /*0004*/ 	.word	index@(matmul_kernel)
        /*0008*/ 	.word	0x000000ff


	//----- nvinfo : EIATTR_FRAME_SIZE
	.align		4
.L_1:
        /*000c*/ 	.byte	0x04, 0x11
        /*000e*/ 	.short	(.L_3 - .L_2)
	.align		4
.L_2:
        /*0010*/ 	.word	index@(matmul_kernel)
        /*0014*/ 	.word	0x00000678


	//----- nvinfo : EIATTR_MIN_STACK_SIZE
	.align		4
.L_3:
        /*0018*/ 	.byte	0x04, 0x12
        /*001a*/ 	.short	(.L_5 - .L_4)
	.align		4
.L_4:
        /*001c*/ 	.word	index@(matmul_kernel)
        /*0020*/ 	.word	0x00000678
.L_5:


//--------------------- .nv.compat                --------------------------
	.section	.nv.compat,"",@"SHT_CUDA_COMPAT_INFO"
	.align	4
        /*0000*/ 	.byte	0x02, 0x09, 0x01, 0x00, 0x02, 0x02, 0x04, 0x00, 0x02, 0x05, 0x05, 0x00, 0x03, 0x07, 0x01, 0x01
        /*0010*/ 	.byte	0x02, 0x03, 0x00, 0x00, 0x02, 0x06, 0x01, 0x00, 0x04, 0x0b, 0x08, 0x00, 0x00, 0x00, 0x00, 0x00
        /*0020*/ 	.byte	0x00, 0x00, 0x00, 0x00


//--------------------- .nv.info.matmul_kernel    --------------------------
	.section	.nv.info.matmul_kernel,"",@"SHT_CUDA_INFO"
	.sectionflags	@""
	.align	4


	//----- nvinfo : EIATTR_CUDA_API_VERSION
	.align		4
        /*0000*/ 	.byte	0x04, 0x37
        /*0002*/ 	.short	(.L_7 - .L_6)
.L_6:
        /*0004*/ 	.word	0x00000082


	//----- nvinfo : EIATTR_KPARAM_INFO
	.align		4
.L_7:
        /*0008*/ 	.byte	0x04, 0x17
        /*000a*/ 	.short	(.L_9 - .L_8)
.L_8:
        /*000c*/ 	.word	0x00000000
        /*0010*/ 	.short	0x000d
        /*0012*/ 	.short	0x0048
        /*0014*/ 	.byte	0x00, 0xf4, 0x21, 0x00


	//----- nvinfo : EIATTR_KPARAM_INFO
	.align		4
.L_9:
        /*0018*/ 	.byte	0x04, 0x17
        /*001a*/ 	.short	(.L_11 - .L_10)
.L_10:
        /*001c*/ 	.word	0x00000000
        /*0020*/ 	.short	0x000c
        /*0022*/ 	.short	0x0040
        /*0024*/ 	.byte	0x00, 0xf4, 0x21, 0x00


	//----- nvinfo : EIATTR_KPARAM_INFO
	.align		4
.L_11:
        /*0028*/ 	.byte	0x04, 0x17
        /*002a*/ 	.short	(.L_13 - .L_12)
.L_12:
        /*002c*/ 	.word	0x00000000
        /*0030*/ 	.short	0x000b
        /*0032*/ 	.short	0x0038
        /*0034*/ 	.byte	0x00, 0xf0, 0x11, 0x00


	//----- nvinfo : EIATTR_KPARAM_INFO
	.align		4
.L_13:
        /*0038*/ 	.byte	0x04, 0x17
        /*003a*/ 	.short	(.L_15 - .L_14)
.L_14:
        /*003c*/ 	.word	0x00000000
        /*0040*/ 	.short	0x000a
        /*0042*/ 	.short	0x0034
        /*0044*/ 	.byte	0x00, 0xf0, 0x11, 0x00


	//----- nvinfo : EIATTR_KPARAM_INFO
	.align		4
.L_15:
        /*0048*/ 	.byte	0x04, 0x17
        /*004a*/ 	.short	(.L_17 - .L_16)
.L_16:
        /*004c*/ 	.word	0x00000000
        /*0050*/ 	.short	0x0009
        /*0052*/ 	.short	0x0030
        /*0054*/ 	.byte	0x00, 0xf0, 0x11, 0x00


	//----- nvinfo : EIATTR_KPARAM_INFO
	.align		4
.L_17:
        /*0058*/ 	.byte	0x04, 0x17
        /*005a*/ 	.short	(.L_19 - .L_18)
.L_18:
        /*005c*/ 	.word	0x00000000
        /*0060*/ 	.short	0x0008
        /*0062*/ 	.short	0x002c
        /*0064*/ 	.byte	0x00, 0xf0, 0x11, 0x00


	//----- nvinfo : EIATTR_KPARAM_INFO
	.align		4
.L_19:
        /*0068*/ 	.byte	0x04, 0x17
        /*006a*/ 	.short	(.L_21 - .L_20)
.L_20:
        /*006c*/ 	.word	0x00000000
        /*0070*/ 	.short	0x0007
        /*0072*/ 	.short	0x0028
        /*0074*/ 	.byte	0x00, 0xf0, 0x11, 0x00


	//----- nvinfo : EIATTR_KPARAM_INFO
	.align		4
.L_21:
        /*0078*/ 	.byte	0x04, 0x17
        /*007a*/ 	.short	(.L_23 - .L_22)
.L_22:
        /*007c*/ 	.word	0x00000000
        /*0080*/ 	.short	0x0006
        /*0082*/ 	.short	0x0024
        /*0084*/ 	.byte	0x00, 0xf0, 0x11, 0x00


	//----- nvinfo : EIATTR_KPARAM_INFO
	.align		4
.L_23:
        /*0088*/ 	.byte	0x04, 0x17
        /*008a*/ 	.short	(.L_25 - .L_24)
.L_24:
        /*008c*/ 	.word	0x00000000
        /*0090*/ 	.short	0x0005
        /*0092*/ 	.short	0x0020
        /*0094*/ 	.byte	0x00, 0xf0, 0x11, 0x00


	//----- nvinfo : EIATTR_KPARAM_INFO
	.align		4
.L_25:
        /*0098*/ 	.byte	0x04, 0x17
        /*009a*/ 	.short	(.L_27 - .L_26)
.L_26:
        /*009c*/ 	.word	0x00000000
        /*00a0*/ 	.short	0x0004
        /*00a2*/ 	.short	0x001c
        /*00a4*/ 	.byte	0x00, 0xf0, 0x11, 0x00


	//----- nvinfo : EIATTR_KPARAM_INFO
	.align		4
.L_27:
        /*00a8*/ 	.byte	0x04, 0x17
        /*00aa*/ 	.short	(.L_29 - .L_28)
.L_28:
        /*00ac*/ 	.word	0x00000000
        /*00b0*/ 	.short	0x0003
        /*00b2*/ 	.short	0x0018
        /*00b4*/ 	.byte	0x00, 0xf0, 0x11, 0x00


	//----- nvinfo : EIATTR_KPARAM_INFO
	.align		4
.L_29:
        /*00b8*/ 	.byte	0x04, 0x17
        /*00ba*/ 	.short	(.L_31 - .L_30)
.L_30:
        /*00bc*/ 	.word	0x00000000
        /*00c0*/ 	.short	0x0002
        /*00c2*/ 	.short	0x0010
        /*00c4*/ 	.byte	0x00, 0xf4, 0x21, 0x00


	//----- nvinfo : EIATTR_KPARAM_INFO
	.align		4
.L_31:
        /*00c8*/ 	.byte	0x04, 0x17
        /*00ca*/ 	.short	(.L_33 - .L_32)
.L_32:
        /*00cc*/ 	.word	0x00000000
        /*00d0*/ 	.short	0x0001
        /*00d2*/ 	.short	0x0008
        /*00d4*/ 	.byte	0x00, 0xf4, 0x21, 0x00


	//----- nvinfo : EIATTR_KPARAM_INFO
	.align		4
.L_33:
        /*00d8*/ 	.byte	0x04, 0x17
        /*00da*/ 	.short	(.L_35 - .L_34)
.L_34:
        /*00dc*/ 	.word	0x00000000
        /*00e0*/ 	.short	0x0000
        /*00e2*/ 	.short	0x0000
        /*00e4*/ 	.byte	0x00, 0xf4, 0x21, 0x00


	//----- nvinfo : EIATTR_SPARSE_MMA_MASK
	.align		4
.L_35:
        /*00e8*/ 	.byte	0x03, 0x50
        /*00ea*/ 	.short	0x0000


	//----- nvinfo : EIATTR_MAXREG_COUNT
	.align		4
        /*00ec*/ 	.byte	0x03, 0x1b
        /*00ee*/ 	.short	0x00ff


	//----- nvinfo : EIATTR_NUM_BARRIERS
	.align		4
        /*00f0*/ 	.byte	0x02, 0x4c
        /*00f2*/ 	.byte	0x01
	.zero		1


	//----- nvinfo : EIATTR_ANNOTATIONS
	.align		4
        /*00f4*/ 	.byte	0x04, 0x55
        /*00f6*/ 	.short	(.L_37 - .L_36)


	//   ....[0]....
.L_36:
        /*00f8*/ 	.word	0x00000001
        /*00fc*/ 	.byte	0xa0, 0x05, 0x00, 0x00, 0x01, 0x00, 0x00, 0x00, 0x80, 0x09, 0x00, 0x00, 0x01, 0x00, 0x00, 0x00
        /* <DEDUP_REMOVED lines=695> */
        /*2c7c*/ 	.byte	0x40, 0x20, 0x01, 0x00


	//----- nvinfo : EIATTR_MERCURY_ISA_VERSION
	.align		4
.L_37:
        /*2c80*/ 	.byte	0x03, 0x5f
        /*2c82*/ 	.short	0x0101


	//----- nvinfo : EIATTR_EXIT_INSTR_OFFSETS
	.align		4
        /*2c84*/ 	.byte	0x04, 0x1c
        /*2c86*/ 	.short	(.L_39 - .L_38)


	//   ....[0]....
.L_38:
        /*2c88*/ 	.word	0x00014120


	//   ....[1]....
        /*2c8c*/ 	.word	0x00014140


	//----- nvinfo : EIATTR_REQNTID
	.align		4
.L_39:
        /*2c90*/ 	.byte	0x04, 0x10
        /*2c92*/ 	.short	(.L_41 - .L_40)
.L_40:
        /*2c94*/ 	.word	0x00000080
        /*2c98*/ 	.word	0x00000001
        /*2c9c*/ 	.word	0x00000001


	//----- nvinfo : EIATTR_CBANK_PARAM_SIZE
	.align		4
.L_41:
        /*2ca0*/ 	.byte	0x03, 0x19
        /*2ca2*/ 	.short	0x0050


	//----- nvinfo : EIATTR_PARAM_CBANK
	.align		4
        /*2ca4*/ 	.byte	0x04, 0x0a
        /*2ca6*/ 	.short	(.L_43 - .L_42)
	.align		4
.L_42:
        /*2ca8*/ 	.word	index@(.nv.constant0.matmul_kernel)
        /*2cac*/ 	.short	0x0210
        /*2cae*/ 	.short	0x0050


	//----- nvinfo : EIATTR_SW_WAR
	.align		4
.L_43:
        /*2cb0*/ 	.byte	0x04, 0x36
        /*2cb2*/ 	.short	(.L_45 - .L_44)
.L_44:
        /*2cb4*/ 	.word	0x00000008
.L_45:


//--------------------- .nv.callgraph             --------------------------
	.section	.nv.callgraph,"",@"SHT_CUDA_CALLGRAPH"
	.align	4
	.sectionentsize	8
	.align		4
        /*0000*/ 	.word	0x00000000
	.align		4
        /*0004*/ 	.word	0xffffffff
	.align		4
        /*0008*/ 	.word	0x00000000
	.align		4
        /*000c*/ 	.word	0xfffffffe
	.align		4
        /*0010*/ 	.word	0x00000000
	.align		4
        /*0014*/ 	.word	0xfffffffd
	.align		4
        /*0018*/ 	.word	0x00000000
	.align		4
        /*001c*/ 	.word	0xfffffffc


//--------------------- .text.matmul_kernel       --------------------------
	.section	.text.matmul_kernel,"ax",@progbits
	.align	128
        .global         matmul_kernel
        .type           matmul_kernel,@function
        .size           matmul_kernel,(.L_x_4 - matmul_kernel)
        .other          matmul_kernel,@"STO_CUDA_ENTRY STV_DEFAULT"
matmul_kernel:
.text.matmul_kernel:
[----:B------:R-:W0:Y:S08]  /*0000*/  LDC R1, c[0x0][0x28] ;  /* 0x00000a00ff017b82 */ /* 0x000e300000000800 */
[----:B------:R-:W1:Y:S01]  /*0010*/  LDC.64 R44, c[0x0][0x228] ;  /* 0x00008a00ff2c7b82 */ /* 0x000e620000000a00 */
[----:B------:R-:W2:Y:S01]  /*0020*/  S2R R5, SR_CTAID.X ;  /* 0x0000000000057919 */ /* 0x000ea20000002500 */
[----:B0-----:R-:W-:Y:S01]  /*0030*/  VIADD R1, R1, 0xfffff988 ;  /* 0xfffff98801017836 */ /* 0x001fe20000000000 */
[----:B------:R-:W-:Y:S01]  /*0040*/  UMOV UR4, 0x400 ;  /* 0x0000040000047882 */ /* 0x000fe20000000000 */
[----:B------:R-:W-:-:S04]  /*0050*/  ULDC.64 UR14, c[0x0][0x208] ;  /* 0x00008200000e7ab9 */ /* 0x000fc80000000a00 */
[----:B------:R-:W0:Y:S08]  /*0060*/  LDC R114, c[0x0][0x230] ;  /* 0x00008c00ff727b82 */ /* 0x000e300000000800 */
[----:B------:R-:W3:Y:S01]  /*0070*/  S2UR UR12, SR_CgaCtaId ;  /* 0x00000000000c79c3 */ /* 0x000ee20000008800 */
[----:B-1----:R-:W-:-:S05]  /*0080*/  VIADD R0, R45, 0x3f ;  /* 0x0000003f2d007836 */ /* 0x002fca0000000000 */
[----:B------:R-:W-:Y:S01]  /*0090*/  SHF.R.S32.HI R3, RZ, 0x1f, R0 ;  /* 0x0000001fff037819 */ /* 0x000fe20000011400 */
[----:B0-----:R-:W-:-:S03]  /*00a0*/  VIADD R114, R114, 0x7f ;  /* 0x0000007f72727836 */ /* 0x001fc60000000000 */
[----:B------:R-:W-:Y:S02]  /*00b0*/  LEA.HI R3, R3, R0, RZ, 0x6 ;  /* 0x0000000003037211 */ /* 0x000fe400078f30ff */
[----:B--2---:R-:W-:Y:S02]  /*00c0*/  IABS R8, R5 ;  /* 0x0000000500087213 */ /* 0x004fe40000000000 */
[----:B------:R-:W-:Y:S01]  /*00d0*/  SHF.R.S32.HI R3, RZ, 0x6, R3 ;  /* 0x00000006ff037819 */ /* 0x000fe20000011403 */
[----:B---3--:R-:W-:-:S04]  /*00e0*/  ULEA UR12, UR12, UR4, 0x18 ;  /* 0x000000040c0c7291 */ /* 0x008fc8000f8ec03f */
[----:B------:R-:W-:-:S05]  /*00f0*/  IMAD.SHL.U32 R4, R3, 0x4, RZ ;  /* 0x0000000403047824 */ /* 0x000fca00078e00ff */
[-C--:B------:R-:W-:Y:S02]  /*0100*/  IABS R7, R4.reuse ;  /* 0x0000000400077213 */ /* 0x080fe40000000000 */
[----:B------:R-:W-:Y:S02]  /*0110*/  IABS R10, R4 ;  /* 0x00000004000a7213 */ /* 0x000fe40000000000 */
[----:B------:R-:W0:Y:S08]  /*0120*/  I2F.RP R0, R7 ;  /* 0x0000000700007306 */ /* 0x000e300000209400 */
[----:B0-----:R-:W0:Y:S02]  /*0130*/  MUFU.RCP R0, R0 ;  /* 0x0000000000007308 */ /* 0x001e240000001000 */
[----:B0-----:R-:W-:-:S02]  /*0140*/  VIADD R2, R0, 0xffffffe ;  /* 0x0ffffffe00027836 */ /* 0x001fc40000000000 */
[----:B------:R-:W-:-:S04]  /*0150*/  IMAD.MOV R0, RZ, RZ, -R10 ;  /* 0x000000ffff007224 */ /* 0x000fc800078e0a0a */
[----:B------:R0:W1:Y:S02]  /*0160*/  F2I.FTZ.U32.TRUNC.NTZ R3, R2 ;  /* 0x0000000200037305 */ /* 0x000064000021f000 */
[----:B0-----:R-:W-:Y:S02]  /*0170*/  IMAD.MOV.U32 R2, RZ, RZ, RZ ;  /* 0x000000ffff027224 */ /* 0x001fe400078e00ff */
[----:B-1----:R-:W-:-:S04]  /*0180*/  IMAD.MOV R6, RZ, RZ, -R3 ;  /* 0x000000ffff067224 */ /* 0x002fc800078e0a03 */
[----:B------:R-:W-:Y:S02]  /*0190*/  IMAD R9, R6, R7, RZ ;  /* 0x0000000706097224 */ /* 0x000fe400078e02ff */
[----:B------:R-:W-:Y:S02]  /*01a0*/  IMAD.MOV.U32 R6, RZ, RZ, R8 ;  /* 0x000000ffff067224 */ /* 0x000fe400078e0008 */
[----:B------:R-:W-:-:S06]  /*01b0*/  IMAD.HI.U32 R3, R3, R9, R2 ;  /* 0x0000000903037227 */ /* 0x000fcc00078e0002 */
[----:B------:R-:W-:-:S04]  /*01c0*/  IMAD.HI.U32 R3, R3, R6, RZ ;  /* 0x0000000603037227 */ /* 0x000fc800078e00ff */
[----:B------:R-:W-:-:S05]  /*01d0*/  IMAD R0, R3, R0, R6 ;  /* 0x0000000003007224 */ /* 0x000fca00078e0206 */
[----:B------:R-:W-:-:S13]  /*01e0*/  ISETP.GT.U32.AND P1, PT, R7, R0, PT ;  /* 0x000000000700720c */ /* 0x000fda0003f24070 */
[----:B------:R-:W-:Y:S02]  /*01f0*/  @!P1 IMAD.IADD R0, R0, 0x1, -R7 ;  /* 0x0000000100009824 */ /* 0x000fe400078e0a07 */
[----:B------:R-:W-:Y:S01]  /*0200*/  @!P1 VIADD R3, R3, 0x1 ;  /* 0x0000000103039836 */ /* 0x000fe20000000000 */
[----:B------:R-:W-:Y:S02]  /*0210*/  ISETP.NE.AND P1, PT, R4, RZ, PT ;  /* 0x000000ff0400720c */ /* 0x000fe40003f25270 */
[----:B------:R-:W-:Y:S02]  /*0220*/  ISETP.GE.U32.AND P0, PT, R0, R7, PT ;  /* 0x000000070000720c */ /* 0x000fe40003f06070 */
[----:B------:R-:W-:-:S04]  /*0230*/  LOP3.LUT R0, R5, R4, RZ, 0x3c, !PT ;  /* 0x0000000405007212 */ /* 0x000fc800078e3cff */
[----:B------:R-:W-:Y:S01]  /*0240*/  ISETP.GE.AND P2, PT, R0, RZ, PT ;  /* 0x000000ff0000720c */ /* 0x000fe20003f46270 */
[----:B------:R-:W-:-:S06]  /*0250*/  VIADD R0, R44, 0x7f ;  /* 0x0000007f2c007836 */ /* 0x000fcc0000000000 */
[----:B------:R-:W-:-:S04]  /*0260*/  @P0 VIADD R3, R3, 0x1 ;  /* 0x0000000103030836 */ /* 0x000fc80000000000 */
[----:B------:R-:W-:Y:S01]  /*0270*/  IMAD.MOV.U32 R2, RZ, RZ, R3 ;  /* 0x000000ffff027224 */ /* 0x000fe200078e0003 */
[----:B------:R-:W-:-:S03]  /*0280*/  SHF.R.S32.HI R3, RZ, 0x1f, R0 ;  /* 0x0000001fff037819 */ /* 0x000fc60000011400 */
[----:B------:R-:W-:Y:S01]  /*0290*/  @!P2 IMAD.MOV R2, RZ, RZ, -R2 ;  /* 0x000000ffff02a224 */ /* 0x000fe200078e0a02 */
[----:B------:R-:W-:Y:S02]  /*02a0*/  @!P1 LOP3.LUT R2, RZ, R4, RZ, 0x33, !PT ;  /* 0x00000004ff029212 */ /* 0x000fe400078e33ff */
[----:B------:R-:W-:-:S03]  /*02b0*/  LEA.HI R3, R3, R0, RZ, 0x7 ;  /* 0x0000000003037211 */ /* 0x000fc600078f38ff */
[----:B------:R-:W-:Y:S02]  /*02c0*/  IMAD.SHL.U32 R6, R2, 0x4, RZ ;  /* 0x0000000402067824 */ /* 0x000fe400078e00ff */
[----:B------:R-:W-:-:S03]  /*02d0*/  IMAD.MOV R2, RZ, RZ, -R2 ;  /* 0x000000ffff027224 */ /* 0x000fc600078e0a02 */
[----:B------:R-:W-:Y:S01]  /*02e0*/  LEA.HI.SX32 R3, R3, -R6, 0x19 ;  /* 0x8000000603037211 */ /* 0x000fe200078fcaff */
[----:B------:R-:W-:-:S03]  /*02f0*/  IMAD R11, R4, R2, R5 ;  /* 0x00000002040b7224 */ /* 0x000fc600078e0205 */
[----:B------:R-:W-:-:S04]  /*0300*/  VIMNMX R8, R3, 0x4, PT ;  /* 0x0000000403087848 */ /* 0x000fc80003fe0100 */
[-C--:B------:R-:W-:Y:S02]  /*0310*/  IABS R7, R8.reuse ;  /* 0x0000000800077213 */ /* 0x080fe40000000000 */
[----:B------:R-:W-:Y:S02]  /*0320*/  IABS R4, R8 ;  /* 0x0000000800047213 */ /* 0x000fe40000000000 */
[----:B------:R-:W0:Y:S08]  /*0330*/  I2F.RP R0, R7 ;  /* 0x0000000700007306 */ /* 0x000e300000209400 */
[----:B0-----:R-:W0:Y:S02]  /*0340*/  MUFU.RCP R0, R0 ;  /* 0x0000000000007308 */ /* 0x001e240000001000 */
[----:B0-----:R-:W-:-:S06]  /*0350*/  VIADD R3, R0, 0xffffffe ;  /* 0x0ffffffe00037836 */ /* 0x001fcc0000000000 */
[----:B------:R-:W0:Y:S02]  /*0360*/  F2I.FTZ.U32.TRUNC.NTZ R3, R3 ;  /* 0x0000000300037305 */ /* 0x000e24000021f000 */
[----:B0-----:R-:W-:-:S04]  /*0370*/  IMAD.MOV R9, RZ, RZ, -R3 ;  /* 0x000000ffff097224 */ /* 0x001fc800078e0a03 */
[----:B------:R-:W-:Y:S01]  /*0380*/  IMAD.MOV.U32 R2, RZ, RZ, R9 ;  /* 0x000000ffff027224 */ /* 0x000fe200078e0009 */
[----:B------:R-:W-:-:S03]  /*0390*/  IABS R9, R11 ;  /* 0x0000000b00097213 */ /* 0x000fc60000000000 */
[----:B------:R-:W-:Y:S02]  /*03a0*/  IMAD R5, R2, R7, RZ ;  /* 0x0000000702057224 */ /* 0x000fe400078e02ff */
[----:B------:R-:W-:-:S04]  /*03b0*/  IMAD.MOV.U32 R2, RZ, RZ, RZ ;  /* 0x000000ffff027224 */ /* 0x000fc800078e00ff */
[----:B------:R-:W-:-:S04]  /*03c0*/  IMAD.HI.U32 R2, R3, R5, R2 ;  /* 0x0000000503027227 */ /* 0x000fc800078e0002 */
[----:B------:R-:W-:Y:S02]  /*03d0*/  IMAD.MOV R3, RZ, RZ, -R4 ;  /* 0x000000ffff037224 */ /* 0x000fe400078e0a04 */
        /* <DEDUP_REMOVED lines=8> */
[----:B------:R-:W-:Y:S02]  /*0460*/  ISETP.GE.AND P2, PT, R2, RZ, PT ;  /* 0x000000ff0200720c */ /* 0x000fe40003f46270 */
[----:B------:R-:W0:Y:S05]  /*0470*/  S2R R2, SR_TID.X ;  /* 0x0000000000027919 */ /* 0x000e2a0000002100 */
[----:B------:R-:W-:Y:S01]  /*0480*/  @P0 VIADD R0, R0, 0x1 ;  /* 0x0000000100000836 */ /* 0x000fe20000000000 */
[----:B------:R-:W-:-:S05]  /*0490*/  ISETP.GT.AND P0, PT, R114, 0x7f, PT ;  /* 0x0000007f7200780c */ /* 0x000fca0003f04270 */
[----:B------:R-:W-:Y:S01]  /*04a0*/  @!P2 IMAD.MOV R0, RZ, RZ, -R0 ;  /* 0x000000ffff00a224 */ /* 0x000fe200078e0a00 */
[----:B------:R-:W-:-:S05]  /*04b0*/  @!P1 LOP3.LUT R0, RZ, R8, RZ, 0x33, !PT ;  /* 0x00000008ff009212 */ /* 0x000fca00078e33ff */
[----:B------:R-:W-:Y:S02]  /*04c0*/  IMAD.MOV R3, RZ, RZ, -R0 ;  /* 0x000000ffff037224 */ /* 0x000fe400078e0a00 */
[----:B------:R-:W-:Y:S02]  /*04d0*/  IMAD.SHL.U32 R0, R0, 0x40, RZ ;  /* 0x0000004000007824 */ /* 0x000fe400078e00ff */
[----:B------:R-:W-:Y:S02]  /*04e0*/  IMAD R3, R8, R3, R11 ;  /* 0x0000000308037224 */ /* 0x000fe400078e020b */
[----:B------:R-:W-:Y:S02]  /*04f0*/  VIADD R59, R0, 0x1 ;  /* 0x00000001003b7836 */ /* 0x000fe40000000000 */
[----:B------:R-:W-:Y:S02]  /*0500*/  IMAD.IADD R3, R6, 0x1, R3 ;  /* 0x0000000106037824 */ /* 0x000fe400078e0203 */
[----:B------:R-:W-:-:S02]  /*0510*/  VIADD R57, R0, 0x2 ;  /* 0x0000000200397836 */ /* 0x000fc40000000000 */
[C---:B------:R-:W-:Y:S02]  /*0520*/  VIADD R67, R0.reuse, 0x3 ;  /* 0x0000000300437836 */ /* 0x040fe40000000000 */
[----:B------:R-:W-:Y:S01]  /*0530*/  VIADD R65, R0, 0x4 ;  /* 0x0000000400417836 */ /* 0x000fe20000000000 */
[----:B0-----:R-:W-:Y:S01]  /*0540*/  LOP3.LUT R177, R2, 0x7f, RZ, 0xc0, !PT ;  /* 0x0000007f02b17812 */ /* 0x001fe200078ec0ff */
[C---:B------:R-:W-:Y:S02]  /*0550*/  VIADD R63, R0.reuse, 0x5 ;  /* 0x00000005003f7836 */ /* 0x040fe40000000000 */
[C---:B------:R-:W-:Y:S02]  /*0560*/  VIADD R61, R0.reuse, 0x6 ;  /* 0x00000006003d7836 */ /* 0x040fe40000000000 */
[----:B------:R-:W-:Y:S02]  /*0570*/  IMAD R88, R3, 0x80, R177 ;  /* 0x0000008003587824 */ /* 0x000fe400078e02b1 */
[----:B------:R-:W-:-:S02]  /*0580*/  VIADD R69, R0, 0x7 ;  /* 0x0000000700457836 */ /* 0x000fc40000000000 */
[C---:B------:R-:W-:Y:S01]  /*0590*/  VIADD R79, R0.reuse, 0x8 ;  /* 0x00000008004f7836 */ /* 0x040fe20000000000 */
[----:B------:R0:W-:Y:S01]  /*05a0*/  STL [R1+0x598], R88 ;  /* 0x0005985801007387 */ /* 0x0001e20000100800 */
[C---:B------:R-:W-:Y:S02]  /*05b0*/  VIADD R77, R0.reuse, 0x9 ;  /* 0x00000009004d7836 */ /* 0x040fe40000000000 */
[C---:B------:R-:W-:Y:S02]  /*05c0*/  VIADD R73, R0.reuse, 0xa ;  /* 0x0000000a00497836 */ /* 0x040fe40000000000 */
[C---:B------:R-:W-:Y:S02]  /*05d0*/  VIADD R71, R0.reuse, 0xb ;  /* 0x0000000b00477836 */ /* 0x040fe40000000000 */
[C---:B------:R-:W-:Y:S02]  /*05e0*/  VIADD R75, R0.reuse, 0xc ;  /* 0x0000000c004b7836 */ /* 0x040fe40000000000 */
[----:B------:R-:W-:-:S02]  /*05f0*/  VIADD R55, R0, 0xd ;  /* 0x0000000d00377836 */ /* 0x000fc40000000000 */
[C---:B------:R-:W-:Y:S02]  /*0600*/  VIADD R78, R0.reuse, 0xe ;  /* 0x0000000e004e7836 */ /* 0x040fe40000000000 */
        /* <DEDUP_REMOVED lines=48> */
[----:B------:R-:W-:Y:S01]  /*0910*/  VIADD R12, R0, 0x3f ;  /* 0x0000003f000c7836 */ /* 0x000fe20000000000 */
[----:B0-----:R-:W-:Y:S06]  /*0920*/  @P0 BRA `(.L_x_0) ;  /* 0x00000000008c0947 */ /* 0x001fec0003800000 */
[----:B------:R-:W-:Y:S01]  /*0930*/  IMAD.SHL.U32 R2, R2, 0x10, RZ ;  /* 0x0000001002027824 */ /* 0x000fe200078e00ff */
[----:B------:R-:W-:Y:S02]  /*0940*/  CS2R R56, SRZ ;  /* 0x0000000000387805 */ /* 0x000fe4000001ff00 */
[----:B------:R-:W-:Y:S02]  /*0950*/  CS2R R58, SRZ ;  /* 0x00000000003a7805 */ /* 0x000fe4000001ff00 */
[----:B------:R-:W-:Y:S02]  /*0960*/  CS2R R60, SRZ ;  /* 0x00000000003c7805 */ /* 0x000fe4000001ff00 */
[----:B------:R-:W-:Y:S01]  /*0970*/  CS2R R62, SRZ ;  /* 0x00000000003e7805 */ /* 0x000fe2000001ff00 */
[----:B------:R0:W-:Y:S01]  /*0980*/  STL [R1+0x59c], R2 ;  /* 0x00059c0201007387 */ /* 0x0001e20000100800 */
[----:B------:R-:W-:Y:S02]  /*0990*/  CS2R R64, SRZ ;  /* 0x0000000000407805 */ /* 0x000fe4000001ff00 */
[----:B------:R-:W-:-:S02]  /*09a0*/  CS2R R66, SRZ ;  /* 0x0000000000427805 */ /* 0x000fc4000001ff00 */
[----:B------:R-:W-:Y:S02]  /*09b0*/  CS2R R68, SRZ ;  /* 0x0000000000447805 */ /* 0x000fe4000001ff00 */
[----:B------:R-:W-:Y:S02]  /*09c0*/  CS2R R70, SRZ ;  /* 0x0000000000467805 */ /* 0x000fe4000001ff00 */
[----:B------:R-:W-:Y:S02]  /*09d0*/  CS2R R72, SRZ ;  /* 0x0000000000487805 */ /* 0x000fe4000001ff00 */
[----:B------:R-:W-:Y:S02]  /*09e0*/  CS2R R74, SRZ ;  /* 0x00000000004a7805 */ /* 0x000fe4000001ff00 */
        /* <DEDUP_REMOVED lines=21> */
[----:B------:R-:W-:Y:S01]  /*0b40*/  CS2R R54, SRZ ;  /* 0x0000000000367805 */ /* 0x000fe2000001ff00 */
[----:B0-----:R-:W-:Y:S06]  /*0b50*/  BRA `(.L_x_1) ;  /* 0x0000011400247947 */ /* 0x001fec0003800000 */
.L_x_0:
[----:B------:R-:W-:Y:S01]  /*0b60*/  IABS R11, R44 ;  /* 0x0000002c000b7213 */ /* 0x000fe20000000000 */
[----:B------:R-:W-:Y:S01]  /*0b70*/  ULDC UR13, c[0x0][0x23c] ;  /* 0x00008f00000d7ab9 */ /* 0x000fe20000000800 */
[----:B------:R-:W-:Y:S01]  /*0b80*/  IABS R3, R45 ;  /* 0x0000002d00037213 */ /* 0x000fe20000000000 */
[----:B------:R-:W-:Y:S01]  /*0b90*/  ULDC.64 UR4, c[0x0][0x218] ;  /* 0x0000860000047ab9 */ /* 0x000fe20000000a00 */
[----:B------:R-:W0:Y:S01]  /*0ba0*/  I2F.RP R6, R11 ;  /* 0x0000000b00067306 */ /* 0x000e220000209400 */
[----:B------:R-:W-:Y:S01]  /*0bb0*/  ISETP.GE.AND P0, PT, R12, RZ, PT ;  /* 0x000000ff0c00720c */ /* 0x000fe20003f06270 */
[----:B------:R-:W-:Y:S01]  /*0bc0*/  ULDC.64 UR6, c[0x0][0x210] ;  /* 0x0000840000067ab9 */ /* 0x000fe20000000a00 */
[----:B------:R-:W-:Y:S01]  /*0bd0*/  IABS R12, R12 ;  /* 0x0000000c000c7213 */ /* 0x000fe20000000000 */
[----:B------:R-:W-:Y:S01]  /*0be0*/  USHF.R.U32.HI UR8, URZ, 0x4, UR12 ;  /* 0x000000043f087899 */ /* 0x000fe2000801160c */
[----:B------:R-:W-:Y:S02]  /*0bf0*/  ISETP.GE.AND P1, PT, R10, RZ, PT ;  /* 0x000000ff0a00720c */ /* 0x000fe40003f26270 */
[----:B------:R-:W-:Y:S01]  /*0c00*/  IABS R16, R25 ;  /* 0x0000001900107213 */ /* 0x000fe20000000000 */
[----:B------:R-:W1:Y:S01]  /*0c10*/  I2F.RP R7, R3 ;  /* 0x0000000300077306 */ /* 0x000e620000209400 */
[----:B------:R-:W-:Y:S01]  /*0c20*/  ISETP.NE.AND P5, PT, R44, RZ, PT ;  /* 0x000000ff2c00720c */ /* 0x000fe20003fa5270 */
[----:B------:R-:W-:Y:S01]  /*0c30*/  USGXT.U32 UR8, UR8, 0xe ;  /* 0x0000000e0808789a */ /* 0x000fe20008000000 */
[----:B------:R-:W-:-:S02]  /*0c40*/  ISETP.GE.AND P4, PT, R38, RZ, PT ;  /* 0x000000ff2600720c */ /* 0x000fc40003f86270 */
[----:B------:R-:W-:Y:S02]  /*0c50*/  IABS R40, R70 ;  /* 0x0000004600287213 */ /* 0x000fe40000000000 */
[----:B------:R-:W-:Y:S01]  /*0c60*/  IABS R39, R66 ;  /* 0x0000004200277213 */ /* 0x000fe20000000000 */
[----:B0-----:R-:W0:Y:S01]  /*0c70*/  MUFU.RCP R6, R6 ;  /* 0x0000000600067308 */ /* 0x001e220000001000 */
[----:B------:R-:W-:Y:S02]  /*0c80*/  IABS R81, R61 ;  /* 0x0000003d00517213 */ /* 0x000fe40000000000 */
[----:B------:R-:W-:Y:S02]  /*0c90*/  IABS R83, R63 ;  /* 0x0000003f00537213 */ /* 0x000fe40000000000 */
[----:B------:R-:W-:Y:S02]  /*0ca0*/  IABS R86, R67 ;  /* 0x0000004300567213 */ /* 0x000fe40000000000 */
[----:B------:R-:W-:Y:S01]  /*0cb0*/  IABS R90, R59 ;  /* 0x0000003b005a7213 */ /* 0x000fe20000000000 */
[----:B-1----:R-:W1:Y:S01]  /*0cc0*/  MUFU.RCP R7, R7 ;  /* 0x0000000700077308 */ /* 0x002e620000001000 */
[----:B------:R-:W-:Y:S01]  /*0cd0*/  IABS R92, R0 ;  /* 0x00000000005c7213 */ /* 0x000fe20000000000 */
[----:B0-----:R-:W-:Y:S01]  /*0ce0*/  VIADD R4, R6, 0xffffffe ;  /* 0x0ffffffe06047836 */ /* 0x001fe20000000000 */
[----:B------:R-:W-:-:S05]  /*0cf0*/  IABS R6, R88 ;  /* 0x0000005800067213 */ /* 0x000fca0000000000 */
[----:B------:R0:W2:Y:S01]  /*0d00*/  F2I.FTZ.U32.TRUNC.NTZ R5, R4 ;  /* 0x0000000400057305 */ /* 0x0000a2000021f000 */
[----:B-1----:R-:W-:-:S07]  /*0d10*/  VIADD R8, R7, 0xffffffe ;  /* 0x0ffffffe07087836 */ /* 0x002fce0000000000 */
[----:B------:R1:W3:Y:S01]  /*0d20*/  F2I.FTZ.U32.TRUNC.NTZ R9, R8 ;  /* 0x0000000800097305 */ /* 0x0002e2000021f000 */
[----:B0-----:R-:W-:Y:S02]  /*0d30*/  IMAD.MOV.U32 R4, RZ, RZ, RZ ;  /* 0x000000ffff047224 */ /* 0x001fe400078e00ff */
[----:B--2---:R-:W-:Y:S02]  /*0d40*/  IMAD.MOV R14, RZ, RZ, -R5 ;  /* 0x000000ffff0e7224 */ /* 0x004fe400078e0a05 */
[----:B-1----:R-:W-:Y:S02]  /*0d50*/  IMAD.MOV.U32 R8, RZ, RZ, RZ ;  /* 0x000000ffff087224 */ /* 0x002fe400078e00ff */
[----:B------:R-:W-:-:S04]  /*0d60*/  IMAD R13, R14, R11, RZ ;  /* 0x0000000b0e0d7224 */ /* 0x000fc800078e02ff */
[----:B------:R-:W-:Y:S01]  /*0d70*/  IMAD.HI.U32 R5, R5, R13, R4 ;  /* 0x0000000d05057227 */ /* 0x000fe200078e0004 */
[----:B------:R-:W-:Y:S02]  /*0d80*/  IABS R13, R38 ;  /* 0x00000026000d7213 */ /* 0x000fe40000000000 */
[----:B------:R-:W-:Y:S01]  /*0d90*/  IABS R38, R72 ;  /* 0x0000004800267213 */ /* 0x000fe20000000000 */
[----:B---3--:R-:W-:Y:S02]  /*0da0*/  IMAD.MOV R4, RZ, RZ, -R9 ;  /* 0x000000ffff047224 */ /* 0x008fe400078e0a09 */
[----:B------:R-:W-:-:S04]  /*0db0*/  IMAD.HI.U32 R5, R5, R6, RZ ;  /* 0x0000000605057227 */ /* 0x000fc800078e00ff */
[----:B------:R-:W-:-:S04]  /*0dc0*/  IMAD.MOV R5, RZ, RZ, -R5 ;  /* 0x000000ffff057224 */ /* 0x000fc800078e0a05 */
[C---:B------:R-:W-:Y:S02]  /*0dd0*/  IMAD R6, R11.reuse, R5, R6 ;  /* 0x000000050b067224 */ /* 0x040fe400078e0206 */
[----:B------:R-:W-:Y:S01]  /*0de0*/  IMAD R5, R4, R3, RZ ;  /* 0x0000000304057224 */ /* 0x000fe200078e02ff */
[----:B------:R-:W-:Y:S01]  /*0df0*/  IABS R4, R10 ;  /* 0x0000000a00047213 */ /* 0x000fe20000000000 */
[----:B------:R-:W-:Y:S01]  /*0e00*/  IMAD.MOV.U32 R10, RZ, RZ, R12 ;  /* 0x000000ffff0a7224 */ /* 0x000fe200078e000c */
[----:B------:R-:W-:Y:S01]  /*0e10*/  ISETP.GT.U32.AND P2, PT, R11, R6, PT ;  /* 0x000000060b00720c */ /* 0x000fe20003f44070 */
[----:B------:R-:W-:-:S04]  /*0e20*/  IMAD.HI.U32 R8, R9, R5, R8 ;  /* 0x0000000509087227 */ /* 0x000fc800078e0008 */
[----:B------:R-:W-:Y:S02]  /*0e30*/  IMAD.MOV.U32 R12, RZ, RZ, R4 ;  /* 0x000000ffff0c7224 */ /* 0x000fe400078e0004 */
[----:B------:R-:W-:-:S04]  /*0e40*/  IMAD.HI.U32 R4, R8, R10, RZ ;  /* 0x0000000a08047227 */ /* 0x000fc800078e00ff */
[----:B------:R-:W-:Y:S02]  /*0e50*/  IMAD.MOV R4, RZ, RZ, -R4 ;  /* 0x000000ffff047224 */ /* 0x000fe400078e0a04 */
[----:B------:R-:W-:Y:S01]  /*0e60*/  @!P2 IMAD.IADD R6, R6, 0x1, -R11 ;  /* 0x000000010606a824 */ /* 0x000fe200078e0a0b */
[----:B------:R-:W-:Y:S01]  /*0e70*/  ISETP.GE.AND P2, PT, R88, RZ, PT ;  /* 0x000000ff5800720c */ /* 0x000fe20003f46270 */
[----:B------:R-:W-:Y:S01]  /*0e80*/  IMAD R4, R3, R4, R10 ;  /* 0x0000000403047224 */ /* 0x000fe200078e020a */
[----:B------:R-:W-:Y:S01]  /*0e90*/  IABS R88, R57 ;  /* 0x0000003900587213 */ /* 0x000fe20000000000 */
[----:B------:R-:W-:Y:S01]  /*0ea0*/  IMAD.HI.U32 R7, R8, R13, RZ ;  /* 0x0000000d08077227 */ /* 0x000fe200078e00ff */
[----:B------:R-:W-:Y:S02]  /*0eb0*/  ISETP.GT.U32.AND P3, PT, R11, R6, PT ;  /* 0x000000060b00720c */ /* 0x000fe40003f64070 */
[----:B------:R-:W-:Y:S01]  /*0ec0*/  ISETP.GT.U32.AND P6, PT, R3, R4, PT ;  /* 0x000000040300720c */ /* 0x000fe20003fc4070 */
[----:B------:R-:W-:-:S02]  /*0ed0*/  IMAD.MOV R14, RZ, RZ, -R7 ;  /* 0x000000ffff0e7224 */ /* 0x000fc400078e0a07 */
[----:B------:R-:W-:-:S04]  /*0ee0*/  IMAD.HI.U32 R5, R8, R12, RZ ;  /* 0x0000000c08057227 */ /* 0x000fc800078e00ff */
[C---:B------:R-:W-:Y:S01]  /*0ef0*/  IMAD R7, R3.reuse, R14, R13 ;  /* 0x0000000e03077224 */ /* 0x040fe200078e020d */
[----:B------:R-:W-:Y:S01]  /*0f00*/  IABS R13, R21 ;  /* 0x00000015000d7213 */ /* 0x000fe20000000000 */
[----:B------:R-:W-:Y:S01]  /*0f10*/  IMAD.MOV R5, RZ, RZ, -R5 ;  /* 0x000000ffff057224 */ /* 0x000fe200078e0a05 */
[----:B------:R-:W-:Y:S01]  /*0f20*/  IABS R14, R19 ;  /* 0x00000013000e7213 */ /* 0x000fe20000000000 */
[----:B------:R-:W-:Y:S02]  /*0f30*/  @!P3 IMAD.IADD R6, R6, 0x1, -R11 ;  /* 0x000000010606b824 */ /* 0x000fe400078e0a0b */
[----:B------:R-:W-:Y:S02]  /*0f40*/  @!P6 IMAD.IADD R4, R4, 0x1, -R3 ;  /* 0x000000010404e824 */ /* 0x000fe400078e0a03 */
[----:B------:R-:W-:Y:S01]  /*0f50*/  @!P2 IMAD.MOV R6, RZ, RZ, -R6 ;  /* 0x000000ffff06a224 */ /* 0x000fe200078e0a06 */
[C---:B------:R-:W-:Y:S01]  /*0f60*/  ISETP.GT.U32.AND P2, PT, R3.reuse, R7, PT ;  /* 0x000000070300720c */ /* 0x040fe20003f44070 */
[----:B------:R-:W-:Y:S01]  /*0f70*/  IMAD.HI.U32 R9, R8, R16, RZ ;  /* 0x0000001008097227 */ /* 0x000fe200078e00ff */
[----:B------:R-:W-:-:S02]  /*0f80*/  ISETP.GT.U32.AND P6, PT, R3, R4, PT ;  /* 0x000000040300720c */ /* 0x000fc40003fc4070 */
[----:B------:R-:W-:Y:S01]  /*0f90*/  @!P5 LOP3.LUT R6, RZ, R44, RZ, 0x33, !PT ;  /* 0x0000002cff06d212 */ /* 0x000fe200078e33ff */
[C---:B------:R-:W-:Y:S01]  /*0fa0*/  IMAD R5, R3.reuse, R5, R12 ;  /* 0x0000000503057224 */ /* 0x040fe200078e020c */
[----:B------:R-:W-:Y:S01]  /*0fb0*/  IABS R44, R50 ;  /* 0x00000032002c7213 */ /* 0x000fe20000000000 */
[----:B------:R-:W-:Y:S02]  /*0fc0*/  IMAD.MOV R9, RZ, RZ, -R9 ;  /* 0x000000ffff097224 */ /* 0x000fe400078e0a09 */
[----:B------:R-:W-:Y:S01]  /*0fd0*/  IMAD.HI.U32 R10, R8, R13, RZ ;  /* 0x0000000d080a7227 */ /* 0x000fe200078e00ff */
[----:B------:R-:W-:-:S03]  /*0fe0*/  ISETP.GT.U32.AND P3, PT, R3, R5, PT ;  /* 0x000000050300720c */ /* 0x000fc60003f64070 */
[----:B------:R-:W-:Y:S01]  /*0ff0*/  IMAD R9, R3, R9, R16 ;  /* 0x0000000903097224 */ /* 0x000fe200078e0210 */
[----:B------:R-:W-:Y:S01]  /*1000*/  IABS R16, R18 ;  /* 0x0000001200107213 */ /* 0x000fe20000000000 */
[--C-:B------:R-:W-:Y:S01]  /*1010*/  @!P2 IMAD.IADD R7, R7, 0x1, -R3.reuse ;  /* 0x000000010707a824 */ /* 0x100fe200078e0a03 */
[----:B------:R-:W-:Y:S01]  /*1020*/  ISETP.GE.AND P2, PT, R25, RZ, PT ;  /* 0x000000ff1900720c */ /* 0x000fe20003f46270 */
[----:B------:R-:W-:Y:S01]  /*1030*/  @!P6 IMAD.IADD R4, R4, 0x1, -R3 ;  /* 0x000000010404e824 */ /* 0x000fe200078e0a03 */
[C---:B------:R-:W-:Y:S01]  /*1040*/  ISETP.GT.U32.AND P5, PT, R3.reuse, R9, PT ;  /* 0x000000090300720c */ /* 0x040fe20003fa4070 */
[C---:B------:R-:W-:Y:S01]  /*1050*/  IMAD.HI.U32 R11, R8.reuse, R14, RZ ;  /* 0x0000000e080b7227 */ /* 0x040fe200078e00ff */
[----:B------:R-:W-:Y:S02]  /*1060*/  ISETP.GT.U32.AND P6, PT, R3, R7, PT ;  /* 0x000000070300720c */ /* 0x000fe40003fc4070 */
[----:B------:R-:W-:Y:S01]  /*1070*/  IABS R25, R32 ;  /* 0x0000002000197213 */ /* 0x000fe20000000000 */
[----:B------:R-:W-:-:S04]  /*1080*/  IMAD.HI.U32 R12, R8, R16, RZ ;  /* 0x00000010080c7227 */ /* 0x000fc800078e00ff */
[----:B------:R-:W-:Y:S02]  /*1090*/  IMAD.MOV R10, RZ, RZ, -R10 ;  /* 0x000000ffff0a7224 */ /* 0x000fe400078e0a0a */
[----:B------:R-:W-:Y:S02]  /*10a0*/  @!P3 IMAD.IADD R5, R5, 0x1, -R3 ;  /* 0x000000010505b824 */ /* 0x000fe400078e0a03 */
[----:B------:R-:W-:Y:S02]  /*10b0*/  IMAD.MOV R11, RZ, RZ, -R11 ;  /* 0x000000ffff0b7224 */ /* 0x000fe400078e0a0b */
[----:B------:R-:W-:Y:S01]  /*10c0*/  IMAD.MOV R12, RZ, RZ, -R12 ;  /* 0x000000ffff0c7224 */ /* 0x000fe200078e0a0c */
[C---:B------:R-:W-:Y:S01]  /*10d0*/  ISETP.GT.U32.AND P3, PT, R3.reuse, R5, PT ;  /* 0x000000050300720c */ /* 0x040fe20003f64070 */
[C---:B------:R-:W-:Y:S02]  /*10e0*/  IMAD R10, R3.reuse, R10, R13 ;  /* 0x0000000a030a7224 */ /* 0x040fe400078e020d */
[C---:B------:R-:W-:Y:S01]  /*10f0*/  IMAD R11, R3.reuse, R11, R14 ;  /* 0x0000000b030b7224 */ /* 0x040fe200078e020e */
[----:B------:R-:W-:Y:S01]  /*1100*/  IABS R14, R17 ;  /* 0x00000011000e7213 */ /* 0x000fe20000000000 */
[----:B------:R-:W-:Y:S01]  /*1110*/  IMAD R12, R3, R12, R16 ;  /* 0x0000000c030c7224 */ /* 0x000fe200078e0210 */
[----:B------:R-:W-:Y:S01]  /*1120*/  IABS R16, R20 ;  /* 0x0000001400107213 */ /* 0x000fe20000000000 */
[--C-:B------:R-:W-:Y:S01]  /*1130*/  @!P5 IMAD.IADD R9, R9, 0x1, -R3.reuse ;  /* 0x000000010909d824 */ /* 0x100fe200078e0a03 */
[C---:B------:R-:W-:Y:S01]  /*1140*/  ISETP.GT.U32.AND P5, PT, R3.reuse, R10, PT ;  /* 0x0000000a0300720c */ /* 0x040fe20003fa4070 */
[----:B------:R-:W-:Y:S01]  /*1150*/  @!P0 IMAD.MOV R4, RZ, RZ, -R4 ;  /* 0x000000ffff048224 */ /* 0x000fe200078e0a04 */
[----:B------:R-:W-:Y:S01]  /*1160*/  ISETP.GT.U32.AND P0, PT, R3, R11, PT ;  /* 0x0000000b0300720c */ /* 0x000fe20003f04070 */
[--C-:B------:R-:W-:Y:S01]  /*1170*/  @!P6 IMAD.IADD R7, R7, 0x1, -R3.reuse ;  /* 0x000000010707e824 */ /* 0x100fe200078e0a03 */
[----:B------:R-:W-:Y:S01]  /*1180*/  ISETP.GT.U32.AND P6, PT, R3, R12, PT ;  /* 0x0000000c0300720c */ /* 0x000fe20003fc4070 */
[----:B------:R-:W-:Y:S01]  /*1190*/  @!P3 IMAD.IADD R5, R5, 0x1, -R3 ;  /* 0x000000010505b824 */ /* 0x000fe200078e0a03 */
[----:B------:R-:W-:Y:S01]  /*11a0*/  ISETP.GT.U32.AND P3, PT, R3, R9, PT ;  /* 0x000000090300720c */ /* 0x000fe20003f64070 */
[----:B------:R-:W-:-:S04]  /*11b0*/  IMAD.HI.U32 R13, R8, R14, RZ ;  /* 0x0000000e080d7227 */ /* 0x000fc800078e00ff */
[----:B------:R-:W-:Y:S02]  /*11c0*/  IMAD.MOV R13, RZ, RZ, -R13 ;  /* 0x000000ffff0d7224 */ /* 0x000fe400078e0a0d */
[--C-:B------:R-:W-:Y:S01]  /*11d0*/  @!P5 IMAD.IADD R10, R10, 0x1, -R3.reuse ;  /* 0x000000010a0ad824 */ /* 0x100fe200078e0a03 */
[----:B------:R-:W-:Y:S01]  /*11e0*/  ISETP.GE.AND P5, PT, R18, RZ, PT ;  /* 0x000000ff1200720c */ /* 0x000fe20003fa6270 */
[--C-:B------:R-:W-:Y:S01]  /*11f0*/  @!P0 IMAD.IADD R11, R11, 0x1, -R3.reuse ;  /* 0x000000010b0b8824 */ /* 0x100fe200078e0a03 */
[----:B------:R-:W-:Y:S01]  /*1200*/  IABS R18, R22 ;  /* 0x0000001600127213 */ /* 0x000fe20000000000 */
[--C-:B------:R-:W-:Y:S01]  /*1210*/  @!P6 IMAD.IADD R12, R12, 0x1, -R3.reuse ;  /* 0x000000010c0ce824 */ /* 0x100fe200078e0a03 */
[----:B------:R-:W-:Y:S01]  /*1220*/  ISETP.GT.U32.AND P0, PT, R3, R10, PT ;  /* 0x0000000a0300720c */ /* 0x000fe20003f04070 */
[----:B------:R-:W-:Y:S01]  /*1230*/  @!P3 IMAD.IADD R9, R9, 0x1, -R3 ;  /* 0x000000010909b824 */ /* 0x000fe200078e0a03 */
[----:B------:R-:W-:Y:S01]  /*1240*/  ISETP.GE.AND P3, PT, R19, RZ, PT ;  /* 0x000000ff1300720c */ /* 0x000fe20003f66270 */
[----:B------:R-:W-:Y:S01]  /*1250*/  @!P4 IMAD.MOV R7, RZ, RZ, -R7 ;  /* 0x000000ffff07c224 */ /* 0x000fe200078e0a07 */
[C---:B------:R-:W-:Y:S01]  /*1260*/  ISETP.GT.U32.AND P6, PT, R3.reuse, R12, PT ;  /* 0x0000000c0300720c */ /* 0x040fe20003fc4070 */
[C---:B------:R-:W-:Y:S01]  /*1270*/  IMAD R13, R3.reuse, R13, R14 ;  /* 0x0000000d030d7224 */ /* 0x040fe200078e020e */
[----:B------:R-:W-:Y:S01]  /*1280*/  ISETP.GT.U32.AND P4, PT, R3, R11, PT ;  /* 0x0000000b0300720c */ /* 0x000fe20003f84070 */
[----:B------:R-:W-:Y:S01]  /*1290*/  IMAD.HI.U32 R14, R8, R16, RZ ;  /* 0x00000010080e7227 */ /* 0x000fe200078e00ff */
[----:B------:R-:W-:-:S03]  /*12a0*/  IABS R19, R24 ;  /* 0x0000001800137213 */ /* 0x000fc60000000000 */
[----:B------:R-:W-:Y:S02]  /*12b0*/  IMAD.MOV R14, RZ, RZ, -R14 ;  /* 0x000000ffff0e7224 */ /* 0x000fe400078e0a0e */
[----:B------:R-:W-:Y:S01]  /*12c0*/  @!P0 IMAD.IADD R10, R10, 0x1, -R3 ;  /* 0x000000010a0a8824 */ /* 0x000fe200078e0a03 */
[----:B------:R-:W-:Y:S01]  /*12d0*/  ISETP.GE.AND P0, PT, R17, RZ, PT ;  /* 0x000000ff1100720c */ /* 0x000fe20003f06270 */
[----:B------:R-:W-:-:S04]  /*12e0*/  IMAD.HI.U32 R17, R8, R19, RZ ;  /* 0x0000001308117227 */ /* 0x000fc800078e00ff */
[----:B------:R-:W-:Y:S01]  /*12f0*/  @!P6 IMAD.IADD R12, R12, 0x1, -R3 ;  /* 0x000000010c0ce824 */ /* 0x000fe200078e0a03 */
[----:B------:R-:W-:Y:S01]  /*1300*/  ISETP.GE.AND P6, PT, R20, RZ, PT ;  /* 0x000000ff1400720c */ /* 0x000fe20003fc6270 */
[C---:B------:R-:W-:Y:S02]  /*1310*/  IMAD R14, R3.reuse, R14, R16 ;  /* 0x0000000e030e7224 */ /* 0x040fe400078e0210 */
[----:B------:R-:W-:Y:S02]  /*1320*/  IMAD.MOV R20, RZ, RZ, -R17 ;  /* 0x000000ffff147224 */ /* 0x000fe400078e0a11 */
[----:B------:R-:W-:Y:S01]  /*1330*/  @!P2 IMAD.MOV R9, RZ, RZ, -R9 ;  /* 0x000000ffff09a224 */ /* 0x000fe200078e0a09 */
[----:B------:R-:W-:Y:S01]  /*1340*/  ISETP.GT.U32.AND P2, PT, R3, R13, PT ;  /* 0x0000000d0300720c */ /* 0x000fe20003f44070 */
[----:B------:R-:W-:Y:S01]  /*1350*/  @!P4 IMAD.IADD R11, R11, 0x1, -R3 ;  /* 0x000000010b0bc824 */ /* 0x000fe200078e0a03 */
[C---:B------:R-:W-:Y:S01]  /*1360*/  ISETP.GT.U32.AND P4, PT, R3.reuse, R14, PT ;  /* 0x0000000e0300720c */ /* 0x040fe20003f84070 */
[----:B------:R-:W-:Y:S01]  /*1370*/  IMAD R17, R3, R20, R19 ;  /* 0x0000001403117224 */ /* 0x000fe200078e0213 */
[----:B------:R-:W-:Y:S01]  /*1380*/  IABS R20, R35 ;  /* 0x0000002300147213 */ /* 0x000fe20000000000 */
[----:B------:R-:W-:Y:S01]  /*1390*/  @!P1 IMAD.MOV R5, RZ, RZ, -R5 ;  /* 0x000000ffff059224 */ /* 0x000fe200078e0a05 */
[----:B------:R-:W-:Y:S01]  /*13a0*/  ISETP.GE.AND P1, PT, R21, RZ, PT ;  /* 0x000000ff1500720c */ /* 0x000fe20003f26270 */
[----:B------:R-:W-:Y:S01]  /*13b0*/  @!P5 IMAD.MOV R12, RZ, RZ, -R12 ;  /* 0x000000ffff0cd224 */ /* 0x000fe200078e0a0c */
[----:B------:R-:W-:Y:S01]  /*13c0*/  ISETP.GT.U32.AND P5, PT, R3, R17, PT ;  /* 0x000000110300720c */ /* 0x000fe20003fa4070 */
[----:B------:R-:W-:Y:S01]  /*13d0*/  IMAD.HI.U32 R16, R8, R18, RZ ;  /* 0x0000001208107227 */ /* 0x000fe200078e00ff */
[----:B------:R-:W-:-:S03]  /*13e0*/  IABS R21, R23 ;  /* 0x0000001700157213 */ /* 0x000fc60000000000 */
[----:B------:R-:W-:Y:S02]  /*13f0*/  IMAD.MOV R16, RZ, RZ, -R16 ;  /* 0x000000ffff107224 */ /* 0x000fe400078e0a10 */
[--C-:B------:R-:W-:Y:S01]  /*1400*/  @!P2 IMAD.IADD R13, R13, 0x1, -R3.reuse ;  /* 0x000000010d0da824 */ /* 0x100fe200078e0a03 */
[----:B------:R-:W-:Y:S01]  /*1410*/  ISETP.GE.AND P2, PT, R22, RZ, PT ;  /* 0x000000ff1600720c */ /* 0x000fe20003f46270 */
[C---:B------:R-:W-:Y:S01]  /*1420*/  IMAD R16, R3.reuse, R16, R18 ;  /* 0x0000001003107224 */ /* 0x040fe200078e0212 */
[----:B------:R-:W-:Y:S01]  /*1430*/  IABS R22, R34 ;  /* 0x0000002200167213 */ /* 0x000fe20000000000 */
[----:B------:R-:W-:Y:S02]  /*1440*/  @!P4 IMAD.IADD R14, R14, 0x1, -R3 ;  /* 0x000000010e0ec824 */ /* 0x000fe400078e0a03 */
[----:B------:R-:W-:Y:S01]  /*1450*/  IMAD.HI.U32 R19, R8, R20, RZ ;  /* 0x0000001408137227 */ /* 0x000fe200078e00ff */
[----:B------:R-:W-:-:S03]  /*1460*/  ISETP.GT.U32.AND P4, PT, R3, R16, PT ;  /* 0x000000100300720c */ /* 0x000fc60003f84070 */
[----:B------:R-:W-:Y:S01]  /*1470*/  @!P1 IMAD.MOV R10, RZ, RZ, -R10 ;  /* 0x000000ffff0a9224 */ /* 0x000fe200078e0a0a */
[C---:B------:R-:W-:Y:S01]  /*1480*/  ISETP.GT.U32.AND P1, PT, R3.reuse, R13, PT ;  /* 0x0000000d0300720c */ /* 0x040fe20003f24070 */
[----:B------:R-:W-:Y:S01]  /*1490*/  @!P3 IMAD.MOV R11, RZ, RZ, -R11 ;  /* 0x000000ffff0bb224 */ /* 0x000fe200078e0a0b */
[----:B------:R-:W-:Y:S01]  /*14a0*/  ISETP.GT.U32.AND P3, PT, R3, R14, PT ;  /* 0x0000000e0300720c */ /* 0x000fe20003f64070 */
[----:B------:R-:W-:Y:S02]  /*14b0*/  @!P5 IMAD.IADD R17, R17, 0x1, -R3 ;  /* 0x000000011111d824 */ /* 0x000fe400078e0a03 */
[----:B------:R-:W-:Y:S02]  /*14c0*/  IMAD.MOV R19, RZ, RZ, -R19 ;  /* 0x000000ffff137224 */ /* 0x000fe400078e0a13 */
[----:B------:R-:W-:Y:S01]  /*14d0*/  IMAD.HI.U32 R18, R8, R21, RZ ;  /* 0x0000001508127227 */ /* 0x000fe200078e00ff */
[----:B------:R-:W-:-:S03]  /*14e0*/  ISETP.GT.U32.AND P5, PT, R3, R17, PT ;  /* 0x000000110300720c */ /* 0x000fc60003fa4070 */
[----:B------:R-:W-:Y:S02]  /*14f0*/  IMAD R19, R3, R19, R20 ;  /* 0x0000001303137224 */ /* 0x000fe400078e0214 */
[----:B------:R-:W-:-:S04]  /*1500*/  IMAD.HI.U32 R20, R8, R22, RZ ;  /* 0x0000001608147227 */ /* 0x000fc800078e00ff */
[----:B------:R-:W-:Y:S02]  /*1510*/  IMAD.MOV R20, RZ, RZ, -R20 ;  /* 0x000000ffff147224 */ /* 0x000fe400078e0a14 */
[--C-:B------:R-:W-:Y:S01]  /*1520*/  @!P1 IMAD.IADD R13, R13, 0x1, -R3.reuse ;  /* 0x000000010d0d9824 */ /* 0x100fe200078e0a03 */
[----:B------:R-:W-:Y:S01]  /*1530*/  ISETP.GE.AND P1, PT, R24, RZ, PT ;  /* 0x000000ff1800720c */ /* 0x000fe20003f26270 */
[--C-:B------:R-:W-:Y:S02]  /*1540*/  @!P3 IMAD.IADD R14, R14, 0x1, -R3.reuse ;  /* 0x000000010e0eb824 */ /* 0x100fe400078e0a03 */
[----:B------:R-:W-:Y:S01]  /*1550*/  @!P4 IMAD.IADD R16, R16, 0x1, -R3 ;  /* 0x000000011010c824 */ /* 0x000fe200078e0a03 */
[----:B------:R-:W-:Y:S01]  /*1560*/  ISETP.GE.AND P4, PT, R23, RZ, PT ;  /* 0x000000ff1700720c */ /* 0x000fe20003f86270 */
[----:B------:R-:W-:Y:S01]  /*1570*/  IMAD.MOV R18, RZ, RZ, -R18 ;  /* 0x000000ffff127224 */ /* 0x000fe200078e0a12 */
[----:B------:R-:W-:Y:S01]  /*1580*/  IABS R23, R33 ;  /* 0x0000002100177213 */ /* 0x000fe20000000000 */
[----:B------:R-:W-:-:S02]  /*1590*/  IMAD R20, R3, R20, R22 ;  /* 0x0000001403147224 */ /* 0x000fc400078e0216 */
[----:B------:R-:W-:Y:S01]  /*15a0*/  @!P0 IMAD.MOV R13, RZ, RZ, -R13 ;  /* 0x000000ffff0d8224 */ /* 0x000fe200078e0a0d */
[C---:B------:R-:W-:Y:S01]  /*15b0*/  ISETP.GT.U32.AND P0, PT, R3.reuse, R16, PT ;  /* 0x000000100300720c */ /* 0x040fe20003f04070 */
[----:B------:R-:W-:Y:S01]  /*15c0*/  @!P6 IMAD.MOV R14, RZ, RZ, -R14 ;  /* 0x000000ffff0ee224 */ /* 0x000fe200078e0a0e */
[C---:B------:R-:W-:Y:S01]  /*15d0*/  ISETP.GT.U32.AND P6, PT, R3.reuse, R19, PT ;  /* 0x000000130300720c */ /* 0x040fe20003fc4070 */
[----:B------:R-:W-:Y:S02]  /*15e0*/  IMAD R18, R3, R18, R21 ;  /* 0x0000001203127224 */ /* 0x000fe400078e0215 */
[----:B------:R-:W-:Y:S01]  /*15f0*/  @!P5 IMAD.IADD R17, R17, 0x1, -R3 ;  /* 0x000000011111d824 */ /* 0x000fe200078e0a03 */
[C---:B------:R-:W-:Y:S01]  /*1600*/  ISETP.GT.U32.AND P5, PT, R3.reuse, R20, PT ;  /* 0x000000140300720c */ /* 0x040fe20003fa4070 */
[----:B------:R-:W-:Y:S01]  /*1610*/  IMAD.HI.U32 R22, R8, R25, RZ ;  /* 0x0000001908167227 */ /* 0x000fe200078e00ff */
[----:B------:R-:W-:-:S03]  /*1620*/  ISETP.GT.U32.AND P3, PT, R3, R18, PT ;  /* 0x000000120300720c */ /* 0x000fc60003f64070 */
[----:B------:R-:W-:-:S04]  /*1630*/  IMAD.HI.U32 R21, R8, R23, RZ ;  /* 0x0000001708157227 */ /* 0x000fc800078e00ff */
[----:B------:R-:W-:Y:S02]  /*1640*/  IMAD.MOV R22, RZ, RZ, -R22 ;  /* 0x000000ffff167224 */ /* 0x000fe400078e0a16 */
[----:B------:R-:W-:Y:S02]  /*1650*/  IMAD.MOV R24, RZ, RZ, -R21 ;  /* 0x000000ffff187224 */ /* 0x000fe400078e0a15 */
[--C-:B------:R-:W-:Y:S01]  /*1660*/  @!P0 IMAD.IADD R16, R16, 0x1, -R3.reuse ;  /* 0x0000000110108824 */ /* 0x100fe200078e0a03 */
[----:B------:R-:W-:Y:S01]  /*1670*/  ISETP.GE.AND P0, PT, R35, RZ, PT ;  /* 0x000000ff2300720c */ /* 0x000fe20003f06270 */
[----:B------:R-:W-:Y:S01]  /*1680*/  @!P6 IMAD.IADD R19, R19, 0x1, -R3 ;  /* 0x000000011313e824 */ /* 0x000fe200078e0a03 */
[----:B------:R-:W-:Y:S01]  /*1690*/  IABS R35, R41 ;  /* 0x0000002900237213 */ /* 0x000fe20000000000 */
[C---:B------:R-:W-:Y:S01]  /*16a0*/  IMAD R22, R3.reuse, R22, R25 ;  /* 0x0000001603167224 */ /* 0x040fe200078e0219 */
[----:B------:R-:W-:Y:S01]  /*16b0*/  IABS R25, R31 ;  /* 0x0000001f00197213 */ /* 0x000fe20000000000 */
[----:B------:R-:W-:Y:S01]  /*16c0*/  IMAD R21, R3, R24, R23 ;  /* 0x0000001803157224 */ /* 0x000fe200078e0217 */
[----:B------:R-:W-:Y:S01]  /*16d0*/  IABS R24, R26 ;  /* 0x0000001a00187213 */ /* 0x000fe20000000000 */
[----:B------:R-:W-:-:S02]  /*16e0*/  @!P5 IMAD.IADD R20, R20, 0x1, -R3 ;  /* 0x000000011414d824 */ /* 0x000fc400078e0a03 */
[----:B------:R-:W-:Y:S01]  /*16f0*/  @!P2 IMAD.MOV R16, RZ, RZ, -R16 ;  /* 0x000000ffff10a224 */ /* 0x000fe200078e0a10 */
[C---:B------:R-:W-:Y:S01]  /*1700*/  ISETP.GT.U32.AND P2, PT, R3.reuse, R19, PT ;  /* 0x000000130300720c */ /* 0x040fe20003f44070 */
[----:B------:R-:W-:Y:S01]  /*1710*/  @!P1 IMAD.MOV R17, RZ, RZ, -R17 ;  /* 0x000000ffff119224 */ /* 0x000fe200078e0a11 */
[C---:B------:R-:W-:Y:S01]  /*1720*/  ISETP.GT.U32.AND P1, PT, R3.reuse, R22, PT ;  /* 0x000000160300720c */ /* 0x040fe20003f24070 */
[----:B------:R-:W-:Y:S01]  /*1730*/  @!P3 IMAD.IADD R18, R18, 0x1, -R3 ;  /* 0x000000011212b824 */ /* 0x000fe200078e0a03 */
[C---:B------:R-:W-:Y:S01]  /*1740*/  ISETP.GT.U32.AND P5, PT, R3.reuse, R20, PT ;  /* 0x000000140300720c */ /* 0x040fe20003fa4070 */
[----:B------:R-:W-:Y:S01]  /*1750*/  IMAD.HI.U32 R23, R8, R24, RZ ;  /* 0x0000001808177227 */ /* 0x000fe200078e00ff */
[C---:B------:R-:W-:Y:S02]  /*1760*/  ISETP.GT.U32.AND P6, PT, R3.reuse, R21, PT ;  /* 0x000000150300720c */ /* 0x040fe40003fc4070 */
[----:B------:R-:W-:Y:S01]  /*1770*/  ISETP.GT.U32.AND P3, PT, R3, R18, PT ;  /* 0x000000120300720c */ /* 0x000fe20003f64070 */
[----:B------:R-:W-:-:S04]  /*1780*/  IMAD.MOV R23, RZ, RZ, -R23 ;  /* 0x000000ffff177224 */ /* 0x000fc800078e0a17 */
[----:B------:R-:W-:Y:S02]  /*1790*/  IMAD R23, R3, R23, R24 ;  /* 0x0000001703177224 */ /* 0x000fe400078e0218 */
[--C-:B------:R-:W-:Y:S01]  /*17a0*/  @!P2 IMAD.IADD R19, R19, 0x1, -R3.reuse ;  /* 0x000000011313a824 */ /* 0x100fe200078e0a03 */
[----:B------:R-:W-:Y:S01]  /*17b0*/  ISETP.GE.AND P2, PT, R32, RZ, PT ;  /* 0x000000ff2000720c */ /* 0x000fe20003f46270 */
[--C-:B------:R-:W-:Y:S01]  /*17c0*/  @!P1 IMAD.IADD R22, R22, 0x1, -R3.reuse ;  /* 0x0000000116169824 */ /* 0x100fe200078e0a03 */
[----:B------:R-:W-:Y:S01]  /*17d0*/  ISETP.GE.AND P1, PT, R26, RZ, PT ;  /* 0x000000ff1a00720c */ /* 0x000fe20003f26270 */
[----:B------:R-:W-:Y:S01]  /*17e0*/  @!P5 IMAD.IADD R20, R20, 0x1, -R3 ;  /* 0x000000011414d824 */ /* 0x000fe200078e0a03 */
[C---:B------:R-:W-:Y:S01]  /*17f0*/  ISETP.GT.U32.AND P5, PT, R3.reuse, R23, PT ;  /* 0x000000170300720c */ /* 0x040fe20003fa4070 */
[----:B------:R-:W-:Y:S01]  /*1800*/  @!P0 IMAD.MOV R19, RZ, RZ, -R19 ;  /* 0x000000ffff138224 */ /* 0x000fe200078e0a13 */
[----:B------:R-:W-:Y:S01]  /*1810*/  ISETP.GT.U32.AND P0, PT, R3, R22, PT ;  /* 0x000000160300720c */ /* 0x000fe20003f04070 */
[----:B------:R-:W-:Y:S01]  /*1820*/  @!P3 IMAD.IADD R18, R18, 0x1, -R3 ;  /* 0x000000011212b824 */ /* 0x000fe200078e0a03 */
[----:B------:R-:W-:Y:S01]  /*1830*/  ISETP.GE.AND P3, PT, R34, RZ, PT ;  /* 0x000000ff2200720c */ /* 0x000fe20003f66270 */
[----:B------:R-:W-:Y:S01]  /*1840*/  IMAD.HI.U32 R24, R8, R25, RZ ;  /* 0x0000001908187227 */ /* 0x000fe200078e00ff */
[----:B------:R-:W-:-:S02]  /*1850*/  IABS R26, R27 ;  /* 0x0000001b001a7213 */ /* 0x000fc40000000000 */
[----:B------:R-:W-:Y:S01]  /*1860*/  IABS R32, R37 ;  /* 0x0000002500207213 */ /* 0x000fe20000000000 */
[----:B------:R-:W-:Y:S02]  /*1870*/  IMAD.MOV R24, RZ, RZ, -R24 ;  /* 0x000000ffff187224 */ /* 0x000fe400078e0a18 */
[----:B------:R-:W-:Y:S01]  /*1880*/  @!P6 IMAD.IADD R21, R21, 0x1, -R3 ;  /* 0x000000011515e824 */ /* 0x000fe200078e0a03 */
[----:B------:R-:W-:Y:S01]  /*1890*/  ISETP.GE.AND P6, PT, R33, RZ, PT ;  /* 0x000000ff2100720c */ /* 0x000fe20003fc6270 */
[----:B------:R-:W-:Y:S01]  /*18a0*/  IMAD R24, R3, R24, R25 ;  /* 0x0000001803187224 */ /* 0x000fe200078e0219 */
[----:B------:R-:W-:Y:S01]  /*18b0*/  IABS R33, R36 ;  /* 0x0000002400217213 */ /* 0x000fe20000000000 */
[--C-:B------:R-:W-:Y:S01]  /*18c0*/  @!P5 IMAD.IADD R23, R23, 0x1, -R3.reuse ;  /* 0x000000011717d824 */ /* 0x100fe200078e0a03 */
[----:B------:R-:W-:Y:S01]  /*18d0*/  ISETP.GE.AND P5, PT, R27, RZ, PT ;  /* 0x000000ff1b00720c */ /* 0x000fe20003fa6270 */
[----:B------:R-:W-:Y:S01]  /*18e0*/  @!P0 IMAD.IADD R22, R22, 0x1, -R3 ;  /* 0x0000000116168824 */ /* 0x000fe200078e0a03 */
[C---:B------:R-:W-:Y:S01]  /*18f0*/  ISETP.GT.U32.AND P0, PT, R3.reuse, R24, PT ;  /* 0x000000180300720c */ /* 0x040fe20003f04070 */
[----:B------:R-:W-:Y:S01]  /*1900*/  @!P3 IMAD.MOV R20, RZ, RZ, -R20 ;  /* 0x000000ffff14b224 */ /* 0x000fe200078e0a14 */
[----:B------:R-:W-:Y:S01]  /*1910*/  ISETP.GT.U32.AND P3, PT, R3, R23, PT ;  /* 0x000000170300720c */ /* 0x000fe20003f64070 */
[----:B------:R-:W-:Y:S01]  /*1920*/  IMAD.HI.U32 R25, R8, R26, RZ ;  /* 0x0000001a08197227 */ /* 0x000fe200078e00ff */
[----:B------:R-:W-:-:S03]  /*1930*/  IABS R27, R29 ;  /* 0x0000001d001b7213 */ /* 0x000fc60000000000 */
[----:B------:R-:W-:Y:S02]  /*1940*/  IMAD.MOV R25, RZ, RZ, -R25 ;  /* 0x000000ffff197224 */ /* 0x000fe400078e0a19 */
[----:B------:R-:W-:Y:S01]  /*1950*/  @!P4 IMAD.MOV R18, RZ, RZ, -R18 ;  /* 0x000000ffff12c224 */ /* 0x000fe200078e0a12 */
[C---:B------:R-:W-:Y:S01]  /*1960*/  ISETP.GT.U32.AND P4, PT, R3.reuse, R21, PT ;  /* 0x000000150300720c */ /* 0x040fe20003f84070 */
[----:B------:R-:W-:Y:S02]  /*1970*/  IMAD R25, R3, R25, R26 ;  /* 0x0000001903197224 */ /* 0x000fe400078e021a */
[--C-:B------:R-:W-:Y:S02]  /*1980*/  @!P0 IMAD.IADD R24, R24, 0x1, -R3.reuse ;  /* 0x0000000118188824 */ /* 0x100fe400078e0a03 */
[----:B------:R-:W-:Y:S01]  /*1990*/  @!P3 IMAD.IADD R23, R23, 0x1, -R3 ;  /* 0x000000011717b824 */ /* 0x000fe200078e0a03 */
[C---:B------:R-:W-:Y:S01]  /*19a0*/  ISETP.GT.U32.AND P3, PT, R3.reuse, R25, PT ;  /* 0x000000190300720c */ /* 0x040fe20003f64070 */
[----:B------:R-:W-:Y:S01]  /*19b0*/  IMAD.HI.U32 R26, R8, R27, RZ ;  /* 0x0000001b081a7227 */ /* 0x000fe200078e00ff */
[----:B------:R-:W-:-:S03]  /*19c0*/  ISETP.GT.U32.AND P0, PT, R3, R24, PT ;  /* 0x000000180300720c */ /* 0x000fc60003f04070 */
[----:B------:R-:W-:Y:S02]  /*19d0*/  IMAD.MOV R26, RZ, RZ, -R26 ;  /* 0x000000ffff1a7224 */ /* 0x000fe400078e0a1a */
[----:B------:R-:W-:Y:S01]  /*19e0*/  @!P4 IMAD.IADD R21, R21, 0x1, -R3 ;  /* 0x000000011515c824 */ /* 0x000fe200078e0a03 */
[----:B------:R-:W-:Y:S01]  /*19f0*/  ISETP.GE.AND P4, PT, R31, RZ, PT ;  /* 0x000000ff1f00720c */ /* 0x000fe20003f86270 */
[----:B------:R-:W-:Y:S01]  /*1a00*/  IMAD R26, R3, R26, R27 ;  /* 0x0000001a031a7224 */ /* 0x000fe200078e021b */
[----:B------:R-:W-:Y:S01]  /*1a10*/  IABS R31, R30 ;  /* 0x0000001e001f7213 */ /* 0x000fe20000000000 */
[----:B------:R-:W-:Y:S01]  /*1a20*/  @!P6 IMAD.MOV R21, RZ, RZ, -R21 ;  /* 0x000000ffff15e224 */ /* 0x000fe200078e0a15 */
[----:B------:R-:W-:Y:S01]  /*1a30*/  ISETP.GE.AND P6, PT, R29, RZ, PT ;  /* 0x000000ff1d00720c */ /* 0x000fe20003fc6270 */
[--C-:B------:R-:W-:Y:S01]  /*1a40*/  @!P3 IMAD.IADD R25, R25, 0x1, -R3.reuse ;  /* 0x000000011919b824 */ /* 0x100fe200078e0a03 */
[----:B------:R-:W-:Y:S01]  /*1a50*/  IABS R29, R28 ;  /* 0x0000001c001d7213 */ /* 0x000fe20000000000 */
[----:B------:R-:W-:Y:S01]  /*1a60*/  @!P0 IMAD.IADD R24, R24, 0x1, -R3 ;  /* 0x0000000118188824 */ /* 0x000fe200078e0a03 */
[C---:B------:R-:W-:Y:S01]  /*1a70*/  ISETP.GT.U32.AND P0, PT, R3.reuse, R26, PT ;  /* 0x0000001a0300720c */ /* 0x040fe20003f04070 */
[----:B------:R-:W-:Y:S01]  /*1a80*/  @!P1 IMAD.MOV R23, RZ, RZ, -R23 ;  /* 0x000000ffff179224 */ /* 0x000fe200078e0a17 */
[----:B------:R-:W-:Y:S01]  /*1a90*/  ISETP.GT.U32.AND P3, PT, R3, R25, PT ;  /* 0x000000190300720c */ /* 0x000fe20003f64070 */
[----:B------:R-:W-:Y:S01]  /*1aa0*/  IMAD.HI.U32 R27, R8, R29, RZ ;  /* 0x0000001d081b7227 */ /* 0x000fe200078e00ff */
[----:B------:R-:W-:-:S03]  /*1ab0*/  ISETP.GE.AND P1, PT, R30, RZ, PT ;  /* 0x000000ff1e00720c */ /* 0x000fc60003f26270 */
[----:B------:R-:W-:Y:S02]  /*1ac0*/  IMAD.MOV R30, RZ, RZ, -R27 ;  /* 0x000000ffff1e7224 */ /* 0x000fe400078e0a1b */
[----:B------:R-:W-:Y:S01]  /*1ad0*/  @!P2 IMAD.MOV R22, RZ, RZ, -R22 ;  /* 0x000000ffff16a224 */ /* 0x000fe200078e0a16 */
[----:B------:R-:W-:Y:S01]  /*1ae0*/  ISETP.GE.AND P2, PT, R28, RZ, PT ;  /* 0x000000ff1c00720c */ /* 0x000fe20003f46270 */
[----:B------:R-:W-:Y:S02]  /*1af0*/  IMAD R27, R3, R30, R29 ;  /* 0x0000001e031b7224 */ /* 0x000fe400078e021d */
[----:B------:R-:W-:-:S04]  /*1b00*/  IMAD.HI.U32 R28, R8, R31, RZ ;  /* 0x0000001f081c7227 */ /* 0x000fc800078e00ff */
[--C-:B------:R-:W-:Y:S02]  /*1b10*/  @!P0 IMAD.IADD R26, R26, 0x1, -R3.reuse ;  /* 0x000000011a1a8824 */ /* 0x100fe400078e0a03 */
[----:B------:R-:W-:Y:S01]  /*1b20*/  @!P3 IMAD.IADD R25, R25, 0x1, -R3 ;  /* 0x000000011919b824 */ /* 0x000fe200078e0a03 */
[C---:B------:R-:W-:Y:S01]  /*1b30*/  ISETP.GT.U32.AND P3, PT, R3.reuse, R27, PT ;  /* 0x0000001b0300720c */ /* 0x040fe20003f64070 */
[----:B------:R-:W-:Y:S01]  /*1b40*/  IMAD.MOV R28, RZ, RZ, -R28 ;  /* 0x000000ffff1c7224 */ /* 0x000fe200078e0a1c */
[----:B------:R-:W-:Y:S01]  /*1b50*/  ISETP.GT.U32.AND P0, PT, R3, R26, PT ;  /* 0x0000001a0300720c */ /* 0x000fe20003f04070 */
[----:B------:R-:W-:-:S04]  /*1b60*/  IMAD.HI.U32 R29, R8, R33, RZ ;  /* 0x00000021081d7227 */ /* 0x000fc800078e00ff */
[C---:B------:R-:W-:Y:S02]  /*1b70*/  IMAD R31, R3.reuse, R28, R31 ;  /* 0x0000001c031f7224 */ /* 0x040fe400078e021f */
[----:B------:R-:W-:Y:S02]  /*1b80*/  @!P4 IMAD.MOV R24, RZ, RZ, -R24 ;  /* 0x000000ffff18c224 */ /* 0x000fe400078e0a18 */
[----:B------:R-:W-:Y:S01]  /*1b90*/  IMAD.MOV R34, RZ, RZ, -R29 ;  /* 0x000000ffff227224 */ /* 0x000fe200078e0a1d */
[----:B------:R-:W-:Y:S01]  /*1ba0*/  ISETP.GT.U32.AND P4, PT, R3, R31, PT ;  /* 0x0000001f0300720c */ /* 0x000fe20003f84070 */
[----:B------:R-:W-:Y:S02]  /*1bb0*/  @!P3 IMAD.IADD R27, R27, 0x1, -R3 ;  /* 0x000000011b1bb824 */ /* 0x000fe400078e0a03 */
[C---:B------:R-:W-:Y:S01]  /*1bc0*/  IMAD R29, R3.reuse, R34, R33 ;  /* 0x00000022031d7224 */ /* 0x040fe200078e0221 */
[----:B------:R-:W-:Y:S01]  /*1bd0*/  IABS R33, R80 ;  /* 0x0000005000217213 */ /* 0x000fe20000000000 */
[----:B------:R-:W-:Y:S01]  /*1be0*/  @!P0 IMAD.IADD R26, R26, 0x1, -R3 ;  /* 0x000000011a1a8824 */ /* 0x000fe200078e0a03 */
[----:B------:R-:W-:Y:S01]  /*1bf0*/  ISETP.GT.U32.AND P3, PT, R3, R27, PT ;  /* 0x0000001b0300720c */ /* 0x000fe20003f64070 */
[----:B------:R-:W-:-:S04]  /*1c00*/  IMAD.HI.U32 R28, R8, R32, RZ ;  /* 0x00000020081c7227 */ /* 0x000fc800078e00ff */
[----:B------:R-:W-:-:S04]  /*1c10*/  IMAD.HI.U32 R30, R8, R35, RZ ;  /* 0x00000023081e7227 */ /* 0x000fc800078e00ff */
[----:B------:R-:W-:Y:S01]  /*1c20*/  @!P6 IMAD.MOV R26, RZ, RZ, -R26 ;  /* 0x000000ffff1ae224 */ /* 0x000fe200078e0a1a */
[----:B------:R-:W-:Y:S01]  /*1c30*/  ISETP.GT.U32.AND P6, PT, R3, R29, PT ;  /* 0x0000001d0300720c */ /* 0x000fe20003fc4070 */
[----:B------:R-:W-:Y:S02]  /*1c40*/  IMAD.MOV R28, RZ, RZ, -R28 ;  /* 0x000000ffff1c7224 */ /* 0x000fe400078e0a1c */
[----:B------:R-:W-:Y:S02]  /*1c50*/  IMAD.MOV R30, RZ, RZ, -R30 ;  /* 0x000000ffff1e7224 */ /* 0x000fe400078e0a1e */
[----:B------:R-:W-:Y:S02]  /*1c60*/  @!P4 IMAD.IADD R31, R31, 0x1, -R3 ;  /* 0x000000011f1fc824 */ /* 0x000fe400078e0a03 */
[C---:B------:R-:W-:Y:S02]  /*1c70*/  IMAD R28, R3.reuse, R28, R32 ;  /* 0x0000001c031c7224 */ /* 0x040fe400078e0220 */
[C---:B------:R-:W-:Y:S01]  /*1c80*/  IMAD R30, R3.reuse, R30, R35 ;  /* 0x0000001e031e7224 */ /* 0x040fe200078e0223 */
[C---:B------:R-:W-:Y:S01]  /*1c90*/  ISETP.GT.U32.AND P4, PT, R3.reuse, R31, PT ;  /* 0x0000001f0300720c */ /* 0x040fe20003f84070 */
[----:B------:R-:W-:Y:S01]  /*1ca0*/  IMAD.HI.U32 R32, R8, R33, RZ ;  /* 0x0000002108207227 */ /* 0x000fe200078e00ff */
[----:B------:R-:W-:-:S02]  /*1cb0*/  ISETP.GT.U32.AND P0, PT, R3, R28, PT ;  /* 0x0000001c0300720c */ /* 0x000fc40003f04070 */
[----:B------:R-:W-:Y:S01]  /*1cc0*/  IABS R35, R76 ;  /* 0x0000004c00237213 */ /* 0x000fe20000000000 */
[--C-:B------:R-:W-:Y:S01]  /*1cd0*/  @!P3 IMAD.IADD R27, R27, 0x1, -R3.reuse ;  /* 0x000000011b1bb824 */ /* 0x100fe200078e0a03 */
[----:B------:R-:W-:Y:S01]  /*1ce0*/  ISETP.GT.U32.AND P3, PT, R3, R30, PT ;  /* 0x0000001e0300720c */ /* 0x000fe20003f64070 */
[----:B------:R-:W-:Y:S02]  /*1cf0*/  @!P6 IMAD.IADD R29, R29, 0x1, -R3 ;  /* 0x000000011d1de824 */ /* 0x000fe400078e0a03 */
[----:B------:R-:W-:Y:S02]  /*1d00*/  IMAD.MOV R32, RZ, RZ, -R32 ;  /* 0x000000ffff207224 */ /* 0x000fe400078e0a20 */
[----:B------:R-:W-:Y:S01]  /*1d10*/  @!P5 IMAD.MOV R25, RZ, RZ, -R25 ;  /* 0x000000ffff19d224 */ /* 0x000fe200078e0a19 */
[C---:B------:R-:W-:Y:S01]  /*1d20*/  ISETP.GT.U32.AND P6, PT, R3.reuse, R29, PT ;  /* 0x0000001d0300720c */ /* 0x040fe20003fc4070 */
[----:B------:R-:W-:Y:S01]  /*1d30*/  IMAD R32, R3, R32, R33 ;  /* 0x0000002003207224 */ /* 0x000fe200078e0221 */
[----:B------:R-:W-:Y:S01]  /*1d40*/  ISETP.GE.AND P5, PT, R37, RZ, PT ;  /* 0x000000ff2500720c */ /* 0x000fe20003fa6270 */
[----:B------:R-:W-:Y:S01]  /*1d50*/  IMAD.HI.U32 R33, R8, R35, RZ ;  /* 0x0000002308217227 */ /* 0x000fe200078e00ff */
[----:B------:R-:W-:-:S03]  /*1d60*/  IABS R37, R74 ;  /* 0x0000004a00257213 */ /* 0x000fc60000000000 */
[--C-:B------:R-:W-:Y:S01]  /*1d70*/  @!P4 IMAD.IADD R31, R31, 0x1, -R3.reuse ;  /* 0x000000011f1fc824 */ /* 0x100fe200078e0a03 */
[----:B------:R-:W-:Y:S01]  /*1d80*/  ISETP.GE.AND P4, PT, R36, RZ, PT ;  /* 0x000000ff2400720c */ /* 0x000fe20003f86270 */
[----:B------:R-:W-:Y:S02]  /*1d90*/  @!P0 IMAD.IADD R28, R28, 0x1, -R3 ;  /* 0x000000011c1c8824 */ /* 0x000fe400078e0a03 */
[----:B------:R-:W-:Y:S02]  /*1da0*/  IMAD.MOV R36, RZ, RZ, -R33 ;  /* 0x000000ffff247224 */ /* 0x000fe400078e0a21 */
[----:B------:R-:W-:Y:S01]  /*1db0*/  @!P3 IMAD.IADD R30, R30, 0x1, -R3 ;  /* 0x000000011e1eb824 */ /* 0x000fe200078e0a03 */
[C---:B------:R-:W-:Y:S01]  /*1dc0*/  ISETP.GT.U32.AND P0, PT, R3.reuse, R28, PT ;  /* 0x0000001c0300720c */ /* 0x040fe20003f04070 */
[C---:B------:R-:W-:Y:S02]  /*1dd0*/  IMAD R33, R3.reuse, R36, R35 ;  /* 0x0000002403217224 */ /* 0x040fe400078e0223 */
[----:B------:R-:W-:Y:S01]  /*1de0*/  IMAD.HI.U32 R34, R8, R37, RZ ;  /* 0x0000002508227227 */ /* 0x000fe200078e00ff */
[----:B------:R-:W-:-:S03]  /*1df0*/  ISETP.GT.U32.AND P3, PT, R3, R30, PT ;  /* 0x0000001e0300720c */ /* 0x000fc60003f64070 */
[----:B------:R-:W-:Y:S01]  /*1e00*/  @!P6 IMAD.IADD R29, R29, 0x1, -R3 ;  /* 0x000000011d1de824 */ /* 0x000fe200078e0a03 */
[----:B------:R-:W-:Y:S01]  /*1e10*/  ISETP.GT.U32.AND P6, PT, R3, R33, PT ;  /* 0x000000210300720c */ /* 0x000fe20003fc4070 */
[----:B------:R-:W-:-:S04]  /*1e20*/  IMAD.HI.U32 R35, R8, R38, RZ ;  /* 0x0000002608237227 */ /* 0x000fc800078e00ff */
[----:B------:R-:W-:Y:S02]  /*1e30*/  IMAD.MOV R34, RZ, RZ, -R34 ;  /* 0x000000ffff227224 */ /* 0x000fe400078e0a22 */
[----:B------:R-:W-:Y:S02]  /*1e40*/  IMAD.MOV R35, RZ, RZ, -R35 ;  /* 0x000000ffff237224 */ /* 0x000fe400078e0a23 */
[C---:B------:R-:W-:Y:S02]  /*1e50*/  IMAD R34, R3.reuse, R34, R37 ;  /* 0x0000002203227224 */ /* 0x040fe400078e0225 */
[--C-:B------:R-:W-:Y:S01]  /*1e60*/  @!P0 IMAD.IADD R28, R28, 0x1, -R3.reuse ;  /* 0x000000011c1c8824 */ /* 0x100fe200078e0a03 */
[C---:B------:R-:W-:Y:S01]  /*1e70*/  ISETP.GT.U32.AND P0, PT, R3.reuse, R32, PT ;  /* 0x000000200300720c */ /* 0x040fe20003f04070 */
[C---:B------:R-:W-:Y:S02]  /*1e80*/  IMAD R35, R3.reuse, R35, R38 ;  /* 0x0000002303237224 */ /* 0x040fe400078e0226 */
[--C-:B------:R-:W-:Y:S01]  /*1e90*/  @!P3 IMAD.IADD R30, R30, 0x1, -R3.reuse ;  /* 0x000000011e1eb824 */ /* 0x100fe200078e0a03 */
[----:B------:R-:W-:Y:S01]  /*1ea0*/  ISETP.GT.U32.AND P3, PT, R3, R34, PT ;  /* 0x000000220300720c */ /* 0x000fe20003f64070 */
[----:B------:R-:W-:Y:S01]  /*1eb0*/  @!P6 IMAD.IADD R33, R33, 0x1, -R3 ;  /* 0x000000012121e824 */ /* 0x000fe200078e0a03 */
[----:B------:R-:W-:Y:S01]  /*1ec0*/  ISETP.GT.U32.AND P6, PT, R3, R35, PT ;  /* 0x000000230300720c */ /* 0x000fe20003fc4070 */
[----:B------:R-:W-:-:S02]  /*1ed0*/  @!P5 IMAD.MOV R28, RZ, RZ, -R28 ;  /* 0x000000ffff1cd224 */ /* 0x000fc400078e0a1c */
[----:B------:R-:W-:Y:S01]  /*1ee0*/  @!P1 IMAD.MOV R31, RZ, RZ, -R31 ;  /* 0x000000ffff1f9224 */ /* 0x000fe200078e0a1f */
[----:B------:R-:W-:Y:S01]  /*1ef0*/  ISETP.GT.U32.AND P1, PT, R3, R33, PT ;  /* 0x000000210300720c */ /* 0x000fe20003f24070 */
[----:B------:R-:W-:-:S04]  /*1f00*/  IMAD.HI.U32 R37, R8, R40, RZ ;  /* 0x0000002808257227 */ /* 0x000fc800078e00ff */
[--C-:B------:R-:W-:Y:S01]  /*1f10*/  @!P0 IMAD.IADD R32, R32, 0x1, -R3.reuse ;  /* 0x0000000120208824 */ /* 0x100fe200078e0a03 */
[----:B------:R-:W-:Y:S01]  /*1f20*/  ISETP.GE.AND P0, PT, R41, RZ, PT ;  /* 0x000000ff2900720c */ /* 0x000fe20003f06270 */
[--C-:B------:R-:W-:Y:S01]  /*1f30*/  @!P3 IMAD.IADD R34, R34, 0x1, -R3.reuse ;  /* 0x000000012222b824 */ /* 0x100fe200078e0a03 */
[----:B------:R-:W-:Y:S01]  /*1f40*/  IABS R41, R42 ;  /* 0x0000002a00297213 */ /* 0x000fe20000000000 */
[----:B------:R-:W-:Y:S01]  /*1f50*/  @!P6 IMAD.IADD R35, R35, 0x1, -R3 ;  /* 0x000000012323e824 */ /* 0x000fe200078e0a03 */
[----:B------:R-:W-:Y:S01]  /*1f60*/  ISETP.GE.AND P3, PT, R80, RZ, PT ;  /* 0x000000ff5000720c */ /* 0x000fe20003f66270 */
[C---:B------:R-:W-:Y:S01]  /*1f70*/  IMAD.HI.U32 R36, R8.reuse, R39, RZ ;  /* 0x0000002708247227 */ /* 0x040fe200078e00ff */
[C---:B------:R-:W-:Y:S02]  /*1f80*/  ISETP.GT.U32.AND P5, PT, R3.reuse, R34, PT ;  /* 0x000000220300720c */ /* 0x040fe40003fa4070 */
[----:B------:R-:W-:Y:S01]  /*1f90*/  ISETP.GT.U32.AND P6, PT, R3, R35, PT ;  /* 0x000000230300720c */ /* 0x000fe20003fc4070 */
[----:B------:R-:W-:Y:S01]  /*1fa0*/  IMAD.HI.U32 R38, R8, R41, RZ ;  /* 0x0000002908267227 */ /* 0x000fe200078e00ff */
[----:B------:R-:W-:-:S03]  /*1fb0*/  IABS R80, R69 ;  /* 0x0000004500507213 */ /* 0x000fc60000000000 */
[----:B------:R-:W-:Y:S02]  /*1fc0*/  IMAD.MOV R38, RZ, RZ, -R38 ;  /* 0x000000ffff267224 */ /* 0x000fe400078e0a26 */
[----:B------:R-:W-:Y:S02]  /*1fd0*/  IMAD.MOV R37, RZ, RZ, -R37 ;  /* 0x000000ffff257224 */ /* 0x000fe400078e0a25 */
[C---:B------:R-:W-:Y:S01]  /*1fe0*/  IMAD R38, R3.reuse, R38, R41 ;  /* 0x0000002603267224 */ /* 0x040fe200078e0229 */
[----:B------:R-:W-:Y:S01]  /*1ff0*/  IABS R41, R46 ;  /* 0x0000002e00297213 */ /* 0x000fe20000000000 */
[----:B------:R-:W-:Y:S02]  /*2000*/  IMAD.MOV R36, RZ, RZ, -R36 ;  /* 0x000000ffff247224 */ /* 0x000fe400078e0a24 */
[C---:B------:R-:W-:Y:S02]  /*2010*/  IMAD R37, R3.reuse, R37, R40 ;  /* 0x0000002503257224 */ /* 0x040fe400078e0228 */
[----:B------:R-:W-:Y:S01]  /*2020*/  @!P2 IMAD.MOV R27, RZ, RZ, -R27 ;  /* 0x000000ffff1ba224 */ /* 0x000fe200078e0a1b */
[C---:B------:R-:W-:Y:S01]  /*2030*/  ISETP.GT.U32.AND P2, PT, R3.reuse, R32, PT ;  /* 0x000000200300720c */ /* 0x040fe20003f44070 */
[--C-:B------:R-:W-:Y:S01]  /*2040*/  @!P5 IMAD.IADD R34, R34, 0x1, -R3.reuse ;  /* 0x000000012222d824 */ /* 0x100fe200078e0a03 */
[----:B------:R-:W-:Y:S01]  /*2050*/  ISETP.GT.U32.AND P5, PT, R3, R38, PT ;  /* 0x000000260300720c */ /* 0x000fe20003fa4070 */
[----:B------:R-:W-:Y:S01]  /*2060*/  IMAD.MOV.U32 R40, RZ, RZ, R44 ;  /* 0x000000ffff287224 */ /* 0x000fe200078e002c */
[----:B------:R-:W-:Y:S01]  /*2070*/  IABS R44, R43 ;  /* 0x0000002b002c7213 */ /* 0x000fe20000000000 */
[----:B------:R-:W-:Y:S01]  /*2080*/  @!P6 IMAD.IADD R35, R35, 0x1, -R3 ;  /* 0x000000012323e824 */ /* 0x000fe200078e0a03 */
[----:B------:R-:W-:Y:S01]  /*2090*/  ISETP.GE.AND P6, PT, R72, RZ, PT ;  /* 0x000000ff4800720c */ /* 0x000fe20003fc6270 */
[----:B------:R-:W-:Y:S01]  /*20a0*/  IMAD R36, R3, R36, R39 ;  /* 0x0000002403247224 */ /* 0x000fe200078e0227 */
[----:B------:R-:W-:Y:S01]  /*20b0*/  IABS R72, R71 ;  /* 0x0000004700487213 */ /* 0x000fe20000000000 */
[----:B------:R-:W-:Y:S01]  /*20c0*/  @!P1 IMAD.IADD R33, R33, 0x1, -R3 ;  /* 0x0000000121219824 */ /* 0x000fe200078e0a03 */
[----:B------:R-:W-:Y:S01]  /*20d0*/  ISETP.GE.AND P1, PT, R74, RZ, PT ;  /* 0x000000ff4a00720c */ /* 0x000fe20003f26270 */
[----:B------:R-:W-:Y:S01]  /*20e0*/  IMAD.HI.U32 R39, R8, R40, RZ ;  /* 0x0000002808277227 */ /* 0x000fe200078e00ff */
[----:B------:R-:W-:-:S03]  /*20f0*/  IABS R74, R73 ;  /* 0x00000049004a7213 */ /* 0x000fc60000000000 */
[----:B------:R-:W-:Y:S02]  /*2100*/  IMAD.MOV R39, RZ, RZ, -R39 ;  /* 0x000000ffff277224 */ /* 0x000fe400078e0a27 */
[--C-:B------:R-:W-:Y:S01]  /*2110*/  @!P2 IMAD.IADD R32, R32, 0x1, -R3.reuse ;  /* 0x000000012020a824 */ /* 0x100fe200078e0a03 */
[----:B------:R-:W-:Y:S01]  /*2120*/  ISETP.GE.AND P2, PT, R76, RZ, PT ;  /* 0x000000ff4c00720c */ /* 0x000fe20003f46270 */
[----:B------:R-:W-:Y:S01]  /*2130*/  IMAD R39, R3, R39, R40 ;  /* 0x0000002703277224 */ /* 0x000fe200078e0228 */
[----:B------:R-:W-:Y:S01]  /*2140*/  IABS R76, R77 ;  /* 0x0000004d004c7213 */ /* 0x000fe20000000000 */
[----:B------:R-:W-:Y:S02]  /*2150*/  @!P5 IMAD.IADD R38, R38, 0x1, -R3 ;  /* 0x000000012626d824 */ /* 0x000fe400078e0a03 */
[----:B------:R-:W-:-:S04]  /*2160*/  IMAD.HI.U32 R40, R8, R41, RZ ;  /* 0x0000002908287227 */ /* 0x000fc800078e00ff */
[----:B------:R-:W-:Y:S01]  /*2170*/  @!P0 IMAD.MOV R30, RZ, RZ, -R30 ;  /* 0x000000ffff1e8224 */ /* 0x000fe200078e0a1e */
[C---:B------:R-:W-:Y:S01]  /*2180*/  ISETP.GT.U32.AND P0, PT, R3.reuse, R37, PT ;  /* 0x000000250300720c */ /* 0x040fe20003f04070 */
[----:B------:R-:W-:Y:S01]  /*2190*/  @!P6 IMAD.MOV R35, RZ, RZ, -R35 ;  /* 0x000000ffff23e224 */ /* 0x000fe200078e0a23 */
[C---:B------:R-:W-:Y:S01]  /*21a0*/  ISETP.GT.U32.AND P6, PT, R3.reuse, R39, PT ;  /* 0x000000270300720c */ /* 0x040fe20003fc4070 */
[----:B------:R-:W-:Y:S01]  /*21b0*/  @!P3 IMAD.MOV R32, RZ, RZ, -R32 ;  /* 0x000000ffff20b224 */ /* 0x000fe200078e0a20 */
[C---:B------:R-:W-:Y:S01]  /*21c0*/  ISETP.GT.U32.AND P3, PT, R3.reuse, R38, PT ;  /* 0x000000260300720c */ /* 0x040fe20003f64070 */
[----:B------:R-:W-:Y:S01]  /*21d0*/  @!P1 IMAD.MOV R34, RZ, RZ, -R34 ;  /* 0x000000ffff229224 */ /* 0x000fe200078e0a22 */
[----:B------:R-:W-:Y:S01]  /*21e0*/  ISETP.GE.AND P1, PT, R42, RZ, PT ;  /* 0x000000ff2a00720c */ /* 0x000fe20003f26270 */
[----:B------:R-:W-:Y:S02]  /*21f0*/  IMAD.MOV R40, RZ, RZ, -R40 ;  /* 0x000000ffff287224 */ /* 0x000fe400078e0a28 */
[----:B------:R-:W-:Y:S01]  /*2200*/  IMAD.MOV.U32 R42, RZ, RZ, R44 ;  /* 0x000000ffff2a7224 */ /* 0x000fe200078e002c */
[----:B------:R-:W-:Y:S01]  /*2210*/  IABS R44, R48 ;  /* 0x00000030002c7213 */ /* 0x000fe20000000000 */
[----:B------:R-:W-:Y:S01]  /*2220*/  @!P4 IMAD.MOV R29, RZ, RZ, -R29 ;  /* 0x000000ffff1dc224 */ /* 0x000fe200078e0a1d */
[C---:B------:R-:W-:Y:S01]  /*2230*/  ISETP.GT.U32.AND P4, PT, R3.reuse, R36, PT ;  /* 0x000000240300720c */ /* 0x040fe20003f84070 */
[----:B------:R-:W-:-:S02]  /*2240*/  IMAD R40, R3, R40, R41 ;  /* 0x0000002803287224 */ /* 0x000fc400078e0229 */
[----:B------:R-:W-:-:S04]  /*2250*/  IMAD.HI.U32 R41, R8, R42, RZ ;  /* 0x0000002a08297227 */ /* 0x000fc800078e00ff */
[----:B------:R-:W-:Y:S02]  /*2260*/  IMAD.MOV R41, RZ, RZ, -R41 ;  /* 0x000000ffff297224 */ /* 0x000fe400078e0a29 */
[--C-:B------:R-:W-:Y:S01]  /*2270*/  @!P0 IMAD.IADD R37, R37, 0x1, -R3.reuse ;  /* 0x0000000125258824 */ /* 0x100fe200078e0a03 */
[----:B------:R-:W-:Y:S01]  /*2280*/  ISETP.GE.AND P0, PT, R70, RZ, PT ;  /* 0x000000ff4600720c */ /* 0x000fe20003f06270 */
[--C-:B------:R-:W-:Y:S01]  /*2290*/  @!P6 IMAD.IADD R39, R39, 0x1, -R3.reuse ;  /* 0x000000012727e824 */ /* 0x100fe200078e0a03 */
[----:B------:R-:W-:Y:S01]  /*22a0*/  IABS R70, R55 ;  /* 0x0000003700467213 */ /* 0x000fe20000000000 */
[----:B------:R-:W-:Y:S01]  /*22b0*/  @!P3 IMAD.IADD R38, R38, 0x1, -R3 ;  /* 0x000000012626b824 */ /* 0x000fe200078e0a03 */
[C---:B------:R-:W-:Y:S01]  /*22c0*/  ISETP.GT.U32.AND P3, PT, R3.reuse, R40, PT ;  /* 0x000000280300720c */ /* 0x040fe20003f64070 */
[C---:B------:R-:W-:Y:S01]  /*22d0*/  IMAD R41, R3.reuse, R41, R42 ;  /* 0x0000002903297224 */ /* 0x040fe200078e022a */
[C---:B------:R-:W-:Y:S01]  /*22e0*/  ISETP.GT.U32.AND P6, PT, R3.reuse, R39, PT ;  /* 0x000000270300720c */ /* 0x040fe20003fc4070 */
[----:B------:R-:W-:Y:S01]  /*22f0*/  @!P2 IMAD.MOV R33, RZ, RZ, -R33 ;  /* 0x000000ffff21a224 */ /* 0x000fe200078e0a21 */
[C---:B------:R-:W-:Y:S01]  /*2300*/  ISETP.GT.U32.AND P2, PT, R3.reuse, R37, PT ;  /* 0x000000250300720c */ /* 0x040fe20003f44070 */
[----:B------:R-:W-:Y:S01]  /*2310*/  @!P4 IMAD.IADD R36, R36, 0x1, -R3 ;  /* 0x000000012424c824 */ /* 0x000fe200078e0a03 */
[----:B------:R-:W-:Y:S01]  /*2320*/  ISETP.GE.AND P4, PT, R66, RZ, PT ;  /* 0x000000ff4200720c */ /* 0x000fe20003f86270 */
[----:B------:R-:W-:Y:S01]  /*2330*/  @!P1 IMAD.MOV R38, RZ, RZ, -R38 ;  /* 0x000000ffff269224 */ /* 0x000fe200078e0a26 */
[C---:B------:R-:W-:Y:S01]  /*2340*/  ISETP.GT.U32.AND P1, PT, R3.reuse, R41, PT ;  /* 0x000000290300720c */ /* 0x040fe20003f24070 */
[----:B------:R-:W-:Y:S01]  /*2350*/  IMAD.HI.U32 R42, R8, R44, RZ ;  /* 0x0000002c082a7227 */ /* 0x000fe200078e00ff */
[----:B------:R-:W-:-:S02]  /*2360*/  ISETP.GT.U32.AND P5, PT, R3, R36, PT ;  /* 0x000000240300720c */ /* 0x000fc40003fa4070 */
[----:B------:R-:W-:Y:S01]  /*2370*/  IABS R66, R58 ;  /* 0x0000003a00427213 */ /* 0x000fe20000000000 */
[--C-:B------:R-:W-:Y:S02]  /*2380*/  @!P3 IMAD.IADD R40, R40, 0x1, -R3.reuse ;  /* 0x000000012828b824 */ /* 0x100fe400078e0a03 */
[--C-:B------:R-:W-:Y:S01]  /*2390*/  @!P6 IMAD.IADD R39, R39, 0x1, -R3.reuse ;  /* 0x000000012727e824 */ /* 0x100fe200078e0a03 */
[----:B------:R-:W-:Y:S01]  /*23a0*/  ISETP.GE.AND P6, PT, R47, RZ, PT ;  /* 0x000000ff2f00720c */ /* 0x000fe20003fc6270 */
[--C-:B------:R-:W-:Y:S01]  /*23b0*/  @!P2 IMAD.IADD R37, R37, 0x1, -R3.reuse ;  /* 0x000000012525a824 */ /* 0x100fe200078e0a03 */
[----:B------:R-:W-:Y:S01]  /*23c0*/  ISETP.GE.AND P2, PT, R46, RZ, PT ;  /* 0x000000ff2e00720c */ /* 0x000fe20003f46270 */
[----:B------:R-:W-:Y:S01]  /*23d0*/  IMAD.MOV R42, RZ, RZ, -R42 ;  /* 0x000000ffff2a7224 */ /* 0x000fe200078e0a2a */
[----:B------:R-:W-:Y:S01]  /*23e0*/  IABS R46, R47 ;  /* 0x0000002f002e7213 */ /* 0x000fe20000000000 */
[--C-:B------:R-:W-:Y:S01]  /*23f0*/  @!P1 IMAD.IADD R41, R41, 0x1, -R3.reuse ;  /* 0x0000000129299824 */ /* 0x100fe200078e0a03 */
[----:B------:R-:W-:Y:S01]  /*2400*/  IABS R47, R49 ;  /* 0x00000031002f7213 */ /* 0x000fe20000000000 */
[----:B------:R-:W-:Y:S01]  /*2410*/  @!P5 IMAD.IADD R36, R36, 0x1, -R3 ;  /* 0x000000012424d824 */ /* 0x000fe200078e0a03 */
[C---:B------:R-:W-:Y:S01]  /*2420*/  ISETP.GT.U32.AND P3, PT, R3.reuse, R40, PT ;  /* 0x000000280300720c */ /* 0x040fe20003f64070 */
[C---:B------:R-:W-:Y:S01]  /*2430*/  IMAD R42, R3.reuse, R42, R44 ;  /* 0x0000002a032a7224 */ /* 0x040fe200078e022c */
[----:B------:R-:W-:Y:S01]  /*2440*/  ISETP.GT.U32.AND P1, PT, R3, R41, PT ;  /* 0x000000290300720c */ /* 0x000fe20003f24070 */
[----:B------:R-:W-:Y:S01]  /*2450*/  IMAD.HI.U32 R44, R8, R47, RZ ;  /* 0x0000002f082c7227 */ /* 0x000fe200078e00ff */
[----:B------:R-:W-:-:S02]  /*2460*/  ISETP.GE.AND P5, PT, R50, RZ, PT ;  /* 0x000000ff3200720c */ /* 0x000fc40003fa6270 */
[----:B------:R-:W-:Y:S01]  /*2470*/  IABS R50, R60 ;  /* 0x0000003c00327213 */ /* 0x000fe20000000000 */
[----:B------:R-:W-:Y:S01]  /*2480*/  @!P4 IMAD.MOV R36, RZ, RZ, -R36 ;  /* 0x000000ffff24c224 */ /* 0x000fe200078e0a24 */
[----:B------:R-:W-:Y:S01]  /*2490*/  ISETP.GE.AND P4, PT, R43, RZ, PT ;  /* 0x000000ff2b00720c */ /* 0x000fe20003f86270 */
[----:B------:R-:W-:-:S04]  /*24a0*/  IMAD.HI.U32 R43, R8, R46, RZ ;  /* 0x0000002e082b7227 */ /* 0x000fc800078e00ff */
[----:B------:R-:W-:Y:S02]  /*24b0*/  IMAD.MOV R44, RZ, RZ, -R44 ;  /* 0x000000ffff2c7224 */ /* 0x000fe400078e0a2c */
[----:B------:R-:W-:Y:S02]  /*24c0*/  IMAD.MOV R43, RZ, RZ, -R43 ;  /* 0x000000ffff2b7224 */ /* 0x000fe400078e0a2b */
[C---:B------:R-:W-:Y:S02]  /*24d0*/  IMAD R44, R3.reuse, R44, R47 ;  /* 0x0000002c032c7224 */ /* 0x040fe400078e022f */
[----:B------:R-:W-:Y:S01]  /*24e0*/  @!P0 IMAD.MOV R37, RZ, RZ, -R37 ;  /* 0x000000ffff258224 */ /* 0x000fe200078e0a25 */
[----:B------:R-:W-:Y:S01]  /*24f0*/  ISETP.GE.AND P0, PT, R48, RZ, PT ;  /* 0x000000ff3000720c */ /* 0x000fe20003f06270 */
[C---:B------:R-:W-:Y:S01]  /*2500*/  IMAD R43, R3.reuse, R43, R46 ;  /* 0x0000002b032b7224 */ /* 0x040fe200078e022e */
[----:B------:R-:W-:Y:S01]  /*2510*/  IABS R48, R62 ;  /* 0x0000003e00307213 */ /* 0x000fe20000000000 */
[--C-:B------:R-:W-:Y:S01]  /*2520*/  @!P3 IMAD.IADD R40, R40, 0x1, -R3.reuse ;  /* 0x000000012828b824 */ /* 0x100fe200078e0a03 */
[----:B------:R-:W-:Y:S01]  /*2530*/  ISETP.GT.U32.AND P3, PT, R3, R42, PT ;  /* 0x0000002a0300720c */ /* 0x000fe20003f64070 */
[----:B------:R-:W-:Y:S01]  /*2540*/  @!P1 IMAD.IADD R41, R41, 0x1, -R3 ;  /* 0x0000000129299824 */ /* 0x000fe200078e0a03 */
[C---:B------:R-:W-:Y:S01]  /*2550*/  ISETP.GT.U32.AND P1, PT, R3.reuse, R44, PT ;  /* 0x0000002c0300720c */ /* 0x040fe20003f24070 */
[----:B------:R-:W-:Y:S01]  /*2560*/  @!P5 IMAD.MOV R39, RZ, RZ, -R39 ;  /* 0x000000ffff27d224 */ /* 0x000fe200078e0a27 */
[----:B------:R-:W-:Y:S01]  /*2570*/  ISETP.GT.U32.AND P5, PT, R3, R43, PT ;  /* 0x0000002b0300720c */ /* 0x000fe20003fa4070 */
[----:B------:R-:W-:-:S04]  /*2580*/  IMAD.HI.U32 R46, R8, R48, RZ ;  /* 0x00000030082e7227 */ /* 0x000fc800078e00ff */
[----:B------:R-:W-:Y:S01]  /*2590*/  @!P2 IMAD.MOV R40, RZ, RZ, -R40 ;  /* 0x000000ffff28a224 */ /* 0x000fe200078e0a28 */
[----:B------:R-:W-:Y:S01]  /*25a0*/  ISETP.GE.AND P2, PT, R49, RZ, PT ;  /* 0x000000ff3100720c */ /* 0x000fe20003f46270 */
[----:B------:R-:W-:Y:S02]  /*25b0*/  IMAD.MOV R46, RZ, RZ, -R46 ;  /* 0x000000ffff2e7224 */ /* 0x000fe400078e0a2e */
[----:B------:R-:W-:Y:S01]  /*25c0*/  IMAD.MOV.U32 R49, RZ, RZ, R50 ;  /* 0x000000ffff317224 */ /* 0x000fe200078e0032 */
[----:B------:R-:W-:Y:S01]  /*25d0*/  IABS R50, R52 ;  /* 0x0000003400327213 */ /* 0x000fe20000000000 */
[--C-:B------:R-:W-:Y:S02]  /*25e0*/  @!P3 IMAD.IADD R42, R42, 0x1, -R3.reuse ;  /* 0x000000012a2ab824 */ /* 0x100fe400078e0a03 */
[C---:B------:R-:W-:Y:S02]  /*25f0*/  IMAD R46, R3.reuse, R46, R48 ;  /* 0x0000002e032e7224 */ /* 0x040fe400078e0230 */
[----:B------:R-:W-:Y:S01]  /*2600*/  @!P1 IMAD.IADD R44, R44, 0x1, -R3 ;  /* 0x000000012c2c9824 */ /* 0x000fe200078e0a03 */
[----:B------:R-:W-:Y:S01]  /*2610*/  ISETP.GT.U32.AND P3, PT, R3, R42, PT ;  /* 0x0000002a0300720c */ /* 0x000fe20003f64070 */
[----:B------:R-:W-:-:S03]  /*2620*/  IMAD.HI.U32 R47, R8, R49, RZ ;  /* 0x00000031082f7227 */ /* 0x000fc600078e00ff */
[----:B------:R-:W-:Y:S01]  /*2630*/  ISETP.GT.U32.AND P1, PT, R3, R44, PT ;  /* 0x0000002c0300720c */ /* 0x000fe20003f24070 */
[----:B------:R-:W-:Y:S02]  /*2640*/  @!P5 IMAD.IADD R43, R43, 0x1, -R3 ;  /* 0x000000012b2bd824 */ /* 0x000fe400078e0a03 */
[----:B------:R-:W-:Y:S01]  /*2650*/  @!P4 IMAD.MOV R41, RZ, RZ, -R41 ;  /* 0x000000ffff29c224 */ /* 0x000fe200078e0a29 */
[C---:B------:R-:W-:Y:S01]  /*2660*/  ISETP.GT.U32.AND P4, PT, R3.reuse, R46, PT ;  /* 0x0000002e0300720c */ /* 0x040fe20003f84070 */
[----:B------:R-:W-:Y:S01]  /*2670*/  IMAD.MOV R48, RZ, RZ, -R47 ;  /* 0x000000ffff307224 */ /* 0x000fe200078e0a2f */
[----:B------:R-:W-:Y:S01]  /*2680*/  ISETP.GT.U32.AND P5, PT, R3, R43, PT ;  /* 0x0000002b0300720c */ /* 0x000fe20003fa4070 */
[----:B------:R-:W-:-:S04]  /*2690*/  IMAD.HI.U32 R47, R8, R50, RZ ;  /* 0x00000032082f7227 */ /* 0x000fc800078e00ff */
[C---:B------:R-:W-:Y:S02]  /*26a0*/  IMAD R48, R3.reuse, R48, R49 ;  /* 0x0000003003307224 */ /* 0x040fe400078e0231 */
[----:B------:R-:W-:Y:S02]  /*26b0*/  IMAD.MOV R49, RZ, RZ, -R47 ;  /* 0x000000ffff317224 */ /* 0x000fe400078e0a2f */
[--C-:B------:R-:W-:Y:S01]  /*26c0*/  @!P3 IMAD.IADD R42, R42, 0x1, -R3.reuse ;  /* 0x000000012a2ab824 */ /* 0x100fe200078e0a03 */
[----:B------:R-:W-:Y:S01]  /*26d0*/  ISETP.GE.AND P3, PT, R62, RZ, PT ;  /* 0x000000ff3e00720c */ /* 0x000fe20003f66270 */
[C---:B------:R-:W-:Y:S02]  /*26e0*/  IMAD R50, R3.reuse, R49, R50 ;  /* 0x0000003103327224 */ /* 0x040fe400078e0232 */
[--C-:B------:R-:W-:Y:S02]  /*26f0*/  @!P4 IMAD.IADD R46, R46, 0x1, -R3.reuse ;  /* 0x000000012e2ec824 */ /* 0x100fe400078e0a03 */
[--C-:B------:R-:W-:Y:S01]  /*2700*/  @!P1 IMAD.IADD R44, R44, 0x1, -R3.reuse ;  /* 0x000000012c2c9824 */ /* 0x100fe200078e0a03 */
[C---:B------:R-:W-:Y:S01]  /*2710*/  ISETP.GT.U32.AND P1, PT, R3.reuse, R50, PT ;  /* 0x000000320300720c */ /* 0x040fe20003f24070 */
[----:B------:R-:W-:Y:S01]  /*2720*/  IMAD.MOV.U32 R62, RZ, RZ, R66 ;  /* 0x000000ffff3e7224 */ /* 0x000fe200078e0042 */
[----:B------:R-:W-:Y:S01]  /*2730*/  ISETP.GT.U32.AND P4, PT, R3, R46, PT ;  /* 0x0000002e0300720c */ /* 0x000fe20003f84070 */
[----:B------:R-:W-:Y:S01]  /*2740*/  @!P5 IMAD.IADD R43, R43, 0x1, -R3 ;  /* 0x000000012b2bd824 */ /* 0x000fe200078e0a03 */
[----:B------:R-:W-:Y:S01]  /*2750*/  ISETP.GT.U32.AND P5, PT, R3, R48, PT ;  /* 0x000000300300720c */ /* 0x000fe20003fa4070 */
[----:B------:R-:W-:Y:S01]  /*2760*/  IMAD.HI.U32 R47, R8, R62, RZ ;  /* 0x0000003e082f7227 */ /* 0x000fe200078e00ff */
[----:B------:R-:W-:-:S03]  /*2770*/  IABS R66, R78 ;  /* 0x0000004e00427213 */ /* 0x000fc60000000000 */
[----:B------:R-:W-:Y:S02]  /*2780*/  IMAD.MOV R47, RZ, RZ, -R47 ;  /* 0x000000ffff2f7224 */ /* 0x000fe400078e0a2f */
[----:B------:R-:W-:Y:S01]  /*2790*/  @!P6 IMAD.MOV R43, RZ, RZ, -R43 ;  /* 0x000000ffff2be224 */ /* 0x000fe200078e0a2b */
[----:B------:R-:W-:Y:S01]  /*27a0*/  ISETP.GE.AND P6, PT, R52, RZ, PT ;  /* 0x000000ff3400720c */ /* 0x000fe20003fc6270 */
[C---:B------:R-:W-:Y:S01]  /*27b0*/  IMAD R52, R3.reuse, R47, R62 ;  /* 0x0000002f03347224 */ /* 0x040fe200078e023e */
[----:B------:R-:W-:Y:S01]  /*27c0*/  IABS R62, R54 ;  /* 0x00000036003e7213 */ /* 0x000fe20000000000 */
[--C-:B------:R-:W-:Y:S02]  /*27d0*/  @!P1 IMAD.IADD R50, R50, 0x1, -R3.reuse ;  /* 0x0000000132329824 */ /* 0x100fe400078e0a03 */
[--C-:B------:R-:W-:Y:S02]  /*27e0*/  @!P5 IMAD.IADD R48, R48, 0x1, -R3.reuse ;  /* 0x000000013030d824 */ /* 0x100fe400078e0a03 */
[----:B------:R-:W-:Y:S01]  /*27f0*/  @!P4 IMAD.IADD R46, R46, 0x1, -R3 ;  /* 0x000000012e2ec824 */ /* 0x000fe200078e0a03 */
[C---:B------:R-:W-:Y:S01]  /*2800*/  ISETP.GT.U32.AND P4, PT, R3.reuse, R52, PT ;  /* 0x000000340300720c */ /* 0x040fe20003f84070 */
[----:B------:R-:W-:Y:S01]  /*2810*/  @!P0 IMAD.MOV R42, RZ, RZ, -R42 ;  /* 0x000000ffff2a8224 */ /* 0x000fe200078e0a2a */
[----:B------:R-:W-:Y:S01]  /*2820*/  ISETP.GT.U32.AND P1, PT, R3, R50, PT ;  /* 0x000000320300720c */ /* 0x000fe20003f24070 */
[----:B------:R-:W-:Y:S01]  /*2830*/  IMAD.HI.U32 R49, R8, R62, RZ ;  /* 0x0000003e08317227 */ /* 0x000fe200078e00ff */
[----:B------:R-:W-:-:S02]  /*2840*/  ISETP.GE.AND P0, PT, R60, RZ, PT ;  /* 0x000000ff3c00720c */ /* 0x000fc40003f06270 */
[----:B------:R-:W-:Y:S01]  /*2850*/  ISETP.GT.U32.AND P5, PT, R3, R48, PT ;  /* 0x000000300300720c */ /* 0x000fe20003fa4070 */
[----:B------:R-:W-:Y:S01]  /*2860*/  IMAD.MOV.U32 R47, RZ, RZ, R44 ;  /* 0x000000ffff2f7224 */ /* 0x000fe200078e002c */
[----:B------:R-:W-:Y:S01]  /*2870*/  IABS R60, R56 ;  /* 0x00000038003c7213 */ /* 0x000fe20000000000 */
[----:B------:R-:W-:Y:S02]  /*2880*/  IMAD.MOV R49, RZ, RZ, -R49 ;  /* 0x000000ffff317224 */ /* 0x000fe400078e0a31 */
[----:B------:R-:W-:Y:S01]  /*2890*/  @!P3 IMAD.MOV R46, RZ, RZ, -R46 ;  /* 0x000000ffff2eb224 */ /* 0x000fe200078e0a2e */
[----:B------:R-:W-:Y:S01]  /*28a0*/  ISETP.GE.AND P3, PT, R54, RZ, PT ;  /* 0x000000ff3600720c */ /* 0x000fe20003f66270 */
[----:B------:R-:W-:-:S04]  /*28b0*/  IMAD.HI.U32 R44, R8, R60, RZ ;  /* 0x0000003c082c7227 */ /* 0x000fc800078e00ff */
[----:B------:R-:W-:Y:S02]  /*28c0*/  IMAD.MOV R44, RZ, RZ, -R44 ;  /* 0x000000ffff2c7224 */ /* 0x000fe400078e0a2c */
[--C-:B------:R-:W-:Y:S02]  /*28d0*/  @!P4 IMAD.IADD R52, R52, 0x1, -R3.reuse ;  /* 0x000000013434c824 */ /* 0x100fe400078e0a03 */
[C---:B------:R-:W-:Y:S01]  /*28e0*/  IMAD R54, R3.reuse, R49, R62 ;  /* 0x0000003103367224 */ /* 0x040fe200078e023e */
[----:B------:R-:W-:Y:S01]  /*28f0*/  IABS R62, R64 ;  /* 0x00000040003e7213 */ /* 0x000fe20000000000 */
[--C-:B------:R-:W-:Y:S01]  /*2900*/  @!P1 IMAD.IADD R50, R50, 0x1, -R3.reuse ;  /* 0x0000000132329824 */ /* 0x100fe200078e0a03 */
[C---:B------:R-:W-:Y:S01]  /*2910*/  ISETP.GT.U32.AND P4, PT, R3.reuse, R52, PT ;  /* 0x000000340300720c */ /* 0x040fe20003f84070 */
[----:B------:R-:W-:Y:S01]  /*2920*/  @!P5 IMAD.IADD R48, R48, 0x1, -R3 ;  /* 0x000000013030d824 */ /* 0x000fe200078e0a03 */
[----:B------:R-:W-:Y:S01]  /*2930*/  ISETP.GE.AND P5, PT, R56, RZ, PT ;  /* 0x000000ff3800720c */ /* 0x000fe20003fa6270 */
[C---:B------:R-:W-:Y:S01]  /*2940*/  IMAD R44, R3.reuse, R44, R60 ;  /* 0x0000002c032c7224 */ /* 0x040fe200078e023c */
[----:B------:R-:W-:Y:S01]  /*2950*/  IABS R56, R51 ;  /* 0x0000003300387213 */ /* 0x000fe20000000000 */
[----:B------:R-:W-:Y:S01]  /*2960*/  @!P6 IMAD.MOV R50, RZ, RZ, -R50 ;  /* 0x000000ffff32e224 */ /* 0x000fe200078e0a32 */
[C---:B------:R-:W-:Y:S01]  /*2970*/  ISETP.GT.U32.AND P6, PT, R3.reuse, R54, PT ;  /* 0x000000360300720c */ /* 0x040fe20003fc4070 */
[----:B------:R-:W-:Y:S01]  /*2980*/  @!P2 IMAD.MOV R47, RZ, RZ, -R47 ;  /* 0x000000ffff2fa224 */ /* 0x000fe200078e0a2f */
[----:B------:R-:W-:Y:S01]  /*2990*/  ISETP.GE.AND P2, PT, R58, RZ, PT ;  /* 0x000000ff3a00720c */ /* 0x000fe20003f46270 */
[----:B------:R-:W-:Y:S01]  /*29a0*/  IMAD.HI.U32 R49, R8, R56, RZ ;  /* 0x0000003808317227 */ /* 0x000fe200078e00ff */
[----:B------:R-:W-:-:S02]  /*29b0*/  ISETP.GT.U32.AND P1, PT, R3, R44, PT ;  /* 0x0000002c0300720c */ /* 0x000fc40003f24070 */
[----:B------:R-:W-:Y:S01]  /*29c0*/  IABS R60, R53 ;  /* 0x00000035003c7213 */ /* 0x000fe20000000000 */
[----:B------:R-:W-:Y:S01]  /*29d0*/  IMAD.MOV R49, RZ, RZ, -R49 ;  /* 0x000000ffff317224 */ /* 0x000fe200078e0a31 */
[----:B------:R-:W-:Y:S01]  /*29e0*/  IABS R58, R15 ;  /* 0x0000000f003a7213 */ /* 0x000fe20000000000 */
[--C-:B------:R-:W-:Y:S01]  /*29f0*/  @!P4 IMAD.IADD R52, R52, 0x1, -R3.reuse ;  /* 0x000000013434c824 */ /* 0x100fe200078e0a03 */
[----:B------:R-:W-:Y:S01]  /*2a00*/  ISETP.GE.AND P4, PT, R15, RZ, PT ;  /* 0x000000ff0f00720c */ /* 0x000fe20003f86270 */
[C---:B------:R-:W-:Y:S02]  /*2a10*/  IMAD R56, R3.reuse, R49, R56 ;  /* 0x0000003103387224 */ /* 0x040fe400078e0238 */
[--C-:B------:R-:W-:Y:S02]  /*2a20*/  @!P6 IMAD.IADD R54, R54, 0x1, -R3.reuse ;  /* 0x000000013636e824 */ /* 0x100fe400078e0a03 */
[----:B------:R-:W-:Y:S01]  /*2a30*/  @!P2 IMAD.MOV R52, RZ, RZ, -R52 ;  /* 0x000000ffff34a224 */ /* 0x000fe200078e0a34 */
[C---:B------:R-:W-:Y:S01]  /*2a40*/  ISETP.GT.U32.AND P2, PT, R3.reuse, R56, PT ;  /* 0x000000380300720c */ /* 0x040fe20003f44070 */
[----:B------:R-:W-:Y:S01]  /*2a50*/  @!P1 IMAD.IADD R44, R44, 0x1, -R3 ;  /* 0x000000012c2c9824 */ /* 0x000fe200078e0a03 */
[----:B------:R-:W-:Y:S01]  /*2a60*/  ISETP.GT.U32.AND P6, PT, R3, R54, PT ;  /* 0x000000360300720c */ /* 0x000fe20003fc4070 */
[----:B------:R-:W-:-:S03]  /*2a70*/  IMAD.HI.U32 R49, R8, R60, RZ ;  /* 0x0000003c08317227 */ /* 0x000fc600078e00ff */
[----:B------:R-:W-:Y:S01]  /*2a80*/  ISETP.GT.U32.AND P1, PT, R3, R44, PT ;  /* 0x0000002c0300720c */ /* 0x000fe20003f24070 */
[----:B------:R-:W-:Y:S01]  /*2a90*/  @!P0 IMAD.MOV R48, RZ, RZ, -R48 ;  /* 0x000000ffff308224 */ /* 0x000fe200078e0a30 */
[----:B------:R-:W-:Y:S01]  /*2aa0*/  ISETP.GE.AND P0, PT, R51, RZ, PT ;  /* 0x000000ff3300720c */ /* 0x000fe20003f06270 */
[----:B------:R-:W-:-:S04]  /*2ab0*/  IMAD.HI.U32 R15, R8, R58, RZ ;  /* 0x0000003a080f7227 */ /* 0x000fc800078e00ff */
[----:B------:R-:W-:-:S04]  /*2ac0*/  IMAD.HI.U32 R51, R8, R62, RZ ;  /* 0x0000003e08337227 */ /* 0x000fc800078e00ff */
[----:B------:R-:W-:Y:S02]  /*2ad0*/  IMAD.MOV R49, RZ, RZ, -R49 ;  /* 0x000000ffff317224 */ /* 0x000fe400078e0a31 */
[----:B------:R-:W-:Y:S02]  /*2ae0*/  IMAD.MOV R15, RZ, RZ, -R15 ;  /* 0x000000ffff0f7224 */ /* 0x000fe400078e0a0f */
[----:B------:R-:W-:Y:S02]  /*2af0*/  IMAD.MOV R51, RZ, RZ, -R51 ;  /* 0x000000ffff337224 */ /* 0x000fe400078e0a33 */
[C---:B------:R-:W-:Y:S02]  /*2b00*/  IMAD R60, R3.reuse, R49, R60 ;  /* 0x00000031033c7224 */ /* 0x040fe400078e023c */
[C---:B------:R-:W-:Y:S01]  /*2b10*/  IMAD R58, R3.reuse, R15, R58 ;  /* 0x0000000f033a7224 */ /* 0x040fe200078e023a */
[----:B------:R-:W-:Y:S01]  /*2b20*/  IABS R15, R68 ;  /* 0x00000044000f7213 */ /* 0x000fe20000000000 */
[----:B------:R-:W-:-:S02]  /*2b30*/  IMAD R62, R3, R51, R62 ;  /* 0x00000033033e7224 */ /* 0x000fc400078e023e */
[--C-:B------:R-:W-:Y:S01]  /*2b40*/  @!P6 IMAD.IADD R54, R54, 0x1, -R3.reuse ;  /* 0x000000013636e824 */ /* 0x100fe200078e0a03 */
[C---:B------:R-:W-:Y:S01]  /*2b50*/  ISETP.GT.U32.AND P6, PT, R3.reuse, R58, PT ;  /* 0x0000003a0300720c */ /* 0x040fe20003fc4070 */
[--C-:B------:R-:W-:Y:S01]  /*2b60*/  @!P2 IMAD.IADD R56, R56, 0x1, -R3.reuse ;  /* 0x000000013838a824 */ /* 0x100fe200078e0a03 */
[----:B------:R-:W-:Y:S01]  /*2b70*/  ISETP.GT.U32.AND P2, PT, R3, R60, PT ;  /* 0x0000003c0300720c */ /* 0x000fe20003f44070 */
[----:B------:R-:W-:Y:S01]  /*2b80*/  @!P1 IMAD.IADD R44, R44, 0x1, -R3 ;  /* 0x000000012c2c9824 */ /* 0x000fe200078e0a03 */
[----:B------:R-:W-:Y:S01]  /*2b90*/  ISETP.GE.AND P1, PT, R53, RZ, PT ;  /* 0x000000ff3500720c */ /* 0x000fe20003f26270 */
[----:B------:R-:W-:Y:S01]  /*2ba0*/  @!P3 IMAD.MOV R54, RZ, RZ, -R54 ;  /* 0x000000ffff36b224 */ /* 0x000fe200078e0a36 */
[----:B------:R-:W-:Y:S01]  /*2bb0*/  ISETP.GT.U32.AND P3, PT, R3, R62, PT ;  /* 0x0000003e0300720c */ /* 0x000fe20003f64070 */
[----:B------:R-:W-:Y:S02]  /*2bc0*/  IMAD.MOV.U32 R49, RZ, RZ, R44 ;  /* 0x000000ffff317224 */ /* 0x000fe400078e002c */
[----:B------:R-:W-:-:S02]  /*2bd0*/  IMAD.MOV.U32 R44, RZ, RZ, R15 ;  /* 0x000000ffff2c7224 */ /* 0x000fc400078e000f */
[----:B------:R-:W-:Y:S01]  /*2be0*/  @!P5 IMAD.MOV R49, RZ, RZ, -R49 ;  /* 0x000000ffff31d224 */ /* 0x000fe200078e0a31 */
[C---:B------:R-:W-:Y:S01]  /*2bf0*/  ISETP.GT.U32.AND P5, PT, R3.reuse, R56, PT ;  /* 0x000000380300720c */ /* 0x040fe20003fa4070 */
[--C-:B------:R-:W-:Y:S02]  /*2c00*/  @!P6 IMAD.IADD R58, R58, 0x1, -R3.reuse ;  /* 0x000000013a3ae824 */ /* 0x100fe400078e0a03 */
[--C-:B------:R-:W-:Y:S02]  /*2c10*/  @!P2 IMAD.IADD R60, R60, 0x1, -R3.reuse ;  /* 0x000000013c3ca824 */ /* 0x100fe400078e0a03 */
[----:B------:R-:W-:Y:S01]  /*2c20*/  IMAD.HI.U32 R51, R8, R66, RZ ;  /* 0x0000004208337227 */ /* 0x000fe200078e00ff */
[C---:B------:R-:W-:Y:S02]  /*2c30*/  ISETP.GT.U32.AND P6, PT, R3.reuse, R58, PT ;  /* 0x0000003a0300720c */ /* 0x040fe40003fc4070 */
[----:B------:R-:W-:Y:S01]  /*2c40*/  ISETP.GT.U32.AND P2, PT, R3, R60, PT ;  /* 0x0000003c0300720c */ /* 0x000fe20003f44070 */
[----:B------:R-:W-:-:S02]  /*2c50*/  @!P3 IMAD.IADD R62, R62, 0x1, -R3 ;  /* 0x000000013e3eb824 */ /* 0x000fc400078e0a03 */
[----:B------:R-:W-:-:S03]  /*2c60*/  IMAD.HI.U32 R15, R8, R44, RZ ;  /* 0x0000002c080f7227 */ /* 0x000fc600078e00ff */
[----:B------:R-:W-:Y:S01]  /*2c70*/  ISETP.GT.U32.AND P3, PT, R3, R62, PT ;  /* 0x0000003e0300720c */ /* 0x000fe20003f64070 */
[----:B------:R-:W-:-:S04]  /*2c80*/  IMAD.HI.U32 R53, R8, R70, RZ ;  /* 0x0000004608357227 */ /* 0x000fc800078e00ff */
[----:B------:R-:W-:Y:S02]  /*2c90*/  IMAD.MOV R51, RZ, RZ, -R51 ;  /* 0x000000ffff337224 */ /* 0x000fe400078e0a33 */
[----:B------:R-:W-:Y:S01]  /*2ca0*/  @!P5 IMAD.IADD R56, R56, 0x1, -R3 ;  /* 0x000000013838d824 */ /* 0x000fe200078e0a03 */
[----:B------:R-:W-:Y:S01]  /*2cb0*/  ISETP.GE.AND P5, PT, R64, RZ, PT ;  /* 0x000000ff4000720c */ /* 0x000fe20003fa6270 */
        /* <DEDUP_REMOVED lines=9> */
[C---:B------:R-:W-:Y:S01]  /*2d50*/  ISETP.GT.U32.AND P6, PT, R3.reuse, R44, PT ;  /* 0x0000002c0300720c */ /* 0x040fe20003fc4070 */
[----:B------:R-:W-:Y:S01]  /*2d60*/  @!P3 IMAD.IADD R62, R62, 0x1, -R3 ;  /* 0x000000013e3eb824 */ /* 0x000fe200078e0a03 */
[----:B------:R-:W-:Y:S01]  /*2d70*/  ISETP.GT.U32.AND P3, PT, R3, R66, PT ;  /* 0x000000420300720c */ /* 0x000fe20003f64070 */
[----:B------:R-:W-:Y:S02]  /*2d80*/  IMAD.MOV.U32 R51, RZ, RZ, R15 ;  /* 0x000000ffff337224 */ /* 0x000fe400078e000f */
[----:B------:R-:W-:Y:S02]  /*2d90*/  @!P0 IMAD.MOV R56, RZ, RZ, -R56 ;  /* 0x000000ffff388224 */ /* 0x000fe400078e0a38 */
[----:B------:R-:W-:-:S04]  /*2da0*/  IMAD.HI.U32 R15, R8, R51, RZ ;  /* 0x00000033080f7227 */ /* 0x000fc800078e00ff */
[----:B------:R-:W-:Y:S02]  /*2db0*/  @!P2 IMAD.IADD R64, R64, 0x1, -R3 ;  /* 0x000000014040a824 */ /* 0x000fe400078e0a03 */
[----:B------:R-:W-:Y:S02]  /*2dc0*/  IMAD.MOV R70, RZ, RZ, -R15 ;  /* 0x000000ffff467224 */ /* 0x000fe400078e0a0f */
[----:B------:R-:W-:-:S04]  /*2dd0*/  IMAD.HI.U32 R15, R8, R72, RZ ;  /* 0x00000048080f7227 */ /* 0x000fc800078e00ff */
[--C-:B------:R-:W-:Y:S01]  /*2de0*/  @!P6 IMAD.IADD R44, R44, 0x1, -R3.reuse ;  /* 0x000000012c2ce824 */ /* 0x100fe200078e0a03 */
[----:B------:R-:W-:Y:S01]  /*2df0*/  ISETP.GE.AND P6, PT, R68, RZ, PT ;  /* 0x000000ff4400720c */ /* 0x000fe20003fc6270 */
[----:B------:R-:W-:Y:S01]  /*2e00*/  @!P3 IMAD.IADD R66, R66, 0x1, -R3 ;  /* 0x000000014242b824 */ /* 0x000fe200078e0a03 */
[C---:B------:R-:W-:Y:S01]  /*2e10*/  ISETP.GT.U32.AND P3, PT, R3.reuse, R64, PT ;  /* 0x000000400300720c */ /* 0x040fe20003f64070 */
[C---:B------:R-:W-:Y:S01]  /*2e20*/  IMAD R68, R3.reuse, R70, R51 ;  /* 0x0000004603447224 */ /* 0x040fe200078e0233 */
[C---:B------:R-:W-:Y:S01]  /*2e30*/  ISETP.GT.U32.AND P2, PT, R3.reuse, R44, PT ;  /* 0x0000002c0300720c */ /* 0x040fe20003f44070 */
[----:B------:R-:W-:Y:S01]  /*2e40*/  IMAD.MOV R15, RZ, RZ, -R15 ;  /* 0x000000ffff0f7224 */ /* 0x000fe200078e0a0f */
[----:B------:R-:W-:Y:S01]  /*2e50*/  ISETP.GT.U32.AND P0, PT, R3, R66, PT ;  /* 0x000000420300720c */ /* 0x000fe20003f04070 */
[----:B------:R-:W-:-:S04]  /*2e60*/  IMAD.HI.U32 R51, R8, R74, RZ ;  /* 0x0000004a08337227 */ /* 0x000fc800078e00ff */
[----:B------:R-:W-:Y:S01]  /*2e70*/  IMAD R70, R3, R15, R72 ;  /* 0x0000000f03467224 */ /* 0x000fe200078e0248 */
[----:B------:R-:W-:Y:S01]  /*2e80*/  IABS R15, R79 ;  /* 0x0000004f000f7213 */ /* 0x000fe20000000000 */
[----:B------:R-:W-:Y:S02]  /*2e90*/  IMAD.MOV R51, RZ, RZ, -R51 ;  /* 0x000000ffff337224 */ /* 0x000fe400078e0a33 */
[----:B------:R-:W-:-:S04]  /*2ea0*/  IMAD.HI.U32 R53, R8, R76, RZ ;  /* 0x0000004c08357227 */ /* 0x000fc800078e00ff */
[C---:B------:R-:W-:Y:S02]  /*2eb0*/  IMAD R72, R3.reuse, R51, R74 ;  /* 0x0000003303487224 */ /* 0x040fe400078e024a */
[----:B------:R-:W-:Y:S02]  /*2ec0*/  IMAD.MOV.U32 R51, RZ, RZ, R15 ;  /* 0x000000ffff337224 */ /* 0x000fe400078e000f */
[----:B------:R-:W-:Y:S01]  /*2ed0*/  @!P3 IMAD.IADD R64, R64, 0x1, -R3 ;  /* 0x000000014040b824 */ /* 0x000fe200078e0a03 */
[----:B------:R-:W-:Y:S01]  /*2ee0*/  ISETP.GT.U32.AND P3, PT, R3, R70, PT ;  /* 0x000000460300720c */ /* 0x000fe20003f64070 */
[----:B------:R-:W-:Y:S02]  /*2ef0*/  IMAD.MOV R53, RZ, RZ, -R53 ;  /* 0x000000ffff357224 */ /* 0x000fe400078e0a35 */
[----:B------:R-:W-:-:S04]  /*2f00*/  IMAD.HI.U32 R15, R8, R51, RZ ;  /* 0x00000033080f7227 */ /* 0x000fc800078e00ff */
[C---:B------:R-:W-:Y:S02]  /*2f10*/  IMAD R74, R3.reuse, R53, R76 ;  /* 0x00000035034a7224 */ /* 0x040fe400078e024c */
[----:B------:R-:W-:Y:S02]  /*2f20*/  IMAD.MOV R76, RZ, RZ, -R15 ;  /* 0x000000ffff4c7224 */ /* 0x000fe400078e0a0f */
[----:B------:R-:W-:Y:S01]  /*2f30*/  @!P0 IMAD.IADD R66, R66, 0x1, -R3 ;  /* 0x0000000142428824 */ /* 0x000fe200078e0a03 */
[C---:B------:R-:W-:Y:S01]  /*2f40*/  ISETP.GT.U32.AND P0, PT, R3.reuse, R72, PT ;  /* 0x000000480300720c */ /* 0x040fe20003f04070 */
[C---:B------:R-:W-:Y:S02]  /*2f50*/  IMAD R76, R3.reuse, R76, R51 ;  /* 0x0000004c034c7224 */ /* 0x040fe400078e0233 */
[----:B------:R-:W-:Y:S02]  /*2f60*/  @!P3 IMAD.IADD R70, R70, 0x1, -R3 ;  /* 0x000000014646b824 */ /* 0x000fe400078e0a03 */
[----:B------:R-:W-:Y:S01]  /*2f70*/  IMAD.HI.U32 R15, R8, R80, RZ ;  /* 0x00000050080f7227 */ /* 0x000fe200078e00ff */
[----:B------:R-:W-:-:S03]  /*2f80*/  ISETP.GT.U32.AND P3, PT, R3, R76, PT ;  /* 0x0000004c0300720c */ /* 0x000fc60003f64070 */
[----:B------:R-:W-:Y:S01]  /*2f90*/  @!P2 IMAD.IADD R44, R44, 0x1, -R3 ;  /* 0x000000012c2ca824 */ /* 0x000fe200078e0a03 */
[C---:B------:R-:W-:Y:S01]  /*2fa0*/  ISETP.GT.U32.AND P2, PT, R3.reuse, R68, PT ;  /* 0x000000440300720c */ /* 0x040fe20003f44070 */
[----:B------:R-:W-:Y:S02]  /*2fb0*/  IMAD.MOV R15, RZ, RZ, -R15 ;  /* 0x000000ffff0f7224 */ /* 0x000fe400078e0a0f */
[----:B------:R-:W-:Y:S01]  /*2fc0*/  @!P0 IMAD.IADD R72, R72, 0x1, -R3 ;  /* 0x0000000148488824 */ /* 0x000fe200078e0a03 */
[----:B------:R-:W-:Y:S01]  /*2fd0*/  ISETP.GE.AND P0, PT, R78, RZ, PT ;  /* 0x000000ff4e00720c */ /* 0x000fe20003f06270 */
[----:B------:R-:W-:Y:S02]  /*2fe0*/  IMAD R78, R3, R15, R80 ;  /* 0x0000000f034e7224 */ /* 0x000fe400078e0250 */
[----:B------:R-:W-:-:S04]  /*2ff0*/  IMAD.HI.U32 R51, R8, R81, RZ ;  /* 0x0000005108337227 */ /* 0x000fc800078e00ff */
[--C-:B------:R-:W-:Y:S01]  /*3000*/  @!P3 IMAD.IADD R76, R76, 0x1, -R3.reuse ;  /* 0x000000014c4cb824 */ /* 0x100fe200078e0a03 */
[C---:B------:R-:W-:Y:S01]  /*3010*/  ISETP.GT.U32.AND P3, PT, R3.reuse, R78, PT ;  /* 0x0000004e0300720c */ /* 0x040fe20003f64070 */
[----:B------:R-:W-:Y:S01]  /*3020*/  @!P2 IMAD.IADD R68, R68, 0x1, -R3 ;  /* 0x000000014444a824 */ /* 0x000fe200078e0a03 */
[----:B------:R-:W-:Y:S01]  /*3030*/  ISETP.GT.U32.AND P2, PT, R3, R74, PT ;  /* 0x0000004a0300720c */ /* 0x000fe20003f44070 */
[----:B------:R-:W-:Y:S02]  /*3040*/  IMAD.MOV R82, RZ, RZ, -R51 ;  /* 0x000000ffff527224 */ /* 0x000fe400078e0a33 */
[----:B------:R-:W-:-:S04]  /*3050*/  IMAD.HI.U32 R53, R8, R83, RZ ;  /* 0x0000005308357227 */ /* 0x000fc800078e00ff */
[C---:B------:R-:W-:Y:S02]  /*3060*/  IMAD R80, R3.reuse, R82, R81 ;  /* 0x0000005203507224 */ /* 0x040fe400078e0251 */
[----:B------:R-:W-:Y:S02]  /*3070*/  IMAD.MOV R84, RZ, RZ, -R53 ;  /* 0x000000ffff547224 */ /* 0x000fe400078e0a35 */
[--C-:B------:R-:W-:Y:S01]  /*3080*/  @!P3 IMAD.IADD R78, R78, 0x1, -R3.reuse ;  /* 0x000000014e4eb824 */ /* 0x100fe200078e0a03 */
[----:B------:R-:W-:Y:S01]  /*3090*/  ISETP.GT.U32.AND P3, PT, R3, R80, PT ;  /* 0x000000500300720c */ /* 0x000fe20003f64070 */
[----:B------:R-:W-:Y:S01]  /*30a0*/  @!P2 IMAD.IADD R74, R74, 0x1, -R3 ;  /* 0x000000014a4aa824 */ /* 0x000fe200078e0a03 */
[----:B------:R-:W-:Y:S01]  /*30b0*/  ISETP.GE.AND P2, PT, R55, RZ, PT ;  /* 0x000000ff3700720c */ /* 0x000fe20003f46270 */
[C---:B------:R-:W-:Y:S01]  /*30c0*/  IMAD R82, R3.reuse, R84, R83 ;  /* 0x0000005403527224 */ /* 0x040fe200078e0253 */
[----:B------:R-:W-:Y:S01]  /*30d0*/  IABS R84, R65 ;  /* 0x0000004100547213 */ /* 0x000fe20000000000 */
[----:B------:R-:W-:Y:S01]  /*30e0*/  @!P4 IMAD.MOV R58, RZ, RZ, -R58 ;  /* 0x000000ffff3ac224 */ /* 0x000fe200078e0a3a */
[----:B------:R-:W-:Y:S01]  /*30f0*/  ISETP.GT.U32.AND P4, PT, R3, R72, PT ;  /* 0x000000480300720c */ /* 0x000fe20003f84070 */
[----:B------:R-:W-:-:S04]  /*3100*/  IMAD.HI.U32 R51, R8, R86, RZ ;  /* 0x0000005608337227 */ /* 0x000fc800078e00ff */
[----:B------:R-:W-:-:S04]  /*3110*/  IMAD.HI.U32 R15, R8, R84, RZ ;  /* 0x00000054080f7227 */ /* 0x000fc800078e00ff */
[----:B------:R-:W-:Y:S01]  /*3120*/  @!P3 IMAD.IADD R80, R80, 0x1, -R3 ;  /* 0x000000015050b824 */ /* 0x000fe200078e0a03 */
[C---:B------:R-:W-:Y:S01]  /*3130*/  ISETP.GT.U32.AND P3, PT, R3.reuse, R68, PT ;  /* 0x000000440300720c */ /* 0x040fe20003f64070 */
[----:B------:R-:W-:Y:S01]  /*3140*/  @!P2 IMAD.MOV R66, RZ, RZ, -R66 ;  /* 0x000000ffff42a224 */ /* 0x000fe200078e0a42 */
[----:B------:R-:W-:Y:S01]  /*3150*/  ISETP.GT.U32.AND P2, PT, R3, R78, PT ;  /* 0x0000004e0300720c */ /* 0x000fe20003f44070 */
[----:B------:R-:W-:-:S04]  /*3160*/  IMAD.HI.U32 R53, R8, R88, RZ ;  /* 0x0000005808357227 */ /* 0x000fc800078e00ff */
[----:B------:R-:W-:-:S04]  /*3170*/  IMAD.HI.U32 R55, R8, R90, RZ ;  /* 0x0000005a08377227 */ /* 0x000fc800078e00ff */
[----:B------:R-:W-:-:S04]  /*3180*/  IMAD.HI.U32 R8, R8, R92, RZ ;  /* 0x0000005c08087227 */ /* 0x000fc800078e00ff */
[----:B------:R-:W-:Y:S01]  /*3190*/  @!P1 IMAD.MOV R60, RZ, RZ, -R60 ;  /* 0x000000ffff3c9224 */ /* 0x000fe200078e0a3c */
[C---:B------:R-:W-:Y:S01]  /*31a0*/  ISETP.GT.U32.AND P1, PT, R3.reuse, R70, PT ;  /* 0x000000460300720c */ /* 0x040fe20003f24070 */
[----:B------:R-:W-:Y:S01]  /*31b0*/  @!P5 IMAD.MOV R62, RZ, RZ, -R62 ;  /* 0x000000ffff3ed224 */ /* 0x000fe200078e0a3e */
[C---:B------:R-:W-:Y:S01]  /*31c0*/  ISETP.GT.U32.AND P5, PT, R3.reuse, R74, PT ;  /* 0x0000004a0300720c */ /* 0x040fe20003fa4070 */
[----:B------:R-:W-:Y:S01]  /*31d0*/  @!P0 IMAD.MOV R64, RZ, RZ, -R64 ;  /* 0x000000ffff408224 */ /* 0x000fe200078e0a40 */
[----:B------:R-:W-:Y:S01]  /*31e0*/  ISETP.GT.U32.AND P0, PT, R3, R76, PT ;  /* 0x0000004c0300720c */ /* 0x000fe20003f04070 */
[----:B------:R-:W-:Y:S02]  /*31f0*/  IMAD.MOV R51, RZ, RZ, -R51 ;  /* 0x000000ffff337224 */ /* 0x000fe400078e0a33 */
[----:B------:R-:W-:Y:S02]  /*3200*/  IMAD.MOV R8, RZ, RZ, -R8 ;  /* 0x000000ffff087224 */ /* 0x000fe400078e0a08 */
[----:B------:R-:W-:-:S02]  /*3210*/  IMAD.MOV R15, RZ, RZ, -R15 ;  /* 0x000000ffff0f7224 */ /* 0x000fc400078e0a0f */
[----:B------:R-:W-:Y:S02]  /*3220*/  IMAD.MOV R53, RZ, RZ, -R53 ;  /* 0x000000ffff357224 */ /* 0x000fe400078e0a35 */
[----:B------:R-:W-:Y:S02]  /*3230*/  IMAD.MOV R55, RZ, RZ, -R55 ;  /* 0x000000ffff377224 */ /* 0x000fe400078e0a37 */
[C---:B------:R-:W-:Y:S02]  /*3240*/  IMAD R86, R3.reuse, R51, R86 ;  /* 0x0000003303567224 */ /* 0x040fe400078e0256 */
[C---:B------:R-:W-:Y:S02]  /*3250*/  IMAD R92, R3.reuse, R8, R92 ;  /* 0x00000008035c7224 */ /* 0x040fe400078e025c */
[----:B------:R-:W-:Y:S01]  /*3260*/  @!P3 IMAD.IADD R68, R68, 0x1, -R3 ;  /* 0x000000014444b824 */ /* 0x000fe200078e0a03 */
[C---:B------:R-:W-:Y:S01]  /*3270*/  ISETP.GT.U32.AND P3, PT, R3.reuse, R82, PT ;  /* 0x000000520300720c */ /* 0x040fe20003f64070 */
[C---:B------:R-:W-:Y:S01]  /*3280*/  IMAD R84, R3.reuse, R15, R84 ;  /* 0x0000000f03547224 */ /* 0x040fe200078e0254 */
[----:B------:R-:W-:Y:S01]  /*3290*/  SHF.R.S32.HI R15, RZ, 0x1f, R114 ;  /* 0x0000001fff0f7819 */ /* 0x000fe20000011472 */
[----:B------:R-:W-:-:S02]  /*32a0*/  IMAD R88, R3, R53, R88 ;  /* 0x0000003503587224 */ /* 0x000fc400078e0258 */
[----:B------:R-:W-:Y:S01]  /*32b0*/  IMAD R90, R3, R55, R90 ;  /* 0x00000037035a7224 */ /* 0x000fe200078e025a */
[----:B------:R-:W-:Y:S01]  /*32c0*/  LEA.HI R114, R15, R114, RZ, 0x7 ;  /* 0x000000720f727211 */ /* 0x000fe200078f38ff */
[----:B------:R-:W-:Y:S01]  /*32d0*/  IMAD.MOV.U32 R51, RZ, RZ, R44 ;  /* 0x000000ffff337224 */ /* 0x000fe200078e002c */
[----:B------:R-:W-:Y:S01]  /*32e0*/  LOP3.LUT R44, RZ, R45, RZ, 0x33, !PT ;  /* 0x0000002dff2c7212 */ /* 0x000fe200078e33ff */
[--C-:B------:R-:W-:Y:S01]  /*32f0*/  @!P4 IMAD.IADD R72, R72, 0x1, -R3.reuse ;  /* 0x000000014848c824 */ /* 0x100fe200078e0a03 */
[C---:B------:R-:W-:Y:S01]  /*3300*/  ISETP.GT.U32.AND P4, PT, R3.reuse, R86, PT ;  /* 0x000000560300720c */ /* 0x040fe20003f84070 */
[----:B------:R-:W-:Y:S01]  /*3310*/  @!P2 IMAD.IADD R78, R78, 0x1, -R3 ;  /* 0x000000014e4ea824 */ /* 0x000fe200078e0a03 */
[C---:B------:R-:W-:Y:S01]  /*3320*/  ISETP.GT.U32.AND P2, PT, R3.reuse, R92, PT ;  /* 0x0000005c0300720c */ /* 0x040fe20003f44070 */
[----:B------:R-:W-:Y:S01]  /*3330*/  @!P6 IMAD.MOV R51, RZ, RZ, -R51 ;  /* 0x000000ffff33e224 */ /* 0x000fe200078e0a33 */
[C---:B------:R-:W-:Y:S01]  /*3340*/  ISETP.GT.U32.AND P6, PT, R3.reuse, R80, PT ;  /* 0x000000500300720c */ /* 0x040fe20003fc4070 */
[--C-:B------:R-:W-:Y:S01]  /*3350*/  @!P1 IMAD.IADD R70, R70, 0x1, -R3.reuse ;  /* 0x0000000146469824 */ /* 0x100fe200078e0a03 */
[C---:B------:R-:W-:Y:S01]  /*3360*/  ISETP.GT.U32.AND P1, PT, R3.reuse, R84, PT ;  /* 0x000000540300720c */ /* 0x040fe20003f24070 */
[--C-:B------:R-:W-:Y:S01]  /*3370*/  @!P5 IMAD.IADD R74, R74, 0x1, -R3.reuse ;  /* 0x000000014a4ad824 */ /* 0x100fe200078e0a03 */
[C---:B------:R-:W-:Y:S01]  /*3380*/  ISETP.GT.U32.AND P5, PT, R3.reuse, R88, PT ;  /* 0x000000580300720c */ /* 0x040fe20003fa4070 */
[--C-:B------:R-:W-:Y:S01]  /*3390*/  @!P0 IMAD.IADD R76, R76, 0x1, -R3.reuse ;  /* 0x000000014c4c8824 */ /* 0x100fe200078e0a03 */
[----:B------:R-:W-:Y:S01]  /*33a0*/  ISETP.GT.U32.AND P0, PT, R3, R90, PT ;  /* 0x0000005a0300720c */ /* 0x000fe20003f04070 */
[--C-:B------:R-:W-:Y:S01]  /*33b0*/  @!P3 IMAD.IADD R82, R82, 0x1, -R3.reuse ;  /* 0x000000015252b824 */ /* 0x100fe200078e0a03 */
[----:B------:R-:W-:Y:S01]  /*33c0*/  ISETP.GE.AND P3, PT, R71, RZ, PT ;  /* 0x000000ff4700720c */ /* 0x000fe20003f66270 */
[--C-:B------:R-:W-:Y:S01]  /*33d0*/  @!P4 IMAD.IADD R86, R86, 0x1, -R3.reuse ;  /* 0x000000015656c824 */ /* 0x100fe200078e0a03 */
[----:B------:R-:W-:Y:S01]  /*33e0*/  ISETP.GE.AND P4, PT, R77, RZ, PT ;  /* 0x000000ff4d00720c */ /* 0x000fe20003f86270 */
[--C-:B------:R-:W-:Y:S01]  /*33f0*/  @!P2 IMAD.IADD R92, R92, 0x1, -R3.reuse ;  /* 0x000000015c5ca824 */ /* 0x100fe200078e0a03 */
[----:B------:R-:W-:Y:S01]  /*3400*/  ISETP.GT.U32.AND P2, PT, R3, R82, PT ;  /* 0x000000520300720c */ /* 0x000fe20003f44070 */
[--C-:B------:R-:W-:Y:S01]  /*3410*/  @!P6 IMAD.IADD R80, R80, 0x1, -R3.reuse ;  /* 0x000000015050e824 */ /* 0x100fe200078e0a03 */
[----:B------:R-:W-:Y:S01]  /*3420*/  ISETP.GE.AND P6, PT, R75, RZ, PT ;  /* 0x000000ff4b00720c */ /* 0x000fe20003fc6270 */
[--C-:B------:R-:W-:Y:S01]  /*3430*/  @!P1 IMAD.IADD R84, R84, 0x1, -R3.reuse ;  /* 0x0000000154549824 */ /* 0x100fe200078e0a03 */
[----:B------:R-:W-:Y:S01]  /*3440*/  ISETP.GE.AND P1, PT, R73, RZ, PT ;  /* 0x000000ff4900720c */ /* 0x000fe20003f26270 */
[--C-:B------:R-:W-:Y:S01]  /*3450*/  @!P5 IMAD.IADD R88, R88, 0x1, -R3.reuse ;  /* 0x000000015858d824 */ /* 0x100fe200078e0a03 */
[----:B------:R-:W-:Y:S01]  /*3460*/  ISETP.GE.AND P5, PT, R79, RZ, PT ;  /* 0x000000ff4f00720c */ /* 0x000fe20003fa6270 */
[--C-:B------:R-:W-:Y:S01]  /*3470*/  @!P0 IMAD.IADD R90, R90, 0x1, -R3.reuse ;  /* 0x000000015a5a8824 */ /* 0x100fe200078e0a03 */
[----:B------:R-:W-:Y:S01]  /*3480*/  ISETP.GE.AND P0, PT, R69, RZ, PT ;  /* 0x000000ff4500720c */ /* 0x000fe20003f06270 */
[----:B------:R-:W-:Y:S01]  /*3490*/  @!P3 IMAD.MOV R70, RZ, RZ, -R70 ;  /* 0x000000ffff46b224 */ /* 0x000fe200078e0a46 */
[C---:B------:R-:W-:Y:S01]  /*34a0*/  ISETP.GT.U32.AND P3, PT, R3.reuse, R84, PT ;  /* 0x000000540300720c */ /* 0x040fe20003f64070 */
[----:B------:R-:W-:Y:S01]  /*34b0*/  @!P4 IMAD.MOV R74, RZ, RZ, -R74 ;  /* 0x000000ffff4ac224 */ /* 0x000fe200078e0a4a */
[----:B------:R-:W-:Y:S01]  /*34c0*/  ISETP.GT.U32.AND P4, PT, R3, R88, PT ;  /* 0x000000580300720c */ /* 0x000fe20003f84070 */
[--C-:B------:R-:W-:Y:S01]  /*34d0*/  @!P2 IMAD.IADD R82, R82, 0x1, -R3.reuse ;  /* 0x000000015252a824 */ /* 0x100fe200078e0a03 */
[----:B------:R-:W-:Y:S01]  /*34e0*/  ISETP.GE.AND P2, PT, R63, RZ, PT ;  /* 0x000000ff3f00720c */ /* 0x000fe20003f46270 */
[----:B------:R-:W-:Y:S01]  /*34f0*/  @!P6 IMAD.MOV R68, RZ, RZ, -R68 ;  /* 0x000000ffff44e224 */ /* 0x000fe200078e0a44 */
[----:B------:R-:W-:Y:S01]  /*3500*/  ISETP.GE.AND P6, PT, R61, RZ, PT ;  /* 0x000000ff3d00720c */ /* 0x000fe20003fc6270 */
[----:B------:R-:W-:Y:S01]  /*3510*/  @!P1 IMAD.MOV R72, RZ, RZ, -R72 ;  /* 0x000000ffff489224 */ /* 0x000fe200078e0a48 */
[C---:B------:R-:W-:Y:S01]  /*3520*/  ISETP.GT.U32.AND P1, PT, R3.reuse, R86, PT ;  /* 0x000000560300720c */ /* 0x040fe20003f24070 */
[----:B------:R-:W-:Y:S01]  /*3530*/  @!P5 IMAD.MOV R76, RZ, RZ, -R76 ;  /* 0x000000ffff4cd224 */ /* 0x000fe200078e0a4c */
[C---:B------:R-:W-:Y:S01]  /*3540*/  ISETP.GT.U32.AND P5, PT, R3.reuse, R90, PT ;  /* 0x0000005a0300720c */ /* 0x040fe20003fa4070 */
[----:B------:R-:W-:Y:S01]  /*3550*/  @!P0 IMAD.MOV R78, RZ, RZ, -R78 ;  /* 0x000000ffff4e8224 */ /* 0x000fe200078e0a4e */
[----:B------:R-:W-:Y:S01]  /*3560*/  ISETP.GT.U32.AND P0, PT, R3, R92, PT ;  /* 0x0000005c0300720c */ /* 0x000fe20003f04070 */
[----:B------:R-:W-:Y:S01]  /*3570*/  IMAD R8, R177, UR13, RZ ;  /* 0x0000000db1087c24 */ /* 0x000fe2000f8e02ff */
[----:B------:R-:W-:Y:S01]  /*3580*/  SHF.R.S32.HI R114, RZ, 0x7, R114 ;  /* 0x00000007ff727819 */ /* 0x000fe20000011472 */
[--C-:B------:R-:W-:Y:S01]  /*3590*/  @!P4 IMAD.IADD R88, R88, 0x1, -R3.reuse ;  /* 0x000000015858c824 */ /* 0x100fe200078e0a03 */
[----:B------:R-:W-:Y:S01]  /*35a0*/  ISETP.GE.AND P4, PT, R57, RZ, PT ;  /* 0x000000ff3900720c */ /* 0x000fe20003f86270 */
[----:B------:R-:W-:Y:S01]  /*35b0*/  @!P2 IMAD.MOV R82, RZ, RZ, -R82 ;  /* 0x000000ffff52a224 */ /* 0x000fe200078e0a52 */
[----:B------:R-:W-:Y:S01]  /*35c0*/  ISETP.NE.AND P2, PT, R45, RZ, PT ;  /* 0x000000ff2d00720c */ /* 0x000fe20003f45270 */
[--C-:B------:R-:W-:Y:S01]  /*35d0*/  @!P3 IMAD.IADD R84, R84, 0x1, -R3.reuse ;  /* 0x000000015454b824 */ /* 0x100fe200078e0a03 */
[----:B------:R-:W-:Y:S01]  /*35e0*/  ISETP.GE.AND P3, PT, R65, RZ, PT ;  /* 0x000000ff4100720c */ /* 0x000fe20003f66270 */
[--C-:B------:R-:W-:Y:S01]  /*35f0*/  @!P1 IMAD.IADD R86, R86, 0x1, -R3.reuse ;  /* 0x0000000156569824 */ /* 0x100fe200078e0a03 */
[----:B------:R-:W-:Y:S01]  /*3600*/  SEL R15, R44, R4, !P2 ;  /* 0x000000042c0f7207 */ /* 0x000fe20005000000 */
[--C-:B------:R-:W-:Y:S01]  /*3610*/  @!P5 IMAD.IADD R90, R90, 0x1, -R3.reuse ;  /* 0x000000015a5ad824 */ /* 0x100fe200078e0a03 */
[----:B------:R-:W-:Y:S01]  /*3620*/  ISETP.GE.AND P1, PT, R67, RZ, PT ;  /* 0x000000ff4300720c */ /* 0x000fe20003f26270 */
[----:B------:R-:W-:Y:S01]  /*3630*/  @!P0 IMAD.IADD R92, R92, 0x1, -R3 ;  /* 0x000000015c5c8824 */ /* 0x000fe200078e0a03 */
[----:B------:R-:W-:Y:S01]  /*3640*/  ISETP.GE.AND P5, PT, R59, RZ, PT ;  /* 0x000000ff3b00720c */ /* 0x000fe20003fa6270 */
[----:B------:R-:W-:Y:S01]  /*3650*/  @!P6 IMAD.MOV R80, RZ, RZ, -R80 ;  /* 0x000000ffff50e224 */ /* 0x000fe200078e0a50 */
[----:B------:R-:W-:Y:S01]  /*3660*/  IADD3 R3, P6, R8, UR4, RZ ;  /* 0x0000000408037c10 */ /* 0x000fe2000ffde0ff */
[----:B------:R-:W-:Y:S01]  /*3670*/  @!P4 IMAD.MOV R88, RZ, RZ, -R88 ;  /* 0x000000ffff58c224 */ /* 0x000fe200078e0a58 */
[----:B------:R-:W-:Y:S01]  /*3680*/  SEL R5, R44, R5, !P2 ;  /* 0x000000052c057207 */ /* 0x000fe20005000000 */
[----:B------:R-:W-:Y:S01]  /*3690*/  ULDC UR4, c[0x0][0x234] ;  /* 0x00008d0000047ab9 */ /* 0x000fe20000000800 */
[----:B------:R-:W-:Y:S01]  /*36a0*/  LEA.HI.X.SX32 R4, R8, UR5, 0x1, P6 ;  /* 0x0000000508047c11 */ /* 0x000fe2000b0f0eff */
[----:B------:R-:W-:Y:S01]  /*36b0*/  ULDC UR5, c[0x0][0x240] ;  /* 0x0000900000057ab9 */ /* 0x000fe20000000800 */
[----:B------:R-:W-:Y:S01]  /*36c0*/  ISETP.GE.AND P0, PT, R0, RZ, PT ;  /* 0x000000ff0000720c */ /* 0x000fe20003f06270 */
[----:B------:R-:W-:Y:S01]  /*36d0*/  IMAD R15, R15, UR5, RZ ;  /* 0x000000050f0f7c24 */ /* 0x000fe2000f8e02ff */
[C---:B------:R-:W-:Y:S01]  /*36e0*/  SEL R13, R44.reuse, R13, !P2 ;  /* 0x0000000d2c0d7207 */ /* 0x040fe20005000000 */
[----:B------:R-:W-:Y:S01]  /*36f0*/  IMAD R5, R5, UR5, RZ ;  /* 0x0000000505057c24 */ /* 0x000fe2000f8e02ff */
[C---:B------:R-:W-:Y:S01]  /*3700*/  SEL R7, R44.reuse, R7, !P2 ;  /* 0x000000072c077207 */ /* 0x040fe20005000000 */
[----:B------:R-:W-:Y:S01]  /*3710*/  @!P3 IMAD.MOV R84, RZ, RZ, -R84 ;  /* 0x000000ffff54b224 */ /* 0x000fe200078e0a54 */
[C---:B------:R-:W-:Y:S01]  /*3720*/  SEL R14, R44.reuse, R14, !P2 ;  /* 0x0000000e2c0e7207 */ /* 0x040fe20005000000 */
[----:B------:R-:W-:Y:S01]  /*3730*/  IMAD R13, R13, UR5, RZ ;  /* 0x000000050d0d7c24 */ /* 0x000fe2000f8e02ff */
[C---:B------:R-:W-:Y:S01]  /*3740*/  SEL R9, R44.reuse, R9, !P2 ;  /* 0x000000092c097207 */ /* 0x040fe20005000000 */
[----:B------:R-:W-:Y:S01]  /*3750*/  IMAD R7, R7, UR5, RZ ;  /* 0x0000000507077c24 */ /* 0x000fe2000f8e02ff */
[----:B------:R-:W-:Y:S01]  /*3760*/  SEL R21, R44, R21, !P2 ;  /* 0x000000152c157207 */ /* 0x000fe20005000000 */
[----:B------:R-:W-:Y:S01]  /*3770*/  IMAD R14, R14, UR5, RZ ;  /* 0x000000050e0e7c24 */ /* 0x000fe2000f8e02ff */
[-C--:B------:R-:W-:Y:S01]  /*3780*/  IADD3 R198, P4, R15, R3.reuse, RZ ;  /* 0x000000030fc67210 */ /* 0x080fe20007f9e0ff */
[----:B------:R-:W-:Y:S01]  /*3790*/  IMAD R9, R9, UR5, RZ ;  /* 0x0000000509097c24 */ /* 0x000fe2000f8e02ff */
[C---:B------:R-:W-:Y:S01]  /*37a0*/  SEL R16, R44.reuse, R16, !P2 ;  /* 0x000000102c107207 */ /* 0x040fe20005000000 */
[----:B------:R-:W-:Y:S01]  /*37b0*/  @!P1 IMAD.MOV R86, RZ, RZ, -R86 ;  /* 0x000000ffff569224 */ /* 0x000fe200078e0a56 */
[C---:B------:R-:W-:Y:S01]  /*37c0*/  SEL R10, R44.reuse, R10, !P2 ;  /* 0x0000000a2c0a7207 */ /* 0x040fe20005000000 */
[----:B------:R-:W-:Y:S01]  /*37d0*/  @!P5 IMAD.MOV R90, RZ, RZ, -R90 ;  /* 0x000000ffff5ad224 */ /* 0x000fe200078e0a5a */
[C---:B------:R-:W-:Y:S01]  /*37e0*/  SEL R22, R44.reuse, R22, !P2 ;  /* 0x000000162c167207 */ /* 0x040fe20005000000 */
[----:B------:R-:W-:Y:S01]  /*37f0*/  IMAD R21, R21, UR5, RZ ;  /* 0x0000000515157c24 */ /* 0x000fe2000f8e02ff */
[----:B------:R-:W-:Y:S01]  /*3800*/  IADD3 R200, P6, R5, R3, RZ ;  /* 0x0000000305c87210 */ /* 0x000fe20007fde0ff */
[----:B------:R-:W-:Y:S01]  /*3810*/  @!P0 IMAD.MOV R92, RZ, RZ, -R92 ;  /* 0x000000ffff5c8224 */ /* 0x000fe200078e0a5c */
[----:B------:R-:W-:Y:S01]  /*3820*/  SEL R17, R44, R17, !P2 ;  /* 0x000000112c117207 */ /* 0x000fe20005000000 */
[----:B------:R-:W-:Y:S01]  /*3830*/  IMAD R16, R16, UR5, RZ ;  /* 0x0000000510107c24 */ /* 0x000fe2000f8e02ff */
[----:B------:R-:W-:Y:S01]  /*3840*/  SEL R11, R44, R11, !P2 ;  /* 0x0000000b2c0b7207 */ /* 0x000fe20005000000 */
[----:B------:R-:W-:Y:S01]  /*3850*/  IMAD R10, R10, UR5, RZ ;  /* 0x000000050a0a7c24 */ /* 0x000fe2000f8e02ff */
[-C--:B------:R-:W-:Y:S01]  /*3860*/  LEA.HI.X.SX32 R197, R15, R4.reuse, 0x1, P4 ;  /* 0x000000040fc57211 */ /* 0x080fe200020f0eff */
[----:B------:R-:W-:Y:S01]  /*3870*/  IMAD R22, R22, UR5, RZ ;  /* 0x0000000516167c24 */ /* 0x000fe2000f8e02ff */
[C---:B------:R-:W-:Y:S01]  /*3880*/  SEL R31, R44.reuse, R31, !P2 ;  /* 0x0000001f2c1f7207 */ /* 0x040fe20005000000 */
[----:B------:R-:W-:Y:S01]  /*3890*/  IMAD R17, R17, UR5, RZ ;  /* 0x0000000511117c24 */ /* 0x000fe2000f8e02ff */
[----:B------:R-:W-:Y:S01]  /*38a0*/  IADD3 R212, P4, R13, R3, RZ ;  /* 0x000000030dd47210 */ /* 0x000fe20007f9e0ff */
[----:B------:R-:W-:Y:S01]  /*38b0*/  IMAD R11, R11, UR5, RZ ;  /* 0x000000050b0b7c24 */ /* 0x000fe2000f8e02ff */
[----:B------:R-:W-:Y:S01]  /*38c0*/  SEL R23, R44, R23, !P2 ;  /* 0x000000172c177207 */ /* 0x000fe20005000000 */
[----:B------:R-:W-:Y:S01]  /*38d0*/  IMAD R31, R31, UR5, RZ ;  /* 0x000000051f1f7c24 */ /* 0x000fe2000f8e02ff */
[-C--:B------:R-:W-:Y:S01]  /*38e0*/  IADD3 R202, P5, R7, R3.reuse, RZ ;  /* 0x0000000307ca7210 */ /* 0x080fe20007fbe0ff */
[----:B------:R-:W-:Y:S01]  /*38f0*/  IMAD R6, R6, UR4, RZ ;  /* 0x0000000406067c24 */ /* 0x000fe2000f8e02ff */
[----:B------:R-:W-:Y:S01]  /*3900*/  LEA.HI.X.SX32 R199, R5, R4, 0x1, P6 ;  /* 0x0000000405c77211 */ /* 0x000fe200030f0eff */
[----:B------:R-:W-:Y:S01]  /*3910*/  IMAD R23, R23, UR5, RZ ;  /* 0x0000000517177c24 */ /* 0x000fe2000f8e02ff */
[C---:B------:R-:W-:Y:S01]  /*3920*/  SEL R18, R44.reuse, R18, !P2 ;  /* 0x000000122c127207 */ /* 0x040fe20005000000 */
[----:B------:R-:W-:Y:S01]  /*3930*/  UMOV UR4, URZ ;  /* 0x0000003f00047c82 */ /* 0x000fe20008000000 */
[----:B------:R-:W-:Y:S01]  /*3940*/  SEL R28, R44, R28, !P2 ;  /* 0x0000001c2c1c7207 */ /* 0x000fe20005000000 */
[----:B------:R-:W-:Y:S01]  /*3950*/  USHF.L.U32 UR13, UR13, 0x7, URZ ;  /* 0x000000070d0d7899 */ /* 0x000fe2000800063f */
[-C--:B------:R-:W-:Y:S01]  /*3960*/  IADD3 R214, P6, R14, R3.reuse, RZ ;  /* 0x000000030ed67210 */ /* 0x080fe20007fde0ff */
[----:B------:R-:W-:Y:S01]  /*3970*/  IMAD R18, R18, UR5, RZ ;  /* 0x0000000512127c24 */ /* 0x000fe2000f8e02ff */
[----:B------:R-:W-:Y:S01]  /*3980*/  SEL R12, R44, R12, !P2 ;  /* 0x0000000c2c0c7207 */ /* 0x000fe20005000000 */
[----:B------:R-:W-:Y:S01]  /*3990*/  IMAD R28, R28, UR5, RZ ;  /* 0x000000051c1c7c24 */ /* 0x000fe2000f8e02ff */
[----:B------:R-:W-:Y:S01]  /*39a0*/  SEL R24, R44, R24, !P2 ;  /* 0x000000182c187207 */ /* 0x000fe20005000000 */
[----:B------:R-:W-:Y:S01]  /*39b0*/  USHF.R.S32.HI UR40, URZ, 0x1f, UR13 ;  /* 0x0000001f3f287899 */ /* 0x000fe2000801140d */
[----:B------:R-:W-:Y:S01]  /*39c0*/  IADD3 R204, P3, R9, R3, RZ ;  /* 0x0000000309cc7210 */ /* 0x000fe20007f7e0ff */
[----:B------:R-:W-:Y:S01]  /*39d0*/  IMAD R12, R12, UR5, RZ ;  /* 0x000000050c0c7c24 */ /* 0x000fe2000f8e02ff */
[----:B------:R-:W-:Y:S01]  /*39e0*/  SEL R19, R44, R19, !P2 ;  /* 0x000000132c137207 */ /* 0x000fe20005000000 */
[----:B------:R-:W-:Y:S01]  /*39f0*/  IMAD R24, R24, UR5, RZ ;  /* 0x0000000518187c24 */ /* 0x000fe2000f8e02ff */
[----:B------:R-:W-:-:S02]  /*3a00*/  LEA.HI.X.SX32 R211, R13, R4, 0x1, P4 ;  /* 0x000000040dd37211 */ /* 0x000fc400020f0eff */
[C---:B------:R-:W-:Y:S01]  /*3a10*/  SEL R20, R44.reuse, R20, !P2 ;  /* 0x000000142c147207 */ /* 0x040fe20005000000 */
[----:B------:R-:W-:Y:S01]  /*3a20*/  IMAD R19, R19, UR5, RZ ;  /* 0x0000000513137c24 */ /* 0x000fe2000f8e02ff */
[C---:B------:R-:W-:Y:S02]  /*3a30*/  SEL R25, R44.reuse, R25, !P2 ;  /* 0x000000192c197207 */ /* 0x040fe40005000000 */
[----:B------:R-:W-:Y:S01]  /*3a40*/  SEL R26, R44, R26, !P2 ;  /* 0x0000001a2c1a7207 */ /* 0x000fe20005000000 */
[----:B------:R-:W-:Y:S01]  /*3a50*/  IMAD R20, R20, UR5, RZ ;  /* 0x0000000514147c24 */ /* 0x000fe2000f8e02ff */
[C---:B------:R-:W-:Y:S01]  /*3a60*/  SEL R27, R44.reuse, R27, !P2 ;  /* 0x0000001b2c1b7207 */ /* 0x040fe20005000000 */
[----:B------:R-:W-:Y:S01]  /*3a70*/  IMAD R25, R25, UR5, RZ ;  /* 0x0000000519197c24 */ /* 0x000fe2000f8e02ff */
[----:B------:R-:W-:Y:S01]  /*3a80*/  SEL R29, R44, R29, !P2 ;  /* 0x0000001d2c1d7207 */ /* 0x000fe20005000000 */
[----:B------:R-:W-:Y:S01]  /*3a90*/  IMAD R26, R26, UR5, RZ ;  /* 0x000000051a1a7c24 */ /* 0x000fe2000f8e02ff */
[C---:B------:R-:W-:Y:S01]  /*3aa0*/  SEL R30, R44.reuse, R30, !P2 ;  /* 0x0000001e2c1e7207 */ /* 0x040fe20005000000 */
[----:B------:R-:W-:Y:S01]  /*3ab0*/  IMAD R27, R27, UR5, RZ ;  /* 0x000000051b1b7c24 */ /* 0x000fe2000f8e02ff */
[C---:B------:R-:W-:Y:S01]  /*3ac0*/  SEL R32, R44.reuse, R32, !P2 ;  /* 0x000000202c207207 */ /* 0x040fe20005000000 */
[----:B------:R-:W-:Y:S01]  /*3ad0*/  IMAD R29, R29, UR5, RZ ;  /* 0x000000051d1d7c24 */ /* 0x000fe2000f8e02ff */
[----:B------:R-:W-:Y:S01]  /*3ae0*/  SEL R33, R44, R33, !P2 ;  /* 0x000000212c217207 */ /* 0x000fe20005000000 */
[----:B------:R-:W-:Y:S01]  /*3af0*/  IMAD R30, R30, UR5, RZ ;  /* 0x000000051e1e7c24 */ /* 0x000fe2000f8e02ff */
        /* <DEDUP_REMOVED lines=72> */
[----:B------:R-:W-:Y:S01]  /*3f80*/  LEA.HI.X.SX32 R201, R7, R4, 0x1, P5 ;  /* 0x0000000407c97211 */ /* 0x000fe200028f0eff */
[----:B------:R-:W-:Y:S01]  /*3f90*/  IMAD R88, R88, UR5, RZ ;  /* 0x0000000558587c24 */ /* 0x000fe2000f8e02ff */
[----:B------:R-:W-:Y:S01]  /*3fa0*/  IADD3 R226, P4, R21, R3, RZ ;  /* 0x0000000315e27210 */ /* 0x000fe20007f9e0ff */
[----:B------:R-:W-:Y:S01]  /*3fb0*/  IMAD R90, R90, UR5, RZ ;  /* 0x000000055a5a7c24 */ /* 0x000fe2000f8e02ff */
[----:B------:R-:W-:-:S02]  /*3fc0*/  SEL R44, R44, R92, !P2 ;  /* 0x0000005c2c2c7207 */ /* 0x000fc40005000000 */
[-C--:B------:R-:W-:Y:S02]  /*3fd0*/  IADD3 R216, P5, R16, R3.reuse, RZ ;  /* 0x0000000310d87210 */ /* 0x080fe40007fbe0ff */
[-C--:B------:R-:W-:Y:S01]  /*3fe0*/  LEA.HI.X.SX32 R213, R14, R4.reuse, 0x1, P6 ;  /* 0x000000040ed57211 */ /* 0x080fe200030f0eff */
[----:B------:R-:W-:Y:S01]  /*3ff0*/  IMAD R44, R44, UR5, RZ ;  /* 0x000000052c2c7c24 */ /* 0x000fe2000f8e02ff */
[-C--:B------:R-:W-:Y:S01]  /*4000*/  IADD3 R206, P2, R10, R3.reuse, RZ ;  /* 0x000000030ace7210 */ /* 0x080fe20007f5e0ff */
[----:B------:R-:W-:Y:S01]  /*4010*/  UMOV UR5, URZ ;  /* 0x0000003f00057c82 */ /* 0x000fe20008000000 */
[----:B------:R-:W-:Y:S02]  /*4020*/  LEA.HI.X.SX32 R203, R9, R4, 0x1, P3 ;  /* 0x0000000409cb7211 */ /* 0x000fe400018f0eff */
[-C--:B------:R-:W-:Y:S02]  /*4030*/  IADD3 R228, P6, R22, R3.reuse, RZ ;  /* 0x0000000316e47210 */ /* 0x080fe40007fde0ff */
[----:B------:R-:W-:-:S02]  /*4040*/  IADD3 R218, P3, R17, R3, RZ ;  /* 0x0000000311da7210 */ /* 0x000fc40007f7e0ff */
[-C--:B------:R-:W-:Y:S02]  /*4050*/  IADD3 R208, P1, R11, R3.reuse, RZ ;  /* 0x000000030bd07210 */ /* 0x080fe40007f3e0ff */
[-C--:B------:R-:W-:Y:S02]  /*4060*/  LEA.HI.X.SX32 R225, R21, R4.reuse, 0x1, P4 ;  /* 0x0000000415e17211 */ /* 0x080fe400020f0eff */
[-C--:B------:R-:W-:Y:S02]  /*4070*/  LEA.HI.X.SX32 R215, R16, R4.reuse, 0x1, P5 ;  /* 0x0000000410d77211 */ /* 0x080fe400028f0eff */
[-C--:B------:R-:W-:Y:S02]  /*4080*/  IADD3 R240, P4, R31, R3.reuse, RZ ;  /* 0x000000031ff07210 */ /* 0x080fe40007f9e0ff */
[----:B------:R-:W-:Y:S02]  /*4090*/  LEA.HI.X.SX32 R205, R10, R4, 0x1, P2 ;  /* 0x000000040acd7211 */ /* 0x000fe400010f0eff */
[----:B------:R-:W-:-:S02]  /*40a0*/  IADD3 R230, P5, R23, R3, RZ ;  /* 0x0000000317e67210 */ /* 0x000fc40007fbe0ff */
[-C--:B------:R-:W-:Y:S02]  /*40b0*/  LEA.HI.X.SX32 R227, R22, R4.reuse, 0x1, P6 ;  /* 0x0000000416e37211 */ /* 0x080fe400030f0eff */
[-C--:B------:R-:W-:Y:S02]  /*40c0*/  IADD3 R220, P2, R18, R3.reuse, RZ ;  /* 0x0000000312dc7210 */ /* 0x080fe40007f5e0ff */
[-C--:B------:R-:W-:Y:S02]  /*40d0*/  LEA.HI.X.SX32 R217, R17, R4.reuse, 0x1, P3 ;  /* 0x0000000411d97211 */ /* 0x080fe400018f0eff */
[-C--:B------:R-:W-:Y:S02]  /*40e0*/  IADD3 R242, P6, R28, R3.reuse, RZ ;  /* 0x000000031cf27210 */ /* 0x080fe40007fde0ff */
[----:B------:R-:W-:Y:S02]  /*40f0*/  IADD3 R210, P0, R12, R3, RZ ;  /* 0x000000030cd27210 */ /* 0x000fe40007f1e0ff */
[----:B------:R-:W-:-:S02]  /*4100*/  LEA.HI.X.SX32 R207, R11, R4, 0x1, P1 ;  /* 0x000000040bcf7211 */ /* 0x000fc400008f0eff */
[-C--:B------:R-:W-:Y:S02]  /*4110*/  IADD3 R232, P3, R24, R3.reuse, RZ ;  /* 0x0000000318e87210 */ /* 0x080fe40007f7e0ff */
[-C--:B------:R-:W-:Y:S02]  /*4120*/  IADD3 R222, P1, R19, R3.reuse, RZ ;  /* 0x0000000313de7210 */ /* 0x080fe40007f3e0ff */
[-C--:B------:R-:W-:Y:S02]  /*4130*/  LEA.HI.X.SX32 R239, R31, R4.reuse, 0x1, P4 ;  /* 0x000000041fef7211 */ /* 0x080fe400020f0eff */
[-C--:B------:R-:W-:Y:S02]  /*4140*/  LEA.HI.X.SX32 R229, R23, R4.reuse, 0x1, P5 ;  /* 0x0000000417e57211 */ /* 0x080fe400028f0eff */
[----:B------:R-:W-:Y:S02]  /*4150*/  IADD3 R5, P4, R35, R3, RZ ;  /* 0x0000000323057210 */ /* 0x000fe40007f9e0ff */
[----:B------:R-:W-:-:S02]  /*4160*/  LEA.HI.X.SX32 R219, R18, R4, 0x1, P2 ;  /* 0x0000000412db7211 */ /* 0x000fc400010f0eff */
[-C--:B------:R-:W-:Y:S01]  /*4170*/  IADD3 R244, P5, R29, R3.reuse, RZ ;  /* 0x000000031df47210 */ /* 0x080fe20007fbe0ff */
[----:B------:R0:W-:Y:S01]  /*4180*/  STL [R1+0x4], R5 ;  /* 0x0000040501007387 */ /* 0x0001e20000100800 */
[-C--:B------:R-:W-:Y:S02]  /*4190*/  LEA.HI.X.SX32 R241, R28, R4.reuse, 0x1, P6 ;  /* 0x000000041cf17211 */ /* 0x080fe400030f0eff */
[-C--:B------:R-:W-:Y:S02]  /*41a0*/  LEA.HI.X.SX32 R209, R12, R4.reuse, 0x1, P0 ;  /* 0x000000040cd17211 */ /* 0x080fe400000f0eff */
[-C--:B------:R-:W-:Y:S02]  /*41b0*/  IADD3 R234, P2, R25, R3.reuse, RZ ;  /* 0x0000000319ea7210 */ /* 0x080fe40007f5e0ff */
[----:B------:R-:W-:Y:S02]  /*41c0*/  LEA.HI.X.SX32 R231, R24, R4, 0x1, P3 ;  /* 0x0000000418e77211 */ /* 0x000fe400018f0eff */
[----:B------:R-:W-:-:S02]  /*41d0*/  IADD3 R7, P6, R36, R3, RZ ;  /* 0x0000000324077210 */ /* 0x000fc40007fde0ff */
[-C--:B------:R-:W-:Y:S02]  /*41e0*/  IADD3 R224, P0, R20, R3.reuse, RZ ;  /* 0x0000000314e07210 */ /* 0x080fe40007f1e0ff */
[-C--:B------:R-:W-:Y:S01]  /*41f0*/  LEA.HI.X.SX32 R221, R19, R4.reuse, 0x1, P1 ;  /* 0x0000000413dd7211 */ /* 0x080fe200008f0eff */
[----:B------:R1:W-:Y:S01]  /*4200*/  STL [R1+0xc], R7 ;  /* 0x00000c0701007387 */ /* 0x0003e20000100800 */
[-C--:B------:R-:W-:Y:S02]  /*4210*/  IADD3 R246, P3, R30, R3.reuse, RZ ;  /* 0x000000031ef67210 */ /* 0x080fe40007f7e0ff */
[----:B------:R-:W-:Y:S02]  /*4220*/  IADD3 R236, P1, R26, R3, RZ ;  /* 0x000000031aec7210 */ /* 0x000fe40007f3e0ff */
[----:B------:R-:W-:Y:S02]  /*4230*/  LEA.HI.X.SX32 R243, R29, R4, 0x1, P5 ;  /* 0x000000041df37211 */ /* 0x000fe400028f0eff */
[----:B------:R-:W-:-:S02]  /*4240*/  CS2R R28, SRZ ;  /* 0x00000000001c7805 */ /* 0x000fc4000001ff00 */
[-C--:B------:R-:W-:Y:S02]  /*4250*/  LEA.HI.X.SX32 R233, R25, R4.reuse, 0x1, P2 ;  /* 0x0000000419e97211 */ /* 0x080fe400010f0eff */
[----:B------:R-:W-:Y:S02]  /*4260*/  CS2R R24, SRZ ;  /* 0x0000000000187805 */ /* 0x000fe4000001ff00 */
[-C--:B0-----:R-:W-:Y:S02]  /*4270*/  IADD3 R5, P5, R37, R3.reuse, RZ ;  /* 0x0000000325057210 */ /* 0x081fe40007fbe0ff */
[-C--:B------:R-:W-:Y:S02]  /*4280*/  LEA.HI.X.SX32 R223, R20, R4.reuse, 0x1, P0 ;  /* 0x0000000414df7211 */ /* 0x080fe400000f0eff */
[----:B------:R-:W-:Y:S01]  /*4290*/  IADD3 R248, P2, R32, R3, RZ ;  /* 0x0000000320f87210 */ /* 0x000fe20007f5e0ff */
[----:B------:R0:W-:Y:S01]  /*42a0*/  STL [R1+0x14], R5 ;  /* 0x0000140501007387 */ /* 0x0001e20000100800 */
[----:B------:R-:W-:-:S02]  /*42b0*/  LEA.HI.X.SX32 R245, R30, R4, 0x1, P3 ;  /* 0x000000041ef57211 */ /* 0x000fc400018f0eff */
[----:B------:R-:W-:Y:S02]  /*42c0*/  CS2R R30, SRZ ;  /* 0x00000000001e7805 */ /* 0x000fe4000001ff00 */
[-C--:B------:R-:W-:Y:S02]  /*42d0*/  IADD3 R238, P0, R27, R3.reuse, RZ ;  /* 0x000000031bee7210 */ /* 0x080fe40007f1e0ff */
[-C--:B------:R-:W-:Y:S02]  /*42e0*/  LEA.HI.X.SX32 R235, R26, R4.reuse, 0x1, P1 ;  /* 0x000000041aeb7211 */ /* 0x080fe400008f0eff */
[-C--:B-1----:R-:W-:Y:S02]  /*42f0*/  IADD3 R7, P3, R38, R3.reuse, RZ ;  /* 0x0000000326077210 */ /* 0x082fe40007f7e0ff */
[----:B------:R-:W-:Y:S02]  /*4300*/  IADD3 R250, P1, R33, R3, RZ ;  /* 0x0000000321fa7210 */ /* 0x000fe40007f3e0ff */
[-C--:B------:R-:W-:Y:S01]  /*4310*/  LEA.HI.X.SX32 R247, R32, R4.reuse, 0x1, P2 ;  /* 0x0000000420f77211 */ /* 0x080fe200010f0eff */
[----:B------:R1:W-:Y:S01]  /*4320*/  STL [R1+0x1c], R7 ;  /* 0x00001c0701007387 */ /* 0x0003e20000100800 */
[----:B------:R-:W-:-:S02]  /*4330*/  LEA.HI.X.SX32 R237, R27, R4, 0x1, P0 ;  /* 0x000000041bed7211 */ /* 0x000fc400000f0eff */
[----:B------:R-:W-:Y:S02]  /*4340*/  CS2R R26, SRZ ;  /* 0x00000000001a7805 */ /* 0x000fe4000001ff00 */
[-C--:B0-----:R-:W-:Y:S02]  /*4350*/  IADD3 R5, P2, R39, R3.reuse, RZ ;  /* 0x0000000327057210 */ /* 0x081fe40007f5e0ff */
[C---:B------:R-:W-:Y:S02]  /*4360*/  IADD3 R252, P0, R34.reuse, R3, RZ ;  /* 0x0000000322fc7210 */ /* 0x040fe40007f1e0ff */
[-C--:B------:R-:W-:Y:S01]  /*4370*/  LEA.HI.X.SX32 R249, R33, R4.reuse, 0x1, P1 ;  /* 0x0000000421f97211 */ /* 0x080fe200008f0eff */
[----:B------:R0:W-:Y:S01]  /*4380*/  STL [R1+0x24], R5 ;  /* 0x0000240501007387 */ /* 0x0001e20000100800 */
[----:B------:R-:W-:Y:S02]  /*4390*/  LEA.HI.X.SX32 R251, R34, R4, 0x1, P0 ;  /* 0x0000000422fb7211 */ /* 0x000fe400000f0eff */
[----:B------:R-:W-:-:S02]  /*43a0*/  CS2R R32, SRZ ;  /* 0x0000000000207805 */ /* 0x000fc4000001ff00 */
[----:B-1----:R-:W-:Y:S02]  /*43b0*/  IADD3 R7, P1, R40, R3, RZ ;  /* 0x0000000328077210 */ /* 0x002fe40007f3e0ff */
[----:B------:R-:W-:-:S03]  /*43c0*/  LEA.HI.X.SX32 R8, R35, R4, 0x1, P4 ;  /* 0x0000000423087211 */ /* 0x000fc600020f0eff */
[----:B------:R1:W-:Y:S01]  /*43d0*/  STL [R1+0x2c], R7 ;  /* 0x00002c0701007387 */ /* 0x0003e20000100800 */
[----:B0-----:R-:W-:-:S05]  /*43e0*/  IADD3 R5, P0, R41, R3, RZ ;  /* 0x0000000329057210 */ /* 0x001fca0007f1e0ff */
[----:B------:R0:W-:Y:S01]  /*43f0*/  STL [R1+0x34], R5 ;  /* 0x0000340501007387 */ /* 0x0001e20000100800 */
[----:B-1----:R-:W-:-:S03]  /*4400*/  IADD3 R7, P4, R42, R3, RZ ;  /* 0x000000032a077210 */ /* 0x002fc60007f9e0ff */
[----:B------:R1:W-:Y:S04]  /*4410*/  STL [R1], R8 ;  /* 0x0000000801007387 */ /* 0x0003e80000100800 */
[----:B------:R2:W-:Y:S01]  /*4420*/  STL [R1+0x3c], R7 ;  /* 0x00003c0701007387 */ /* 0x0005e20000100800 */
[----:B0-----:R-:W-:Y:S02]  /*4430*/  LEA.HI.X.SX32 R5, R36, R4, 0x1, P6 ;  /* 0x0000000424057211 */ /* 0x001fe400030f0eff */
[----:B-1----:R-:W-:-:S03]  /*4440*/  IADD3 R8, P6, R43, R3, RZ ;  /* 0x000000032b087210 */ /* 0x002fc60007fde0ff */
[----:B------:R0:W-:Y:S01]  /*4450*/  STL [R1+0x8], R5 ;  /* 0x0000080501007387 */ /* 0x0001e20000100800 */
[----:B--2---:R-:W-:-:S03]  /*4460*/  LEA.HI.X.SX32 R7, R37, R4, 0x1, P5 ;  /* 0x0000000425077211 */ /* 0x004fc600028f0eff */
[----:B------:R1:W-:Y:S04]  /*4470*/  STL [R1+0x44], R8 ;  /* 0x0000440801007387 */ /* 0x0003e80000100800 */
[----:B------:R2:W-:Y:S01]  /*4480*/  STL [R1+0x10], R7 ;  /* 0x0000100701007387 */ /* 0x0005e20000100800 */
[----:B0-----:R-:W-:Y:S02]  /*4490*/  IADD3 R5, P5, R47, R3, RZ ;  /* 0x000000032f057210 */ /* 0x001fe40007fbe0ff */
[----:B-1----:R-:W-:-:S03]  /*44a0*/  LEA.HI.X.SX32 R8, R38, R4, 0x1, P3 ;  /* 0x0000000426087211 */ /* 0x002fc600018f0eff */
[----:B------:R0:W-:Y:S01]  /*44b0*/  STL [R1+0x4c], R5 ;  /* 0x00004c0501007387 */ /* 0x0001e20000100800 */
[----:B--2---:R-:W-:-:S03]  /*44c0*/  IADD3 R7, P3, R46, R3, RZ ;  /* 0x000000032e077210 */ /* 0x004fc60007f7e0ff */
[----:B------:R1:W-:Y:S04]  /*44d0*/  STL [R1+0x18], R8 ;  /* 0x0000180801007387 */ /* 0x0003e80000100800 */
        /* <DEDUP_REMOVED lines=49> */
[-C--:B0-----:R-:W-:Y:S02]  /*47f0*/  LEA.HI.X.SX32 R5, R56, R4.reuse, 0x1, P5 ;  /* 0x0000000438057211 */ /* 0x081fe400028f0eff */
[----:B------:R-:W-:Y:S02]  /*4800*/  CS2R R56, SRZ ;  /* 0x0000000000387805 */ /* 0x000fe4000001ff00 */
[----:B-1----:R-:W-:Y:S01]  /*4810*/  IADD3 R8, P5, R68, R3, RZ ;  /* 0x0000000344087210 */ /* 0x002fe20007fbe0ff */
[----:B------:R0:W-:Y:S01]  /*4820*/  STL [R1+0x80], R5 ;  /* 0x0000800501007387 */ /* 0x0001e20000100800 */
[----:B--2---:R-:W-:-:S03]  /*4830*/  LEA.HI.X.SX32 R7, R58, R4, 0x1, P3 ;  /* 0x000000043a077211 */ /* 0x004fc600018f0eff */
[----:B------:R1:W-:Y:S01]  /*4840*/  STL [R1+0xbc], R8 ;  /* 0x0000bc0801007387 */ /* 0x0003e20000100800 */
[----:B------:R-:W-:-:S03]  /*4850*/  CS2R R58, SRZ ;  /* 0x00000000003a7805 */ /* 0x000fc6000001ff00 */
[----:B------:R2:W-:Y:S01]  /*4860*/  STL [R1+0x88], R7 ;  /* 0x0000880701007387 */ /* 0x0005e20000100800 */
[----:B0-----:R-:W-:Y:S02]  /*4870*/  IADD3 R5, P3, R70, R3, RZ ;  /* 0x0000000346057210 */ /* 0x001fe40007f7e0ff */
[----:B-1----:R-:W-:-:S03]  /*4880*/  LEA.HI.X.SX32 R8, R60, R4, 0x1, P2 ;  /* 0x000000043c087211 */ /* 0x002fc600010f0eff */
[----:B------:R0:W-:Y:S01]  /*4890*/  STL [R1+0xc4], R5 ;  /* 0x0000c40501007387 */ /* 0x0001e20000100800 */
[----:B------:R-:W-:Y:S02]  /*48a0*/  CS2R R60, SRZ ;  /* 0x00000000003c7805 */ /* 0x000fe4000001ff00 */
[----:B--2---:R-:W-:Y:S01]  /*48b0*/  IADD3 R7, P2, R72, R3, RZ ;  /* 0x0000000348077210 */ /* 0x004fe20007f5e0ff */
[----:B------:R1:W-:Y:S04]  /*48c0*/  STL [R1+0x90], R8 ;  /* 0x0000900801007387 */ /* 0x0003e80000100800 */
[----:B------:R2:W-:Y:S01]  /*48d0*/  STL [R1+0xcc], R7 ;  /* 0x0000cc0701007387 */ /* 0x0005e20000100800 */
[----:B0-----:R-:W-:Y:S02]  /*48e0*/  LEA.HI.X.SX32 R5, R62, R4, 0x1, P1 ;  /* 0x000000043e057211 */ /* 0x001fe400008f0eff */
[----:B------:R-:W-:-:S02]  /*48f0*/  CS2R R62, SRZ ;  /* 0x00000000003e7805 */ /* 0x000fc4000001ff00 */
[----:B-1----:R-:W-:Y:S01]  /*4900*/  IADD3 R8, P1, R74, R3, RZ ;  /* 0x000000034a087210 */ /* 0x002fe20007f3e0ff */
[----:B------:R0:W-:Y:S01]  /*4910*/  STL [R1+0x98], R5 ;  /* 0x0000980501007387 */ /* 0x0001e20000100800 */
[----:B--2---:R-:W-:-:S03]  /*4920*/  LEA.HI.X.SX32 R7, R51, R4, 0x1, P0 ;  /* 0x0000000433077211 */ /* 0x004fc600000f0eff */
[----:B------:R1:W-:Y:S04]  /*4930*/  STL [R1+0xd4], R8 ;  /* 0x0000d40801007387 */ /* 0x0003e80000100800 */
        /* <DEDUP_REMOVED lines=40> */
[----:B------:R-:W-:Y:S02]  /*4bc0*/  IADD3 R3, P4, R44, R3, RZ ;  /* 0x000000032c037210 */ /* 0x000fe40007f9e0ff */
[-C--:B-1----:R-:W-:Y:S01]  /*4bd0*/  LEA.HI.X.SX32 R8, R86, R4.reuse, 0x1, P2 ;  /* 0x0000000456087211 */ /* 0x082fe200010f0eff */
[----:B------:R0:W-:Y:S01]  /*4be0*/  STL [R1+0xe0], R5 ;  /* 0x0000e00501007387 */ /* 0x0001e20000100800 */
[----:B------:R-:W-:Y:S02]  /*4bf0*/  CS2R R86, SRZ ;  /* 0x0000000000567805 */ /* 0x000fe4000001ff00 */
[----:B--2---:R-:W-:Y:S01]  /*4c00*/  LEA.HI.X.SX32 R7, R80, R4, 0x1, P6 ;  /* 0x0000000450077211 */ /* 0x004fe200030f0eff */
[----:B------:R1:W-:Y:S01]  /*4c10*/  STL [R1+0x11c], R3 ;  /* 0x00011c0301007387 */ /* 0x0003e20000100800 */
[----:B------:R-:W-:-:S03]  /*4c20*/  CS2R R80, SRZ ;  /* 0x0000000000507805 */ /* 0x000fc6000001ff00 */
[----:B------:R2:W-:Y:S01]  /*4c30*/  STL [R1+0xe8], R7 ;  /* 0x0000e80701007387 */ /* 0x0005e20000100800 */
[----:B0-----:R-:W-:Y:S01]  /*4c40*/  IADD3 R5, P6, R6, UR6, RZ ;  /* 0x0000000606057c10 */ /* 0x001fe2000ffde0ff */
[----:B------:R-:W-:Y:S01]  /*4c50*/  UIADD3 UR6, UR12, 0x4000, URZ ;  /* 0x000040000c067890 */ /* 0x000fe2000fffe03f */
[----:B-1----:R-:W-:-:S03]  /*4c60*/  LEA.HI.X.SX32 R3, R82, R4, 0x1, P5 ;  /* 0x0000000452037211 */ /* 0x002fc600028f0eff */
[----:B------:R-:W-:Y:S01]  /*4c70*/  USHF.R.U32.HI UR10, URZ, 0x4, UR6 ;  /* 0x000000043f0a7899 */ /* 0x000fe20008011606 */
[----:B------:R-:W-:Y:S01]  /*4c80*/  CS2R R82, SRZ ;  /* 0x0000000000527805 */ /* 0x000fe2000001ff00 */
[----:B------:R-:W-:Y:S01]  /*4c90*/  UIADD3 UR6, UP0, UR8, 0x2, URZ ;  /* 0x0000000208067890 */ /* 0x000fe2000ff1e03f */
[-C--:B--2---:R-:W-:Y:S01]  /*4ca0*/  LEA.HI.X.SX32 R7, R84, R4.reuse, 0x1, P3 ;  /* 0x0000000454077211 */ /* 0x084fe200018f0eff */
[----:B------:R0:W-:Y:S01]  /*4cb0*/  STL [R1+0xf0], R3 ;  /* 0x0000f00301007387 */ /* 0x0001e20000100800 */
[----:B------:R-:W-:Y:S01]  /*4cc0*/  USGXT.U32 UR10, UR10, 0xe ;  /* 0x0000000e0a0a789a */ /* 0x000fe20008000000 */
[----:B------:R-:W-:Y:S02]  /*4cd0*/  CS2R R84, SRZ ;  /* 0x0000000000547805 */ /* 0x000fe4000001ff00 */
[----:B------:R1:W-:Y:S04]  /*4ce0*/  STL [R1+0xf8], R7 ;  /* 0x0000f80701007387 */ /* 0x0003e80000100800 */
[----:B------:R-:W-:Y:S01]  /*4cf0*/  STL [R1+0x100], R8 ;  /* 0x0001000801007387 */ /* 0x000fe20000100800 */
[----:B0-----:R-:W-:-:S02]  /*4d00*/  LEA.HI.X.SX32 R3, R88, R4, 0x1, P1 ;  /* 0x0000000458037211 */ /* 0x001fc400008f0eff */
[----:B-1----:R-:W-:-:S03]  /*4d10*/  LEA.HI.X.SX32 R7, R90, R4, 0x1, P0 ;  /* 0x000000045a077211 */ /* 0x002fc600000f0eff */
[----:B------:R0:W-:Y:S01]  /*4d20*/  STL [R1+0x108], R3 ;  /* 0x0001080301007387 */ /* 0x0001e20000100800 */
[----:B------:R-:W-:-:S03]  /*4d30*/  LEA.HI.X.SX32 R4, R44, R4, 0x1, P4 ;  /* 0x000000042c047211 */ /* 0x000fc600020f0eff */
[----:B------:R1:W-:Y:S04]  /*4d40*/  STL [R1+0x110], R7 ;  /* 0x0001100701007387 */ /* 0x0003e80000100800 */
[----:B------:R2:W-:Y:S01]  /*4d50*/  STL [R1+0x118], R4 ;  /* 0x0001180401007387 */ /* 0x0005e20000100800 */
[----:B0-----:R-:W-:Y:S01]  /*4d60*/  LEA.HI.X.SX32 R3, R6, UR7, 0x1, P6 ;  /* 0x0000000706037c11 */ /* 0x001fe2000b0f0eff */
[----:B------:R-:W-:Y:S02]  /*4d70*/  UIADD3.X UR7, UR4, 0x40000040, URZ, UP0, !UPT ;  /* 0x4000004004077890 */ /* 0x000fe400087fe43f */
[----:B------:R-:W-:Y:S01]  /*4d80*/  UIADD3 UR9, UP0, UR10, 0x2, URZ ;  /* 0x000000020a097890 */ /* 0x000fe2000ff1e03f */
[----:B-1----:R-:W-:Y:S01]  /*4d90*/  IMAD.SHL.U32 R7, R2, 0x10, RZ ;  /* 0x0000001002077824 */ /* 0x002fe200078e00ff */
[----:B------:R-:W-:Y:S01]  /*4da0*/  UMOV UR4, UR6 ;  /* 0x0000000600047c82 */ /* 0x000fe20008000000 */
[----:B------:R-:W0:Y:S01]  /*4db0*/  LDC R2, c[0x0][0x238] ;  /* 0x00008e00ff027b82 */ /* 0x000e220000000800 */
[----:B------:R-:W-:Y:S01]  /*4dc0*/  UIADD3.X UR11, UR5, 0x40000040, URZ, UP0, !UPT ;  /* 0x40000040050b7890 */ /* 0x000fe200087fe43f */
[----:B--2---:R-:W-:Y:S01]  /*4dd0*/  IMAD.MOV.U32 R4, RZ, RZ, RZ ;  /* 0x000000ffff047224 */ /* 0x004fe200078e00ff */
[----:B------:R-:W-:Y:S01]  /*4de0*/  LOP3.LUT R113, R7, 0x70, RZ, 0xc0, !PT ;  /* 0x0000007007717812 */ /* 0x000fe200078ec0ff */
[----:B------:R-:W-:Y:S01]  /*4df0*/  STL [R1+0x59c], R7 ;  /* 0x00059c0701007387 */ /* 0x000fe20000100800 */
[----:B------:R-:W-:Y:S01]  /*4e00*/  UMOV UR5, UR7 ;  /* 0x0000000700057c82 */ /* 0x000fe20008000000 */
[----:B------:R-:W-:Y:S01]  /*4e10*/  UMOV UR6, UR9 ;  /* 0x0000000900067c82 */ /* 0x000fe20008000000 */
[----:B------:R-:W-:Y:S01]  /*4e20*/  UIADD3.64 UR16, UR4, 0x2, URZ ;  /* 0x0000000204107897 */ /* 0x000fe2000fffe03f */
[----:B------:R-:W-:Y:S01]  /*4e30*/  IMAD R113, R177, 0x80, R113 ;  /* 0x00000080b1717824 */ /* 0x000fe200078e0271 */
[----:B------:R1:W-:Y:S01]  /*4e40*/  STL [R1+0x558], R114 ;  /* 0x0005587201007387 */ /* 0x0003e20000100800 */
[----:B------:R-:W-:Y:S01]  /*4e50*/  UMOV UR7, UR11 ;  /* 0x0000000b00077c82 */ /* 0x000fe20008000000 */
[----:B------:R-:W-:-:S02]  /*4e60*/  UIADD3.64 UR20, UR4, 0x4, URZ ;  /* 0x0000000404147897 */ /* 0x000fc4000fffe03f */
[----:B------:R-:W-:Y:S01]  /*4e70*/  STL [R1+0x554], R113 ;  /* 0x0005547101007387 */ /* 0x000fe20000100800 */
[----:B------:R-:W-:Y:S02]  /*4e80*/  UIADD3.64 UR24, UR4, 0x1fe, URZ ;  /* 0x000001fe04187897 */ /* 0x000fe4000fffe03f */
[----:B------:R-:W-:Y:S02]  /*4e90*/  UIADD3.64 UR28, UR4, 0x200, URZ ;  /* 0x00000200041c7897 */ /* 0x000fe4000fffe03f */
[----:B------:R-:W-:Y:S02]  /*4ea0*/  UIADD3.64 UR32, UR4, 0x202, URZ ;  /* 0x0000020204207897 */ /* 0x000fe4000fffe03f */
[----:B------:R-:W-:Y:S02]  /*4eb0*/  UIADD3.64 UR36, UR4, 0x204, URZ ;  /* 0x0000020404247897 */ /* 0x000fe4000fffe03f */
[----:B------:R-:W-:Y:S01]  /*4ec0*/  UIADD3.64 UR18, UR6, 0x2, URZ ;  /* 0x0000000206127897 */ /* 0x000fe2000fffe03f */
[C---:B0-----:R-:W-:Y:S01]  /*4ed0*/  IMAD R105, R2.reuse, 0x7f, RZ ;  /* 0x0000007f02697824 */ /* 0x041fe200078e02ff */
[----:B------:R-:W-:Y:S01]  /*4ee0*/  UIADD3.64 UR22, UR6, 0x4, URZ ;  /* 0x0000000406167897 */ /* 0x000fe2000fffe03f */
[C---:B------:R-:W-:Y:S01]  /*4ef0*/  IMAD R103, R2.reuse, 0x7e, RZ ;  /* 0x0000007e02677824 */ /* 0x040fe200078e02ff */
[----:B------:R-:W-:Y:S01]  /*4f00*/  UMOV UR11, 0x40000040 ;  /* 0x40000040000b7882 */ /* 0x000fe20000000000 */
[C---:B------:R-:W-:Y:S01]  /*4f10*/  IMAD R101, R2.reuse, 0x7d, RZ ;  /* 0x0000007d02657824 */ /* 0x040fe200078e02ff */
[-C--:B------:R-:W-:Y:S01]  /*4f20*/  IADD3 R177, P3, R105, R5.reuse, RZ ;  /* 0x0000000569b17210 */ /* 0x080fe20007f7e0ff */
[C---:B------:R-:W-:Y:S01]  /*4f30*/  IMAD R99, R2.reuse, 0x7c, RZ ;  /* 0x0000007c02637824 */ /* 0x040fe200078e02ff */
[-C--:B-1----:R-:W-:Y:S01]  /*4f40*/  IADD3 R114, P4, R103, R5.reuse, RZ ;  /* 0x0000000567727210 */ /* 0x082fe20007f9e0ff */
[C---:B------:R-:W-:Y:S01]  /*4f50*/  IMAD R97, R2.reuse, 0x7b, RZ ;  /* 0x0000007b02617824 */ /* 0x040fe200078e02ff */
[----:B------:R-:W-:Y:S01]  /*4f60*/  IADD3 R178, P5, R101, R5, RZ ;  /* 0x0000000565b27210 */ /* 0x000fe20007fbe0ff */
[----:B------:R0:W-:Y:S01]  /*4f70*/  STL [R1+0x124], R177 ;  /* 0x000124b101007387 */ /* 0x0001e20000100800 */
[----:B------:R-:W-:-:S02]  /*4f80*/  IMAD R95, R2, 0x7a, RZ ;  /* 0x0000007a025f7824 */ /* 0x000fc400078e02ff */
[C---:B------:R-:W-:Y:S01]  /*4f90*/  IMAD R93, R2.reuse, 0x79, RZ ;  /* 0x00000079025d7824 */ /* 0x040fe200078e02ff */
[----:B------:R1:W-:Y:S01]  /*4fa0*/  STL [R1+0x12c], R114 ;  /* 0x00012c7201007387 */ /* 0x0003e20000100800 */
[C---:B------:R-:W-:Y:S02]  /*4fb0*/  IMAD R91, R2.reuse, 0x78, RZ ;  /* 0x00000078025b7824 */ /* 0x040fe400078e02ff */
[C---:B------:R-:W-:Y:S01]  /*4fc0*/  IMAD R89, R2.reuse, 0x77, RZ ;  /* 0x0000007702597824 */ /* 0x040fe200078e02ff */
[----:B------:R2:W-:Y:S01]  /*4fd0*/  STL [R1+0x134], R178 ;  /* 0x000134b201007387 */ /* 0x0005e20000100800 */
[C---:B------:R-:W-:Y:S01]  /*4fe0*/  IMAD R55, R2.reuse, 0x76, RZ ;  /* 0x0000007602377824 */ /* 0x040fe200078e02ff */
[-C--:B0-----:R-:W-:Y:S01]  /*4ff0*/  IADD3 R177, P0, R97, R5.reuse, RZ ;  /* 0x0000000561b17210 */ /* 0x081fe20007f1e0ff */
[C---:B------:R-:W-:Y:S02]  /*5000*/  IMAD R53, R2.reuse, 0x75, RZ ;  /* 0x0000007502357824 */ /* 0x040fe400078e02ff */
[C---:B------:R-:W-:Y:S01]  /*5010*/  IMAD R51, R2.reuse, 0x74, RZ ;  /* 0x0000007402337824 */ /* 0x040fe200078e02ff */
[----:B-1----:R-:W-:Y:S01]  /*5020*/  IADD3 R114, P6, R99, R5, RZ ;  /* 0x0000000563727210 */ /* 0x002fe20007fde0ff */
[----:B------:R-:W-:-:S02]  /*5030*/  IMAD R49, R2, 0x73, RZ ;  /* 0x0000007302317824 */ /* 0x000fc400078e02ff */
[C---:B------:R-:W-:Y:S01]  /*5040*/  IMAD R47, R2.reuse, 0x72, RZ ;  /* 0x00000072022f7824 */ /* 0x040fe200078e02ff */
[-C--:B--2---:R-:W-:Y:S01]  /*5050*/  IADD3 R178, P1, R95, R5.reuse, RZ ;  /* 0x000000055fb27210 */ /* 0x084fe20007f3e0ff */
[----:B------:R0:W-:Y:S01]  /*5060*/  STL [R1+0x13c], R114 ;  /* 0x00013c7201007387 */ /* 0x0001e20000100800 */
[C---:B------:R-:W-:Y:S02]  /*5070*/  IMAD R45, R2.reuse, 0x71, RZ ;  /* 0x00000071022d7824 */ /* 0x040fe400078e02ff */
[C---:B------:R-:W-:Y:S01]  /*5080*/  IMAD R43, R2.reuse, 0x70, RZ ;  /* 0x00000070022b7824 */ /* 0x040fe200078e02ff */
[----:B------:R1:W-:Y:S01]  /*5090*/  STL [R1+0x144], R177 ;  /* 0x000144b101007387 */ /* 0x0003e20000100800 */
[C---:B------:R-:W-:Y:S02]  /*50a0*/  IMAD R41, R2.reuse, 0x6f, RZ ;  /* 0x0000006f02297824 */ /* 0x040fe400078e02ff */
[C---:B------:R-:W-:Y:S01]  /*50b0*/  IMAD R39, R2.reuse, 0x6e, RZ ;  /* 0x0000006e02277824 */ /* 0x040fe200078e02ff */
[----:B------:R-:W-:Y:S01]  /*50c0*/  STL [R1+0x14c], R178 ;  /* 0x00014cb201007387 */ /* 0x000fe20000100800 */
[C---:B------:R-:W-:Y:S01]  /*50d0*/  IMAD R37, R2.reuse, 0x6d, RZ ;  /* 0x0000006d02257824 */ /* 0x040fe200078e02ff */
[----:B0-----:R-:W-:Y:S01]  /*50e0*/  IADD3 R114, P2, R93, R5, RZ ;  /* 0x000000055d727210 */ /* 0x001fe20007f5e0ff */
[----:B------:R-:W-:-:S02]  /*50f0*/  IMAD R35, R2, 0x6c, RZ ;  /* 0x0000006c02237824 */ /* 0x000fc400078e02ff */
[C---:B------:R-:W-:Y:S01]  /*5100*/  IMAD R23, R2.reuse, 0x6b, RZ ;  /* 0x0000006b02177824 */ /* 0x040fe200078e02ff */
[----:B-1----:R-:W-:Y:S01]  /*5110*/  LEA.HI.X.SX32 R177, R105, R3, 0x1, P3 ;  /* 0x0000000369b17211 */ /* 0x002fe200018f0eff */
[----:B------:R0:W-:Y:S01]  /*5120*/  STL [R1+0x154], R114 ;  /* 0x0001547201007387 */ /* 0x0001e20000100800 */
[----:B------:R-:W-:Y:S01]  /*5130*/  IADD3 R105, P3, R91, R5, RZ ;  /* 0x000000055b697210 */ /* 0x000fe20007f7e0ff */
[C---:B------:R-:W-:Y:S02]  /*5140*/  IMAD R21, R2.reuse, 0x6a, RZ ;  /* 0x0000006a02157824 */ /* 0x040fe400078e02ff */
[----:B------:R-:W-:Y:S01]  /*5150*/  STL [R1+0x120], R177 ;  /* 0x000120b101007387 */ /* 0x000fe20000100800 */
[C---:B------:R-:W-:Y:S02]  /*5160*/  IMAD R19, R2.reuse, 0x69, RZ ;  /* 0x0000006902137824 */ /* 0x040fe400078e02ff */
[C---:B------:R-:W-:Y:S01]  /*5170*/  IMAD R17, R2.reuse, 0x68, RZ ;  /* 0x0000006802117824 */ /* 0x040fe200078e02ff */
[----:B------:R1:W-:Y:S01]  /*5180*/  STL [R1+0x15c], R105 ;  /* 0x00015c6901007387 */ /* 0x0003e20000100800 */
[C---:B------:R-:W-:Y:S01]  /*5190*/  IMAD R15, R2.reuse, 0x67, RZ ;  /* 0x00000067020f7824 */ /* 0x040fe200078e02ff */
[----:B0-----:R-:W-:Y:S01]  /*51a0*/  LEA.HI.X.SX32 R114, R103, R3, 0x1, P4 ;  /* 0x0000000367727211 */ /* 0x001fe200020f0eff */
[C---:B------:R-:W-:Y:S01]  /*51b0*/  IMAD R13, R2.reuse, 0x66, RZ ;  /* 0x00000066020d7824 */ /* 0x040fe200078e02ff */
[----:B------:R-:W-:Y:S01]  /*51c0*/  IADD3 R103, P4, R89, R5, RZ ;  /* 0x0000000559677210 */ /* 0x000fe20007f9e0ff */
[----:B------:R-:W-:-:S02]  /*51d0*/  IMAD R11, R2, 0x65, RZ ;  /* 0x00000065020b7824 */ /* 0x000fc400078e02ff */
[----:B------:R-:W-:Y:S01]  /*51e0*/  STL [R1+0x128], R114 ;  /* 0x0001287201007387 */ /* 0x000fe20000100800 */
[C---:B------:R-:W-:Y:S01]  /*51f0*/  IMAD R9, R2.reuse, 0x64, RZ ;  /* 0x0000006402097824 */ /* 0x040fe200078e02ff */
[----:B-1----:R-:W-:Y:S02]  /*5200*/  LEA.HI.X.SX32 R105, R101, R3, 0x1, P5 ;  /* 0x0000000365697211 */ /* 0x002fe400028f0eff */
        /* <DEDUP_REMOVED lines=48> */
[----:B------:R1:W-:Y:S01]  /*5510*/  STL [R1+0x160], R93 ;  /* 0x0001605d01007387 */ /* 0x0003e20000100800 */
[C---:B------:R-:W-:Y:S02]  /*5520*/  IMAD R92, R2.reuse, 0x4d, RZ ;  /* 0x0000004d025c7824 */ /* 0x040fe400078e02ff */
[C---:B------:R-:W-:Y:S01]  /*5530*/  IMAD R94, R2.reuse, 0x4c, RZ ;  /* 0x0000004c025e7824 */ /* 0x040fe200078e02ff */
[----:B------:R2:W-:Y:S01]  /*5540*/  STL [R1+0x19c], R89 ;  /* 0x00019c5901007387 */ /* 0x0005e20000100800 */
[C---:B------:R-:W-:Y:S01]  /*5550*/  IMAD R96, R2.reuse, 0x4b, RZ ;  /* 0x0000004b02607824 */ /* 0x040fe200078e02ff */
[----:B0-----:R-:W-:Y:S01]  /*5560*/  LEA.HI.X.SX32 R91, R55, R3, 0x1, P5 ;  /* 0x00000003375b7211 */ /* 0x001fe200028f0eff */
[----:B------:R-:W-:-:S02]  /*5570*/  IMAD R98, R2, 0x4a, RZ ;  /* 0x0000004a02627824 */ /* 0x000fc400078e02ff */
[C---:B------:R-:W-:Y:S01]  /*5580*/  IMAD R100, R2.reuse, 0x49, RZ ;  /* 0x0000004902647824 */ /* 0x040fe200078e02ff */
[----:B-1----:R-:W-:Y:S01]  /*5590*/  IADD3 R93, P5, R41, R5, RZ ;  /* 0x00000005295d7210 */ /* 0x002fe20007fbe0ff */
[----:B------:R0:W-:Y:S01]  /*55a0*/  STL [R1+0x168], R91 ;  /* 0x0001685b01007387 */ /* 0x0001e20000100800 */
[C---:B------:R-:W-:Y:S01]  /*55b0*/  IMAD R102, R2.reuse, 0x48, RZ ;  /* 0x0000004802667824 */ /* 0x040fe200078e02ff */
[----:B--2---:R-:W-:Y:S02]  /*55c0*/  LEA.HI.X.SX32 R89, R53, R3, 0x1, P6 ;  /* 0x0000000335597211 */ /* 0x004fe400030f0eff */
[----:B------:R1:W-:Y:S01]  /*55d0*/  STL [R1+0x1a4], R93 ;  /* 0x0001a45d01007387 */ /* 0x0003e20000100800 */
[C---:B------:R-:W-:Y:S02]  /*55e0*/  IMAD R104, R2.reuse, 0x47, RZ ;  /* 0x0000004702687824 */ /* 0x040fe400078e02ff */
[C---:B------:R-:W-:Y:S01]  /*55f0*/  IMAD R106, R2.reuse, 0x46, RZ ;  /* 0x00000046026a7824 */ /* 0x040fe200078e02ff */
[----:B------:R2:W-:Y:S01]  /*5600*/  STL [R1+0x170], R89 ;  /* 0x0001705901007387 */ /* 0x0005e20000100800 */
[C---:B------:R-:W-:Y:S01]  /*5610*/  IMAD R107, R2.reuse, 0x45, RZ ;  /* 0x00000045026b7824 */ /* 0x040fe200078e02ff */
[----:B0-----:R-:W-:Y:S01]  /*5620*/  IADD3 R91, P6, R39, R5, RZ ;  /* 0x00000005275b7210 */ /* 0x001fe20007fde0ff */
[----:B------:R-:W-:-:S02]  /*5630*/  IMAD R108, R2, 0x44, RZ ;  /* 0x00000044026c7824 */ /* 0x000fc400078e02ff */
[C---:B------:R-:W-:Y:S01]  /*5640*/  IMAD R109, R2.reuse, 0x43, RZ ;  /* 0x00000043026d7824 */ /* 0x040fe200078e02ff */
[----:B-1----:R-:W-:Y:S01]  /*5650*/  LEA.HI.X.SX32 R93, R51, R3, 0x1, P0 ;  /* 0x00000003335d7211 */ /* 0x002fe200000f0eff */
[----:B------:R0:W-:Y:S01]  /*5660*/  STL [R1+0x1ac], R91 ;  /* 0x0001ac5b01007387 */ /* 0x0001e20000100800 */
[C---:B------:R-:W-:Y:S01]  /*5670*/  IMAD R110, R2.reuse, 0x42, RZ ;  /* 0x00000042026e7824 */ /* 0x040fe200078e02ff */
[----:B--2---:R-:W-:Y:S02]  /*5680*/  IADD3 R89, P0, R37, R5, RZ ;  /* 0x0000000525597210 */ /* 0x004fe40007f1e0ff */
[----:B------:R1:W-:Y:S01]  /*5690*/  STL [R1+0x178], R93 ;  /* 0x0001785d01007387 */ /* 0x0003e20000100800 */
[C---:B------:R-:W-:Y:S02]  /*56a0*/  IMAD R111, R2.reuse, 0x41, RZ ;  /* 0x00000041026f7824 */ /* 0x040fe400078e02ff */
[C---:B------:R-:W-:Y:S01]  /*56b0*/  IMAD.SHL.U32 R112, R2.reuse, 0x40, RZ ;  /* 0x0000004002707824 */ /* 0x040fe200078e00ff */
        /* <DEDUP_REMOVED lines=17> */
[-C--:B-1----:R-:W-:Y:S01]  /*57d0*/  LEA.HI.X.SX32 R93, R45, R3.reuse, 0x1, P3 ;  /* 0x000000032d5d7211 */ /* 0x082fe200018f0eff */
[----:B------:R0:W-:Y:S01]  /*57e0*/  STL [R1+0x1c4], R91 ;  /* 0x0001c45b01007387 */ /* 0x0001e20000100800 */
[----:B------:R-:W-:Y:S01]  /*57f0*/  LEA.HI.X.SX32 R23, R23, R3, 0x1, P2 ;  /* 0x0000000317177211 */ /* 0x000fe200010f0eff */
[C---:B------:R-:W-:Y:S01]  /*5800*/  IMAD R124, R2.reuse, 0x36, RZ ;  /* 0x00000036027c7824 */ /* 0x040fe200078e02ff */
[C---:B--2---:R-:W-:Y:S01]  /*5810*/  IADD3 R89, P3, R21.reuse, R5, RZ ;  /* 0x0000000515597210 */ /* 0x044fe20007f7e0ff */
[----:B------:R1:W-:Y:S01]  /*5820*/  STL [R1+0x190], R93 ;  /* 0x0001905d01007387 */ /* 0x0003e20000100800 */
[C---:B------:R-:W-:Y:S02]  /*5830*/  IMAD R125, R2.reuse, 0x35, RZ ;  /* 0x00000035027d7824 */ /* 0x040fe400078e02ff */
[-C--:B------:R-:W-:Y:S01]  /*5840*/  LEA.HI.X.SX32 R21, R21, R3.reuse, 0x1, P3 ;  /* 0x0000000315157211 */ /* 0x080fe200018f0eff */
        /* <DEDUP_REMOVED lines=8> */
[-C--:B--2---:R-:W-:Y:S02]  /*58d0*/  LEA.HI.X.SX32 R89, R41, R3.reuse, 0x1, P5 ;  /* 0x0000000329597211 */ /* 0x084fe400028f0eff */
[----:B------:R1:W-:Y:S01]  /*58e0*/  STL [R1+0x1d4], R93 ;  /* 0x0001d45d01007387 */ /* 0x0003e20000100800 */
[----:B------:R-:W-:Y:S01]  /*58f0*/  LEA.HI.X.SX32 R19, R19, R3, 0x1, P4 ;  /* 0x0000000313137211 */ /* 0x000fe200020f0eff */
[C---:B------:R-:W-:Y:S02]  /*5900*/  IMAD R130, R2.reuse, 0x30, RZ ;  /* 0x0000003002827824 */ /* 0x040fe400078e02ff */
        /* <DEDUP_REMOVED lines=22> */
[----:B------:R-:W-:Y:S01]  /*5a70*/  STL [R1+0x1ec], R93 ;  /* 0x0001ec5d01007387 */ /* 0x000fe20000100800 */
[----:B------:R-:W-:Y:S01]  /*5a80*/  LEA.HI.X.SX32 R13, R13, R3, 0x1, P0 ;  /* 0x000000030d0d7211 */ /* 0x000fe200000f0eff */
[C---:B------:R-:W-:Y:S02]  /*5a90*/  IMAD R140, R2.reuse, 0x26, RZ ;  /* 0x00000026028c7824 */ /* 0x040fe400078e02ff */
[----:B------:R1:W-:Y:S01]  /*5aa0*/  STL [R1+0x1b8], R89 ;  /* 0x0001b85901007387 */ /* 0x0003e20000100800 */
[C---:B------:R-:W-:Y:S01]  /*5ab0*/  IMAD R141, R2.reuse, 0x25, RZ ;  /* 0x00000025028d7824 */ /* 0x040fe200078e02ff */
[----:B0-----:R-:W-:Y:S01]  /*5ac0*/  IADD3 R91, P1, R11, R5, RZ ;  /* 0x000000050b5b7210 */ /* 0x001fe20007f3e0ff */
[----:B------:R-:W-:-:S02]  /*5ad0*/  IMAD R142, R2, 0x24, RZ ;  /* 0x00000024028e7824 */ /* 0x000fc400078e02ff */
[C---:B------:R-:W-:Y:S01]  /*5ae0*/  IMAD R143, R2.reuse, 0x23, RZ ;  /* 0x00000023028f7824 */ /* 0x040fe200078e02ff */
[----:B------:R-:W-:Y:S01]  /*5af0*/  LEA.HI.X.SX32 R11, R11, R3, 0x1, P1 ;  /* 0x000000030b0b7211 */ /* 0x000fe200008f0eff */
[----:B------:R-:W-:Y:S01]  /*5b00*/  STL [R1+0x1f4], R91 ;  /* 0x0001f45b01007387 */ /* 0x000fe20000100800 */
[C---:B------:R-:W-:Y:S01]  /*5b10*/  IMAD R144, R2.reuse, 0x22, RZ ;  /* 0x0000002202907824 */ /* 0x040fe200078e02ff */
[C---:B-1----:R-:W-:Y:S02]  /*5b20*/  IADD3 R89, P2, R9.reuse, R5, RZ ;  /* 0x0000000509597210 */ /* 0x042fe40007f5e0ff */
[----:B------:R0:W-:Y:S01]  /*5b30*/  STL [R1+0x1c0], R23 ;  /* 0x0001c01701007387 */ /* 0x0001e20000100800 */
[C---:B------:R-:W-:Y:S01]  /*5b40*/  IMAD R145, R2.reuse, 0x21, RZ ;  /* 0x0000002102917824 */ /* 0x040fe200078e02ff */
[----:B------:R-:W-:Y:S02]  /*5b50*/  LEA.HI.X.SX32 R9, R9, R3, 0x1, P2 ;  /* 0x0000000309097211 */ /* 0x000fe400010f0eff */
[----:B------:R-:W-:Y:S01]  /*5b60*/  STL [R1+0x1fc], R89 ;  /* 0x0001fc5901007387 */ /* 0x000fe20000100800 */
[----:B------:R-:W-:-:S02]  /*5b70*/  IMAD.SHL.U32 R146, R2, 0x20, RZ ;  /* 0x0000002002927824 */ /* 0x000fc400078e00ff */
[C---:B------:R-:W-:Y:S01]  /*5b80*/  IMAD R147, R2.reuse, 0x1f, RZ ;  /* 0x0000001f02937824 */ /* 0x040fe200078e02ff */
[----:B------:R1:W-:Y:S01]  /*5b90*/  STL [R1+0x1c8], R21 ;  /* 0x0001c81501007387 */ /* 0x0003e20000100800 */
[C---:B------:R-:W-:Y:S01]  /*5ba0*/  IMAD R148, R2.reuse, 0x1e, RZ ;  /* 0x0000001e02947824 */ /* 0x040fe200078e02ff */
[C---:B0-----:R-:W-:Y:S01]  /*5bb0*/  IADD3 R23, P3, R7.reuse, R5, RZ ;  /* 0x0000000507177210 */ /* 0x041fe20007f7e0ff */
[C---:B------:R-:W-:Y:S02]  /*5bc0*/  IMAD R149, R2.reuse, 0x1d, RZ ;  /* 0x0000001d02957824 */ /* 0x040fe400078e02ff */
[C---:B------:R-:W-:Y:S01]  /*5bd0*/  IMAD R150, R2.reuse, 0x1c, RZ ;  /* 0x0000001c02967824 */ /* 0x040fe200078e02ff */
[----:B------:R-:W-:Y:S01]  /*5be0*/  LEA.HI.X.SX32 R7, R7, R3, 0x1, P3 ;  /* 0x0000000307077211 */ /* 0x000fe200018f0eff */
[----:B------:R-:W-:Y:S01]  /*5bf0*/  STL [R1+0x204], R23 ;  /* 0x0002041701007387 */ /* 0x000fe20000100800 */
[----:B------:R-:W-:Y:S01]  /*5c00*/  IMAD R151, R2, 0x1b, RZ ;  /* 0x0000001b02977824 */ /* 0x000fe200078e02ff */
[----:B-1----:R-:W-:-:S02]  /*5c10*/  IADD3 R21, P4, R8, R5, RZ ;  /* 0x0000000508157210 */ /* 0x002fc40007f9e0ff */
[----:B------:R0:W-:Y:S01]  /*5c20*/  STL [R1+0x1d0], R19 ;  /* 0x0001d01301007387 */ /* 0x0001e20000100800 */
[----:B------:R-:W-:Y:S01]  /*5c30*/  IMAD R152, R2, 0x1a, RZ ;  /* 0x0000001a02987824 */ /* 0x000fe200078e02ff */
[----:B------:R-:W-:Y:S02]  /*5c40*/  LEA.HI.X.SX32 R8, R8, R3, 0x1, P4 ;  /* 0x0000000308087211 */ /* 0x000fe400020f0eff */
[----:B------:R-:W-:Y:S01]  /*5c50*/  STL [R1+0x20c], R21 ;  /* 0x00020c1501007387 */ /* 0x000fe20000100800 */
[C---:B------:R-:W-:Y:S02]  /*5c60*/  IMAD R153, R2.reuse, 0x19, RZ ;  /* 0x0000001902997824 */ /* 0x040fe400078e02ff */
[C---:B------:R-:W-:Y:S01]  /*5c70*/  IMAD R154, R2.reuse, 0x18, RZ ;  /* 0x00000018029a7824 */ /* 0x040fe200078e02ff */
[----:B------:R1:W-:Y:S01]  /*5c80*/  STL [R1+0x1d8], R17 ;  /* 0x0001d81101007387 */ /* 0x0003e20000100800 */
[----:B------:R-:W-:Y:S01]  /*5c90*/  IMAD R155, R2, 0x17, RZ ;  /* 0x00000017029b7824 */ /* 0x000fe200078e02ff */
[----:B0-----:R-:W-:Y:S01]  /*5ca0*/  IADD3 R19, P5, R10, R5, RZ ;  /* 0x000000050a137210 */ /* 0x001fe20007fbe0ff */
[----:B------:R-:W-:-:S02]  /*5cb0*/  IMAD R156, R2, 0x16, RZ ;  /* 0x00000016029c7824 */ /* 0x000fc400078e02ff */
[C---:B------:R-:W-:Y:S02]  /*5cc0*/  IMAD R157, R2.reuse, 0x15, RZ ;  /* 0x00000015029d7824 */ /* 0x040fe400078e02ff */
[----:B------:R-:W-:Y:S01]  /*5cd0*/  STL [R1+0x214], R19 ;  /* 0x0002141301007387 */ /* 0x000fe20000100800 */
[----:B------:R-:W-:Y:S01]  /*5ce0*/  IMAD R158, R2, 0x14, RZ ;  /* 0x00000014029e7824 */ /* 0x000fe200078e02ff */
[----:B-1----:R-:W-:Y:S02]  /*5cf0*/  IADD3 R17, P6, R12, R5, RZ ;  /* 0x000000050c117210 */ /* 0x002fe40007fde0ff */
[----:B------:R0:W-:Y:S01]  /*5d00*/  STL [R1+0x1e0], R15 ;  /* 0x0001e00f01007387 */ /* 0x0001e20000100800 */
[C---:B------:R-:W-:Y:S02]  /*5d10*/  IMAD R159, R2.reuse, 0x13, RZ ;  /* 0x00000013029f7824 */ /* 0x040fe400078e02ff */
[C---:B------:R-:W-:Y:S01]  /*5d20*/  IMAD R160, R2.reuse, 0x12, RZ ;  /* 0x0000001202a07824 */ /* 0x040fe200078e02ff */
[----:B------:R-:W-:Y:S01]  /*5d30*/  STL [R1+0x21c], R17 ;  /* 0x00021c1101007387 */ /* 0x000fe20000100800 */
[----:B------:R-:W-:-:S02]  /*5d40*/  IMAD R161, R2, 0x11, RZ ;  /* 0x0000001102a17824 */ /* 0x000fc400078e02ff */
[C---:B------:R-:W-:Y:S01]  /*5d50*/  IMAD.SHL.U32 R162, R2.reuse, 0x10, RZ ;  /* 0x0000001002a27824 */ /* 0x040fe200078e00ff */
[----:B------:R1:W-:Y:S01]  /*5d60*/  STL [R1+0x1e8], R13 ;  /* 0x0001e80d01007387 */ /* 0x0003e20000100800 */
[----:B------:R-:W-:Y:S01]  /*5d70*/  IMAD R163, R2, 0xf, RZ ;  /* 0x0000000f02a37824 */ /* 0x000fe200078e02ff */
[-C--:B0-----:R-:W-:Y:S01]  /*5d80*/  IADD3 R15, P0, R14, R5.reuse, RZ ;  /* 0x000000050e0f7210 */ /* 0x081fe20007f1e0ff */
[C---:B------:R-:W-:Y:S02]  /*5d90*/  IMAD R164, R2.reuse, 0xe, RZ ;  /* 0x0000000e02a47824 */ /* 0x040fe400078e02ff */
[C---:B------:R-:W-:Y:S02]  /*5da0*/  IMAD R165, R2.reuse, 0xd, RZ ;  /* 0x0000000d02a57824 */ /* 0x040fe400078e02ff */
[----:B------:R-:W-:Y:S01]  /*5db0*/  STL [R1+0x224], R15 ;  /* 0x0002240f01007387 */ /* 0x000fe20000100800 */
[----:B------:R-:W-:Y:S01]  /*5dc0*/  IMAD R166, R2, 0xc, RZ ;  /* 0x0000000c02a67824 */ /* 0x000fe200078e02ff */
[----:B-1----:R-:W-:-:S02]  /*5dd0*/  IADD3 R13, P1, R16, R5, RZ ;  /* 0x00000005100d7210 */ /* 0x002fc40007f3e0ff */
[----:B------:R0:W-:Y:S01]  /*5de0*/  STL [R1+0x1f0], R11 ;  /* 0x0001f00b01007387 */ /* 0x0001e20000100800 */
[C---:B------:R-:W-:Y:S02]  /*5df0*/  IMAD R167, R2.reuse, 0xb, RZ ;  /* 0x0000000b02a77824 */ /* 0x040fe400078e02ff */
[C---:B------:R-:W-:Y:S01]  /*5e00*/  IMAD R168, R2.reuse, 0xa, RZ ;  /* 0x0000000a02a87824 */ /* 0x040fe200078e02ff */
[----:B------:R-:W-:Y:S01]  /*5e10*/  STL [R1+0x22c], R13 ;  /* 0x00022c0d01007387 */ /* 0x000fe20000100800 */
[C---:B------:R-:W-:Y:S02]  /*5e20*/  IMAD R169, R2.reuse, 0x9, RZ ;  /* 0x0000000902a97824 */ /* 0x040fe400078e02ff */
[C---:B------:R-:W-:Y:S01]  /*5e30*/  IMAD.SHL.U32 R170, R2.reuse, 0x8, RZ ;  /* 0x0000000802aa7824 */ /* 0x040fe200078e00ff */
[----:B------:R1:W-:Y:S01]  /*5e40*/  STL [R1+0x1f8], R9 ;  /* 0x0001f80901007387 */ /* 0x0003e20000100800 */
[----:B------:R-:W-:Y:S01]  /*5e50*/  IMAD R171, R2, 0x7, RZ ;  /* 0x0000000702ab7824 */ /* 0x000fe200078e02ff */
[----:B0-----:R-:W-:Y:S01]  /*5e60*/  IADD3 R11, P2, R18, R5, RZ ;  /* 0x00000005120b7210 */ /* 0x001fe20007f5e0ff */
[----:B------:R-:W-:-:S02]  /*5e70*/  IMAD R172, R2, 0x6, RZ ;  /* 0x0000000602ac7824 */ /* 0x000fc400078e02ff */
[C---:B------:R-:W-:Y:S02]  /*5e80*/  IMAD R173, R2.reuse, 0x5, RZ ;  /* 0x0000000502ad7824 */ /* 0x040fe400078e02ff */
[----:B------:R-:W-:Y:S01]  /*5e90*/  STL [R1+0x234], R11 ;  /* 0x0002340b01007387 */ /* 0x000fe20000100800 */
[----:B------:R-:W-:Y:S01]  /*5ea0*/  IMAD.SHL.U32 R174, R2, 0x4, RZ ;  /* 0x0000000402ae7824 */ /* 0x000fe200078e00ff */
[----:B-1----:R-:W-:Y:S02]  /*5eb0*/  IADD3 R9, P3, R20, R5, RZ ;  /* 0x0000000514097210 */ /* 0x002fe40007f7e0ff */
[----:B------:R0:W-:Y:S01]  /*5ec0*/  STL [R1+0x200], R7 ;  /* 0x0002000701007387 */ /* 0x0001e20000100800 */
[C---:B------:R-:W-:Y:S02]  /*5ed0*/  IMAD R175, R2.reuse, 0x3, RZ ;  /* 0x0000000302af7824 */ /* 0x040fe400078e02ff */
[C---:B------:R-:W-:Y:S01]  /*5ee0*/  IMAD.SHL.U32 R176, R2.reuse, 0x2, RZ ;  /* 0x0000000202b07824 */ /* 0x040fe200078e00ff */
[----:B------:R1:W-:Y:S01]  /*5ef0*/  STL [R1+0x23c], R9 ;  /* 0x00023c0901007387 */ /* 0x0003e20000100800 */
[----:B------:R-:W-:-:S03]  /*5f00*/  IMAD.SHL.U32 R6, R2, 0x80, RZ ;  /* 0x0000008002067824 */ /* 0x000fc600078e00ff */
        /* <DEDUP_REMOVED lines=375> */
[-C--:B------:R-:W-:Y:S02]  /*7680*/  LEA.HI.X.SX32 R2, R2, R3.reuse, 0x1, P3 ;  /* 0x0000000302027211 */ /* 0x080fe400018f0eff */
[-C--:B--2---:R-:W-:Y:S01]  /*7690*/  LEA.HI.X.SX32 R8, R172, R3.reuse, 0x1, P5 ;  /* 0x00000003ac087211 */ /* 0x084fe200028f0eff */
[----:B------:R1:W-:Y:S04]  /*76a0*/  STL [R1+0x4e0], R9 ;  /* 0x0004e00901007387 */ /* 0x0003e80000100800 */
[----:B------:R2:W-:Y:S01]  /*76b0*/  STL [R1+0x4e8], R8 ;  /* 0x0004e80801007387 */ /* 0x0005e20000100800 */
[-C--:B0-----:R-:W-:Y:S02]  /*76c0*/  LEA.HI.X.SX32 R7, R173, R3.reuse, 0x1, P6 ;  /* 0x00000003ad077211 */ /* 0x081fe400030f0eff */
[----:B-1----:R-:W-:-:S03]  /*76d0*/  LEA.HI.X.SX32 R9, R174, R3, 0x1, P0 ;  /* 0x00000003ae097211 */ /* 0x002fc600000f0eff */
[----:B------:R0:W-:Y:S01]  /*76e0*/  STL [R1+0x4f0], R7 ;  /* 0x0004f00701007387 */ /* 0x0001e20000100800 */
[----:B--2---:R-:W-:-:S03]  /*76f0*/  LEA.HI.X.SX32 R8, R175, R3, 0x1, P1 ;  /* 0x00000003af087211 */ /* 0x004fc600008f0eff */
[----:B------:R1:W-:Y:S04]  /*7700*/  STL [R1+0x4f8], R9 ;  /* 0x0004f80901007387 */ /* 0x0003e80000100800 */
[----:B------:R2:W-:Y:S01]  /*7710*/  STL [R1+0x500], R8 ;  /* 0x0005000801007387 */ /* 0x0005e20000100800 */
[----:B0-----:R-:W-:Y:S02]  /*7720*/  LEA.HI.X.SX32 R7, R176, R3, 0x1, P2 ;  /* 0x00000003b0077211 */ /* 0x001fe400010f0eff */
[----:B-1----:R-:W-:-:S03]  /*7730*/  LOP3.LUT R9, R113, 0x20, RZ, 0x3c, !PT ;  /* 0x0000002071097812 */ /* 0x002fc600078e3cff */
[----:B------:R0:W-:Y:S01]  /*7740*/  STL [R1+0x508], R7 ;  /* 0x0005080701007387 */ /* 0x0001e20000100800 */
[----:B--2---:R-:W-:-:S03]  /*7750*/  LOP3.LUT R8, R113, 0x30, RZ, 0x3c, !PT ;  /* 0x0000003071087812 */ /* 0x004fc600078e3cff */
[----:B------:R1:W-:Y:S01]  /*7760*/  STL [R1+0x510], R2 ;  /* 0x0005100201007387 */ /* 0x0003e20000100800 */
[----:B0-----:R-:W-:Y:S02]  /*7770*/  LOP3.LUT R7, R113, 0x10, RZ, 0x3c, !PT ;  /* 0x0000001071077812 */ /* 0x001fe400078e3cff */
[----:B-1----:R-:W-:-:S03]  /*7780*/  SHF.R.S32.HI R2, RZ, 0x1f, R6 ;  /* 0x0000001fff027819 */ /* 0x002fc60000011406 */
[----:B------:R0:W-:Y:S04]  /*7790*/  STL [R1+0x574], R7 ;  /* 0x0005740701007387 */ /* 0x0001e80000100800 */
[----:B------:R1:W-:Y:S04]  /*77a0*/  STL [R1+0x570], R9 ;  /* 0x0005700901007387 */ /* 0x0003e80000100800 */
[----:B------:R2:W-:Y:S01]  /*77b0*/  STL [R1+0x56c], R8 ;  /* 0x00056c0801007387 */ /* 0x0005e20000100800 */
[C---:B0-----:R-:W-:Y:S02]  /*77c0*/  LOP3.LUT R7, R113.reuse, 0x40, RZ, 0x3c, !PT ;  /* 0x0000004071077812 */ /* 0x041fe400078e3cff */
[----:B-1----:R-:W-:-:S03]  /*77d0*/  LOP3.LUT R9, R113, 0x50, RZ, 0x3c, !PT ;  /* 0x0000005071097812 */ /* 0x002fc600078e3cff */
[----:B------:R0:W-:Y:S01]  /*77e0*/  STL [R1+0x568], R7 ;  /* 0x0005680701007387 */ /* 0x0001e20000100800 */
[----:B--2---:R-:W-:-:S03]  /*77f0*/  LOP3.LUT R8, R113, 0x60, RZ, 0x3c, !PT ;  /* 0x0000006071087812 */ /* 0x004fc600078e3cff */
[----:B------:R1:W-:Y:S04]  /*7800*/  STL [R1+0x564], R9 ;  /* 0x0005640901007387 */ /* 0x0003e80000100800 */
[----:B------:R1:W-:Y:S01]  /*7810*/  STL [R1+0x560], R8 ;  /* 0x0005600801007387 */ /* 0x0003e20000100800 */
[----:B0-----:R-:W-:-:S05]  /*7820*/  LOP3.LUT R7, R113, 0x70, RZ, 0x3c, !PT ;  /* 0x0000007071077812 */ /* 0x001fca00078e3cff */
[----:B------:R1:W-:Y:S02]  /*7830*/  STL [R1+0x55c], R7 ;  /* 0x00055c0701007387 */ /* 0x0003e40000100800 */
.L_x_2:
[----:B------:R-:W0:Y:S01]  /*7840*/  LDC R146, c[0x0][0x230] ;  /* 0x00008c00ff927b82 */ /* 0x000e220000000800 */
[----:B------:R-:W2:Y:S04]  /*7850*/  LDL R120, [R1+0x510] ;  /* 0x0005100001787983 */ /* 0x000ea80000100800 */
[----:B------:R-:W3:Y:S04]  /*7860*/  LDL R2, [R1+0x514] ;  /* 0x0005140001027983 */ /* 0x000ee80000100800 */
[----:B------:R-:W4:Y:S04]  /*7870*/  LDL R119, [R1+0x508] ;  /* 0x0005080001777983 */ /* 0x000f280000100800 */
[----:B------:R-:W4:Y:S04]  /*7880*/  LDL R118, [R1+0x500] ;  /* 0x0005000001767983 */ /* 0x000f280000100800 */
[----:B------:R-:W4:Y:S04]  /*7890*/  LDL R117, [R1+0x504] ;  /* 0x0005040001757983 */ /* 0x000f280000100800 */
[----:B------:R-:W4:Y:S01]  /*78a0*/  LDL R116, [R1+0x4f8] ;  /* 0x0004f80001747983 */ /* 0x000f220000100800 */
[----:B0-----:R-:W-:-:S03]  /*78b0*/  IMAD R146, R4, -0x80, R146 ;  /* 0xffffff8004927824 */ /* 0x001fc600078e0292 */
[----:B------:R-:W4:Y:S01]  /*78c0*/  LDL R6, [R1+0x4fc] ;  /* 0x0004fc0001067983 */ /* 0x000f220000100800 */
[----:B------:R-:W-:Y:S02]  /*78d0*/  PRMT R168, RZ, 0x7610, R168 ;  /* 0x00007610ffa87816 */ /* 0x000fe400000000a8 */
[----:B------:R-:W-:Y:S01]  /*78e0*/  PRMT R167, RZ, 0x7610, R167 ;  /* 0x00007610ffa77816 */ /* 0x000fe200000000a7 */
[----:B-----5:R-:W-:Y:S01]  /*78f0*/  STL [R1+0x5a0], R0 ;  /* 0x0005a00001007387 */ /* 0x020fe20000100800 */
[C---:B------:R-:W-:Y:S02]  /*7900*/  ISETP.GT.AND P0, PT, R146.reuse, RZ, PT ;  /* 0x000000ff9200720c */ /* 0x040fe40003f04270 */
[C---:B------:R-:W-:Y:S01]  /*7910*/  ISETP.GT.AND P1, PT, R146.reuse, 0x1, PT ;  /* 0x000000019200780c */ /* 0x040fe20003f24270 */
[----:B------:R-:W-:Y:S01]  /*7920*/  STL [R1+0x63c], R4 ;  /* 0x00063c0401007387 */ /* 0x000fe20000100800 */
[C---:B------:R-:W-:Y:S02]  /*7930*/  ISETP.GT.AND P2, PT, R146.reuse, 0x2, PT ;  /* 0x000000029200780c */ /* 0x040fe40003f44270 */
[----:B------:R-:W-:Y:S01]  /*7940*/  ISETP.GT.AND P3, PT, R146, 0x3, PT ;  /* 0x000000039200780c */ /* 0x000fe20003f64270 */
[----:B------:R-:W-:Y:S01]  /*7950*/  STL [R1+0x640], R5 ;  /* 0x0006400501007387 */ /* 0x000fe20000100800 */
[----:B------:R-:W-:-:S02]  /*7960*/  PRMT R166, RZ, 0x7610, R166 ;  /* 0x00007610ffa67816 */ /* 0x000fc400000000a6 */
[----:B------:R-:W-:Y:S01]  /*7970*/  ISETP.GT.AND P4, PT, R146, 0x4, PT ;  /* 0x000000049200780c */ /* 0x000fe20003f84270 */
[----:B------:R0:W-:Y:S02]  /*7980*/  STL [R1+0x638], R3 ;  /* 0x0006380301007387 */ /* 0x0001e40000100800 */
[----:B-1----:R-:W-:Y:S02]  /*7990*/  @P0 IMAD.MOV.U32 R9, RZ, RZ, R3 ;  /* 0x000000ffff090224 */ /* 0x002fe400078e0003 */
[----:B------:R-:W-:-:S05]  /*79a0*/  @P0 IMAD.MOV.U32 R8, RZ, RZ, R5 ;  /* 0x000000ffff080224 */ /* 0x000fca00078e0005 */
[----:B------:R2:W4:Y:S04]  /*79b0*/  @P0 LDG.E.U8 R168, desc[UR14][R8.64] ;  /* 0x0000000e08a80981 */ /* 0x000528000c1e1100 */
[----:B0-----:R-:W4:Y:S01]  /*79c0*/  LDL.LU R3, [R1+0x50c] ;  /* 0x00050c0001037983 */ /* 0x001f220000300800 */
[----:B------:R-:W-:Y:S01]  /*79d0*/  PRMT R165, RZ, 0x7610, R165 ;  /* 0x00007610ffa57816 */ /* 0x000fe200000000a5 */
[----:B--2---:R-:W-:Y:S02]  /*79e0*/  @P1 IMAD.MOV.U32 R9, RZ, RZ, R120 ;  /* 0x000000ffff091224 */ /* 0x004fe400078e0078 */
[----:B---3--:R-:W-:Y:S02]  /*79f0*/  @P1 IMAD.MOV.U32 R8, RZ, RZ, R2 ;  /* 0x000000ffff081224 */ /* 0x008fe400078e0002 */
[----:B------:R-:W2:Y:S04]  /*7a00*/  LDL.LU R2, [R1+0x4f4] ;  /* 0x0004f40001027983 */ /* 0x000ea80000300800 */
[----:B------:R4:W3:Y:S02]  /*7a10*/  @P1 LDG.E.U8 R167, desc[UR14][R8.64] ;  /* 0x0000000e08a71981 */ /* 0x0008e4000c1e1100 */
[----:B----4-:R-:W-:-:S02]  /*7a20*/  @P2 IMAD.MOV.U32 R9, RZ, RZ, R119 ;  /* 0x000000ffff092224 */ /* 0x010fc400078e0077 */
[----:B------:R-:W-:Y:S01]  /*7a30*/  @P2 IMAD.MOV.U32 R8, RZ, RZ, R3 ;  /* 0x000000ffff082224 */ /* 0x000fe200078e0003 */
[----:B------:R0:W-:Y:S04]  /*7a40*/  STL [R1+0x644], R3 ;  /* 0x0006440301007387 */ /* 0x0001e80000100800 */
[----:B------:R-:W4:Y:S04]  /*7a50*/  LDL R119, [R1+0x4f0] ;  /* 0x0004f00001777983 */ /* 0x000f280000100800 */
[----:B------:R1:W3:Y:S04]  /*7a60*/  @P2 LDG.E.U8 R166, desc[UR14][R8.64] ;  /* 0x0000000e08a62981 */ /* 0x0002e8000c1e1100 */
[----:B0-----:R-:W3:Y:S04]  /*7a70*/  LDL R3, [R1+0x4e4] ;  /* 0x0004e40001037983 */ /* 0x001ee80000100800 */
[----:B------:R-:W3:Y:S01]  /*7a80*/  LDL R5, [R1+0x4dc] ;  /* 0x0004dc0001057983 */ /* 0x000ee20000100800 */
[----:B-1----:R-:W-:-:S02]  /*7a90*/  @P3 IMAD.MOV.U32 R8, RZ, RZ, R117 ;  /* 0x000000ffff083224 */ /* 0x002fc400078e0075 */
[----:B------:R-:W-:Y:S01]  /*7aa0*/  @P3 IMAD.MOV.U32 R9, RZ, RZ, R118 ;  /* 0x000000ffff093224 */ /* 0x000fe200078e0076 */
[----:B------:R-:W3:Y:S04]  /*7ab0*/  LDL R117, [R1+0x4ec] ;  /* 0x0004ec0001757983 */ /* 0x000ee80000100800 */
[----:B------:R-:W3:Y:S04]  /*7ac0*/  LDL R118, [R1+0x4e8] ;  /* 0x0004e80001767983 */ /* 0x000ee80000100800 */
[----:B------:R0:W3:Y:S04]  /*7ad0*/  @P3 LDG.E.U8 R165, desc[UR14][R8.64] ;  /* 0x0000000e08a53981 */ /* 0x0000e8000c1e1100 */
[----:B------:R-:W3:Y:S04]  /*7ae0*/  LDL R4, [R1+0x4d0] ;  /* 0x0004d00001047983 */ /* 0x000ee80000100800 */
[----:B------:R-:W3:Y:S01]  /*7af0*/  LDL R0, [R1+0x4d4] ;  /* 0x0004d40001007983 */ /* 0x000ee20000100800 */
[----:B0-----:R-:W-:-:S03]  /*7b00*/  @P4 IMAD.MOV.U32 R9, RZ, RZ, R116 ;  /* 0x000000ffff094224 */ /* 0x001fc600078e0074 */
[----:B------:R-:W3:Y:S01]  /*7b10*/  LDL R116, [R1+0x4e0] ;  /* 0x0004e00001747983 */ /* 0x000ee20000100800 */
[----:B------:R-:W-:-:S03]  /*7b20*/  @P4 IMAD.MOV.U32 R8, RZ, RZ, R6 ;  /* 0x000000ffff084224 */ /* 0x000fc600078e0006 */
[----:B------:R-:W3:Y:S01]  /*7b30*/  LDL R6, [R1+0x4d8] ;  /* 0x0004d80001067983 */ /* 0x000ee20000100800 */
[C---:B------:R-:W-:Y:S02]  /*7b40*/  ISETP.GT.AND P1, PT, R146.reuse, 0x5, PT ;  /* 0x000000059200780c */ /* 0x040fe40003f24270 */
[----:B------:R-:W-:Y:S02]  /*7b50*/  PRMT R164, RZ, 0x7610, R164 ;  /* 0x00007610ffa47816 */ /* 0x000fe400000000a4 */
[C---:B------:R-:W-:Y:S02]  /*7b60*/  ISETP.GT.AND P0, PT, R146.reuse, 0x6, PT ;  /* 0x000000069200780c */ /* 0x040fe40003f04270 */
[----:B------:R-:W-:Y:S02]  /*7b70*/  PRMT R163, RZ, 0x7610, R163 ;  /* 0x00007610ffa37816 */ /* 0x000fe400000000a3 */
[----:B------:R2:W3:Y:S01]  /*7b80*/  @P4 LDG.E.U8 R164, desc[UR14][R8.64] ;  /* 0x0000000e08a44981 */ /* 0x0004e2000c1e1100 */
[----:B------:R-:W-:-:S02]  /*7b90*/  ISETP.GT.AND P2, PT, R146, 0x7, PT ;  /* 0x000000079200780c */ /* 0x000fc40003f44270 */
[----:B------:R-:W-:Y:S02]  /*7ba0*/  PRMT R161, RZ, 0x7610, R161 ;  /* 0x00007610ffa17816 */ /* 0x000fe400000000a1 */
[C---:B------:R-:W-:Y:S02]  /*7bb0*/  ISETP.GT.AND P3, PT, R146.reuse, 0x8, PT ;  /* 0x000000089200780c */ /* 0x040fe40003f64270 */
[----:B------:R-:W-:Y:S02]  /*7bc0*/  ISETP.GT.AND P4, PT, R146, 0x9, PT ;  /* 0x000000099200780c */ /* 0x000fe40003f84270 */
[----:B------:R-:W-:Y:S02]  /*7bd0*/  PRMT R162, RZ, 0x7610, R162 ;  /* 0x00007610ffa27816 */ /* 0x000fe400000000a2 */
[----:B------:R-:W-:Y:S01]  /*7be0*/  PRMT R160, RZ, 0x7610, R160 ;  /* 0x00007610ffa07816 */ /* 0x000fe200000000a0 */
[----:B--2---:R-:W-:Y:S01]  /*7bf0*/  @P1 IMAD.MOV.U32 R8, RZ, RZ, R2 ;  /* 0x000000ffff081224 */ /* 0x004fe200078e0002 */
[----:B------:R0:W-:Y:S01]  /*7c00*/  STL [R1+0x648], R2 ;  /* 0x0006480201007387 */ /* 0x0001e20000100800 */
[----:B------:R-:W-:-:S02]  /*7c10*/  PRMT R157, RZ, 0x7610, R157 ;  /* 0x00007610ff9d7816 */ /* 0x000fc4000000009d */
[----:B------:R-:W-:Y:S01]  /*7c20*/  PRMT R113, RZ, 0x7610, R113 ;  /* 0x00007610ff717816 */ /* 0x000fe20000000071 */
[----:B------:R-:W2:Y:S01]  /*7c30*/  LDL R121, [R1+0x240] ;  /* 0x0002400001797983 */ /* 0x000ea20000100800 */
[----:B------:R-:W-:Y:S02]  /*7c40*/  PRMT R156, RZ, 0x7610, R156 ;  /* 0x00007610ff9c7816 */ /* 0x000fe4000000009c */
[----:B------:R-:W-:Y:S01]  /*7c50*/  PRMT R112, RZ, 0x7610, R112 ;  /* 0x00007610ff707816 */ /* 0x000fe20000000070 */
[----:B------:R-:W2:Y:S04]  /*7c60*/  LDL R120, [R1+0x244] ;  /* 0x0002440001787983 */ /* 0x000ea80000100800 */
[----:B0-----:R-:W2:Y:S01]  /*7c70*/  LDL R2, [R1+0x4cc] ;  /* 0x0004cc0001027983 */ /* 0x001ea20000100800 */
[----:B----4-:R-:W-:Y:S01]  /*7c80*/  @P1 IMAD.MOV.U32 R9, RZ, RZ, R119 ;  /* 0x000000ffff091224 */ /* 0x010fe200078e0077 */
[----:B------:R-:W-:-:S02]  /*7c90*/  PRMT R114, RZ, 0x7610, R114 ;  /* 0x00007610ff727816 */ /* 0x000fc40000000072 */
[----:B------:R-:W4:Y:S04]  /*7ca0*/  LDL R119, [R1+0x270] ;  /* 0x0002700001777983 */ /* 0x000f280000100800 */
[----:B------:R3:W4:Y:S02]  /*7cb0*/  @P1 LDG.E.U8 R163, desc[UR14][R8.64] ;  /* 0x0000000e08a31981 */ /* 0x000724000c1e1100 */
[----:B---3--:R-:W-:Y:S02]  /*7cc0*/  @P0 IMAD.MOV.U32 R8, RZ, RZ, R117 ;  /* 0x000000ffff080224 */ /* 0x008fe400078e0075 */
[----:B------:R-:W3:Y:S01]  /*7cd0*/  LDL R117, [R1+0x4c0] ;  /* 0x0004c00001757983 */ /* 0x000ee20000100800 */
[----:B------:R-:W-:Y:S01]  /*7ce0*/  @P0 IMAD.MOV.U32 R9, RZ, RZ, R118 ;  /* 0x000000ffff090224 */ /* 0x000fe200078e0076 */
[----:B------:R-:W-:-:S02]  /*7cf0*/  ISETP.GT.AND P1, PT, R146, 0xa, PT ;  /* 0x0000000a9200780c */ /* 0x000fc40003f24270 */
[----:B------:R-:W4:Y:S04]  /*7d00*/  LDL R118, [R1+0x274] ;  /* 0x0002740001767983 */ /* 0x000f280000100800 */
[----:B------:R0:W4:Y:S02]  /*7d10*/  @P0 LDG.E.U8 R161, desc[UR14][R8.64] ;  /* 0x0000000e08a10981 */ /* 0x000124000c1e1100 */
[----:B0-----:R-:W-:Y:S02]  /*7d20*/  @P2 IMAD.MOV.U32 R8, RZ, RZ, R3 ;  /* 0x000000ffff082224 */ /* 0x001fe400078e0003 */
[----:B------:R-:W3:Y:S01]  /*7d30*/  LDL R3, [R1+0x4c8] ;  /* 0x0004c80001037983 */ /* 0x000ee20000100800 */
[----:B------:R-:W-:-:S03]  /*7d40*/  @P2 IMAD.MOV.U32 R9, RZ, RZ, R116 ;  /* 0x000000ffff092224 */ /* 0x000fc600078e0074 */
[----:B------:R-:W4:Y:S04]  /*7d50*/  LDL R116, [R1+0x4c4] ;  /* 0x0004c40001747983 */ /* 0x000f280000100800 */
[----:B------:R0:W4:Y:S02]  /*7d60*/  @P2 LDG.E.U8 R162, desc[UR14][R8.64] ;  /* 0x0000000e08a22981 */ /* 0x000124000c1e1100 */
[----:B0-----:R-:W-:Y:S02]  /*7d70*/  @P3 IMAD.MOV.U32 R8, RZ, RZ, R5 ;  /* 0x000000ffff083224 */ /* 0x001fe400078e0005 */
[----:B------:R-:W-:Y:S01]  /*7d80*/  @P3 IMAD.MOV.U32 R9, RZ, RZ, R6 ;  /* 0x000000ffff093224 */ /* 0x000fe200078e0006 */
[----:B------:R-:W4:Y:S04]  /*7d90*/  LDL R5, [R1+0x4b4] ;  /* 0x0004b40001057983 */ /* 0x000f280000100800 */
[----:B------:R0:W4:Y:S04]  /*7da0*/  @P3 LDG.E.U8 R160, desc[UR14][R8.64] ;  /* 0x0000000e08a03981 */ /* 0x000128000c1e1100 */
[----:B------:R-:W4:Y:S01]  /*7db0*/  LDL R6, [R1+0x4b0] ;  /* 0x0004b00001067983 */ /* 0x000f220000100800 */
[----:B0-----:R-:W-:-:S02]  /*7dc0*/  @P4 IMAD.MOV.U32 R8, RZ, RZ, R0 ;  /* 0x000000ffff084224 */ /* 0x001fc400078e0000 */
[----:B------:R-:W-:Y:S01]  /*7dd0*/  @P4 IMAD.MOV.U32 R9, RZ, RZ, R4 ;  /* 0x000000ffff094224 */ /* 0x000fe200078e0004 */
[----:B------:R-:W4:Y:S04]  /*7de0*/  LDL R0, [R1+0x4bc] ;  /* 0x0004bc0001007983 */ /* 0x000f280000100800 */
[----:B------:R-:W4:Y:S01]  /*7df0*/  LDL R4, [R1+0x4b8] ;  /* 0x0004b80001047983 */ /* 0x000f220000100800 */
[----:B------:R-:W-:-:S03]  /*7e00*/  ISETP.GT.AND P0, PT, R146, 0xb, PT ;  /* 0x0000000b9200780c */ /* 0x000fc60003f04270 */
[----:B------:R2:W4:Y:S01]  /*7e10*/  @P4 LDG.E.U8 R157, desc[UR14][R8.64] ;  /* 0x0000000e089d4981 */ /* 0x000522000c1e1100 */
[----:B------:R-:W-:Y:S01]  /*7e20*/  ISETP.GT.AND P2, PT, R146, 0xc, PT ;  /* 0x0000000c9200780c */ /* 0x000fe20003f44270 */
[----:B--2---:R-:W-:Y:S02]  /*7e30*/  @P1 IMAD.MOV.U32 R8, RZ, RZ, R2 ;  /* 0x000000ffff081224 */ /* 0x004fe400078e0002 */
[----:B------:R-:W2:Y:S01]  /*7e40*/  LDL R2, [R1+0x4ac] ;  /* 0x0004ac0001027983 */ /* 0x000ea20000100800 */
[----:B---3--:R-:W-:-:S03]  /*7e50*/  @P1 IMAD.MOV.U32 R9, RZ, RZ, R3 ;  /* 0x000000ffff091224 */ /* 0x008fc600078e0003 */
[----:B------:R-:W3:Y:S04]  /*7e60*/  LDL R3, [R1+0x4a8] ;  /* 0x0004a80001037983 */ /* 0x000ee80000100800 */
[----:B------:R4:W3:Y:S02]  /*7e70*/  @P1 LDG.E.U8 R113, desc[UR14][R8.64] ;  /* 0x0000000e08711981 */ /* 0x0008e4000c1e1100 */
[----:B----4-:R-:W-:Y:S02]  /*7e80*/  @P0 IMAD.MOV.U32 R8, RZ, RZ, R116 ;  /* 0x000000ffff080224 */ /* 0x010fe400078e0074 */
[----:B------:R-:W-:Y:S01]  /*7e90*/  @P0 IMAD.MOV.U32 R9, RZ, RZ, R117 ;  /* 0x000000ffff090224 */ /* 0x000fe200078e0075 */
[C---:B------:R-:W-:Y:S01]  /*7ea0*/  ISETP.GT.AND P3, PT, R146.reuse, 0xd, PT ;  /* 0x0000000d9200780c */ /* 0x040fe20003f64270 */
[----:B------:R-:W4:Y:S04]  /*7eb0*/  LDL R117, [R1+0x498] ;  /* 0x0004980001757983 */ /* 0x000f280000100800 */
[----:B------:R0:W4:Y:S01]  /*7ec0*/  @P0 LDG.E.U8 R156, desc[UR14][R8.64] ;  /* 0x0000000e089c0981 */ /* 0x000122000c1e1100 */
[----:B------:R-:W-:-:S03]  /*7ed0*/  ISETP.GT.AND P4, PT, R146, 0xe, PT ;  /* 0x0000000e9200780c */ /* 0x000fc60003f84270 */
[----:B------:R-:W4:Y:S01]  /*7ee0*/  LDL R116, [R1+0x49c] ;  /* 0x00049c0001747983 */ /* 0x000f220000100800 */
[----:B0-----:R-:W-:-:S03]  /*7ef0*/  @P2 IMAD.MOV.U32 R8, RZ, RZ, R0 ;  /* 0x000000ffff082224 */ /* 0x001fc600078e0000 */
[----:B------:R-:W4:Y:S01]  /*7f00*/  LDL R0, [R1+0x4a4] ;  /* 0x0004a40001007983 */ /* 0x000f220000100800 */
[----:B------:R-:W-:-:S03]  /*7f10*/  @P2 IMAD.MOV.U32 R9, RZ, RZ, R4 ;  /* 0x000000ffff092224 */ /* 0x000fc600078e0004 */
[----:B------:R-:W4:Y:S04]  /*7f20*/  LDL R4, [R1+0x4a0] ;  /* 0x0004a00001047983 */ /* 0x000f280000100800 */
[----:B------:R0:W4:Y:S02]  /*7f30*/  @P2 LDG.E.U8 R112, desc[UR14][R8.64] ;  /* 0x0000000e08702981 */ /* 0x000124000c1e1100 */
[----:B0-----:R-:W-:Y:S02]  /*7f40*/  @P3 IMAD.MOV.U32 R8, RZ, RZ, R5 ;  /* 0x000000ffff083224 */ /* 0x001fe400078e0005 */
[----:B------:R-:W-:Y:S01]  /*7f50*/  @P3 IMAD.MOV.U32 R9, RZ, RZ, R6 ;  /* 0x000000ffff093224 */ /* 0x000fe200078e0006 */
[----:B------:R-:W-:Y:S01]  /*7f60*/  ISETP.GT.AND P1, PT, R146, 0xf, PT ;  /* 0x0000000f9200780c */ /* 0x000fe20003f24270 */
[----:B------:R-:W4:Y:S04]  /*7f70*/  LDL R6, [R1+0x488] ;  /* 0x0004880001067983 */ /* 0x000f280000100800 */
[----:B------:R2:W4:Y:S01]  /*7f80*/  @P3 LDG.E.U8 R114, desc[UR14][R8.64] ;  /* 0x0000000e08723981 */ /* 0x000522000c1e1100 */
[----:B------:R-:W-:-:S03]  /*7f90*/  PRMT R115, RZ, 0x7610, R115 ;  /* 0x00007610ff737816 */ /* 0x000fc60000000073 */
[----:B------:R-:W4:Y:S01]  /*7fa0*/  LDL R5, [R1+0x48c] ;  /* 0x00048c0001057983 */ /* 0x000f220000100800 */
[----:B--2---:R-:W-:-:S03]  /*7fb0*/  @P4 IMAD.MOV.U32 R8, RZ, RZ, R2 ;  /* 0x000000ffff084224 */ /* 0x004fc600078e0002 */
[----:B------:R-:W2:Y:S01]  /*7fc0*/  LDL R2, [R1+0x494] ;  /* 0x0004940001027983 */ /* 0x000ea20000100800 */
[----:B---3--:R-:W-:-:S03]  /*7fd0*/  @P4 IMAD.MOV.U32 R9, RZ, RZ, R3 ;  /* 0x000000ffff094224 */ /* 0x008fc600078e0003 */
[----:B------:R-:W3:Y:S04]  /*7fe0*/  LDL R3, [R1+0x490] ;  /* 0x0004900001037983 */ /* 0x000ee80000100800 */
[----:B------:R4:W3:Y:S02]  /*7ff0*/  @P4 LDG.E.U8 R115, desc[UR14][R8.64] ;  /* 0x0000000e08734981 */ /* 0x0008e4000c1e1100 */
[----:B----4-:R-:W-:Y:S02]  /*8000*/  @P1 IMAD.MOV.U32 R8, RZ, RZ, R0 ;  /* 0x000000ffff081224 */ /* 0x010fe400078e0000 */
[----:B------:R-:W4:Y:S01]  /*8010*/  LDL R0, [R1+0x484] ;  /* 0x0004840001007983 */ /* 0x000f220000100800 */
[----:B------:R-:W-:-:S03]  /*8020*/  @P1 IMAD.MOV.U32 R9, RZ, RZ, R4 ;  /* 0x000000ffff091224 */ /* 0x000fc600078e0004 */
[----:B------:R-:W4:Y:S01]  /*8030*/  LDL R4, [R1+0x480] ;  /* 0x0004800001047983 */ /* 0x000f220000100800 */
[C---:B------:R-:W-:Y:S02]  /*8040*/  ISETP.GT.AND P0, PT, R146.reuse, 0x10, PT ;  /* 0x000000109200780c */ /* 0x040fe40003f04270 */
[----:B------:R-:W-:Y:S02]  /*8050*/  PRMT R155, RZ, 0x7610, R155 ;  /* 0x00007610ff9b7816 */ /* 0x000fe4000000009b */
[C---:B------:R-:W-:Y:S02]  /*8060*/  ISETP.GT.AND P2, PT, R146.reuse, 0x11, PT ;  /* 0x000000119200780c */ /* 0x040fe40003f44270 */
[----:B------:R-:W-:Y:S02]  /*8070*/  PRMT R150, RZ, 0x7610, R150 ;  /* 0x00007610ff967816 */ /* 0x000fe40000000096 */
[----:B------:R0:W4:Y:S01]  /*8080*/  @P1 LDG.E.U8 R155, desc[UR14][R8.64] ;  /* 0x0000000e089b1981 */ /* 0x000122000c1e1100 */
[----:B------:R-:W-:-:S04]  /*8090*/  ISETP.GT.AND P3, PT, R146, 0x12, PT ;  /* 0x000000129200780c */ /* 0x000fc80003f64270 */
[----:B0-----:R-:W-:Y:S02]  /*80a0*/  @P0 IMAD.MOV.U32 R8, RZ, RZ, R116 ;  /* 0x000000ffff080224 */ /* 0x001fe400078e0074 */
[----:B------:R-:W-:Y:S01]  /*80b0*/  @P0 IMAD.MOV.U32 R9, RZ, RZ, R117 ;  /* 0x000000ffff090224 */ /* 0x000fe200078e0075 */
[----:B------:R-:W-:Y:S01]  /*80c0*/  ISETP.GT.AND P4, PT, R146, 0x13, PT ;  /* 0x000000139200780c */ /* 0x000fe20003f84270 */
[----:B------:R-:W4:Y:S04]  /*80d0*/  LDL R117, [R1+0x470] ;  /* 0x0004700001757983 */ /* 0x000f280000100800 */
[----:B------:R2:W4:Y:S01]  /*80e0*/  @P0 LDG.E.U8 R150, desc[UR14][R8.64] ;  /* 0x0000000e08960981 */ /* 0x000522000c1e1100 */
[----:B------:R-:W-:Y:S02]  /*80f0*/  PRMT R145, RZ, 0x7610, R145 ;  /* 0x00007610ff917816 */ /* 0x000fe40000000091 */
[----:B------:R-:W-:Y:S01]  /*8100*/  PRMT R141, RZ, 0x7610, R141 ;  /* 0x00007610ff8d7816 */ /* 0x000fe2000000008d */
[----:B------:R-:W4:Y:S01]  /*8110*/  LDL R116, [R1+0x474] ;  /* 0x0004740001747983 */ /* 0x000f220000100800 */
[----:B--2---:R-:W-:-:S03]  /*8120*/  @P2 IMAD.MOV.U32 R8, RZ, RZ, R2 ;  /* 0x000000ffff082224 */ /* 0x004fc600078e0002 */
[----:B------:R-:W2:Y:S01]  /*8130*/  LDL R2, [R1+0x47c] ;  /* 0x00047c0001027983 */ /* 0x000ea20000100800 */
[----:B---3--:R-:W-:-:S03]  /*8140*/  @P2 IMAD.MOV.U32 R9, RZ, RZ, R3 ;  /* 0x000000ffff092224 */ /* 0x008fc600078e0003 */
[----:B------:R-:W3:Y:S04]  /*8150*/  LDL R3, [R1+0x478] ;  /* 0x0004780001037983 */ /* 0x000ee80000100800 */
[----:B------:R0:W3:Y:S02]  /*8160*/  @P2 LDG.E.U8 R145, desc[UR14][R8.64] ;  /* 0x0000000e08912981 */ /* 0x0000e4000c1e1100 */
[----:B0-----:R-:W-:Y:S02]  /*8170*/  @P3 IMAD.MOV.U32 R8, RZ, RZ, R5 ;  /* 0x000000ffff083224 */ /* 0x001fe400078e0005 */
[----:B------:R-:W-:Y:S01]  /*8180*/  @P3 IMAD.MOV.U32 R9, RZ, RZ, R6 ;  /* 0x000000ffff093224 */ /* 0x000fe200078e0006 */
[----:B------:R-:W-:Y:S01]  /*8190*/  ISETP.GT.AND P1, PT, R146, 0x14, PT ;  /* 0x000000149200780c */ /* 0x000fe20003f24270 */
[----:B------:R-:W3:Y:S04]  /*81a0*/  LDL R6, [R1+0x460] ;  /* 0x0004600001067983 */ /* 0x000ee80000100800 */
[----:B------:R4:W3:Y:S01]  /*81b0*/  @P3 LDG.E.U8 R141, desc[UR14][R8.64] ;  /* 0x0000000e088d3981 */ /* 0x0008e2000c1e1100 */
[----:B------:R-:W-:-:S03]  /*81c0*/  PRMT R152, RZ, 0x7610, R152 ;  /* 0x00007610ff987816 */ /* 0x000fc60000000098 */
[----:B------:R-:W3:Y:S01]  /*81d0*/  LDL R5, [R1+0x464] ;  /* 0x0004640001057983 */ /* 0x000ee20000100800 */
[----:B----4-:R-:W-:-:S03]  /*81e0*/  @P4 IMAD.MOV.U32 R8, RZ, RZ, R0 ;  /* 0x000000ffff084224 */ /* 0x010fc600078e0000 */
[----:B------:R-:W4:Y:S01]  /*81f0*/  LDL R0, [R1+0x46c] ;  /* 0x00046c0001007983 */ /* 0x000f220000100800 */
[----:B------:R-:W-:-:S03]  /*8200*/  @P4 IMAD.MOV.U32 R9, RZ, RZ, R4 ;  /* 0x000000ffff094224 */ /* 0x000fc600078e0004 */
[----:B------:R-:W4:Y:S01]  /*8210*/  LDL R4, [R1+0x468] ;  /* 0x0004680001047983 */ /* 0x000f220000100800 */
[----:B------:R-:W-:-:S03]  /*8220*/  ISETP.GT.AND P0, PT, R146, 0x15, PT ;  /* 0x000000159200780c */ /* 0x000fc60003f04270 */
[----:B------:R2:W4:Y:S01]  /*8230*/  @P4 LDG.E.U8 R152, desc[UR14][R8.64] ;  /* 0x0000000e08984981 */ /* 0x000522000c1e1100 */
[----:B------:R-:W-:Y:S02]  /*8240*/  PRMT R139, RZ, 0x7610, R139 ;  /* 0x00007610ff8b7816 */ /* 0x000fe4000000008b */
[----:B------:R-:W-:Y:S02]  /*8250*/  ISETP.GT.AND P2, PT, R146, 0x16, PT ;  /* 0x000000169200780c */ /* 0x000fe40003f44270 */
[----:B------:R-:W-:Y:S01]  /*8260*/  PRMT R144, RZ, 0x7610, R144 ;  /* 0x00007610ff907816 */ /* 0x000fe20000000090 */
[----:B--2---:R-:W-:Y:S02]  /*8270*/  @P1 IMAD.MOV.U32 R8, RZ, RZ, R2 ;  /* 0x000000ffff081224 */ /* 0x004fe400078e0002 */
[----:B------:R-:W2:Y:S01]  /*8280*/  LDL R2, [R1+0x45c] ;  /* 0x00045c0001027983 */ /* 0x000ea20000100800 */
[----:B---3--:R-:W-:-:S03]  /*8290*/  @P1 IMAD.MOV.U32 R9, RZ, RZ, R3 ;  /* 0x000000ffff091224 */ /* 0x008fc600078e0003 */
[----:B------:R-:W3:Y:S04]  /*82a0*/  LDL R3, [R1+0x458] ;  /* 0x0004580001037983 */ /* 0x000ee80000100800 */
[----:B------:R0:W3:Y:S02]  /*82b0*/  @P1 LDG.E.U8 R139, desc[UR14][R8.64] ;  /* 0x0000000e088b1981 */ /* 0x0000e4000c1e1100 */
[----:B0-----:R-:W-:Y:S02]  /*82c0*/  @P0 IMAD.MOV.U32 R8, RZ, RZ, R116 ;  /* 0x000000ffff080224 */ /* 0x001fe400078e0074 */
[----:B------:R-:W-:Y:S01]  /*82d0*/  @P0 IMAD.MOV.U32 R9, RZ, RZ, R117 ;  /* 0x000000ffff090224 */ /* 0x000fe200078e0075 */
[C---:B------:R-:W-:Y:S01]  /*82e0*/  ISETP.GT.AND P3, PT, R146.reuse, 0x17, PT ;  /* 0x000000179200780c */ /* 0x040fe20003f64270 */
[----:B------:R-:W3:Y:S04]  /*82f0*/  LDL R117, [R1+0x448] ;  /* 0x0004480001757983 */ /* 0x000ee80000100800 */
[----:B------:R4:W3:Y:S01]  /*8300*/  @P0 LDG.E.U8 R144, desc[UR14][R8.64] ;  /* 0x0000000e08900981 */ /* 0x0008e2000c1e1100 */
[----:B------:R-:W-:-:S02]  /*8310*/  ISETP.GT.AND P4, PT, R146, 0x18, PT ;  /* 0x000000189200780c */ /* 0x000fc40003f84270 */
[----:B------:R-:W-:Y:S01]  /*8320*/  PRMT R154, RZ, 0x7610, R154 ;  /* 0x00007610ff9a7816 */ /* 0x000fe2000000009a */
[----:B------:R-:W3:Y:S01]  /*8330*/  LDL R116, [R1+0x44c] ;  /* 0x00044c0001747983 */ /* 0x000ee20000100800 */
[----:B----4-:R-:W-:-:S03]  /*8340*/  @P2 IMAD.MOV.U32 R8, RZ, RZ, R0 ;  /* 0x000000ffff082224 */ /* 0x010fc600078e0000 */
[----:B------:R-:W4:Y:S01]  /*8350*/  LDL R0, [R1+0x454] ;  /* 0x0004540001007983 */ /* 0x000f220000100800 */
[----:B------:R-:W-:-:S03]  /*8360*/  @P2 IMAD.MOV.U32 R9, RZ, RZ, R4 ;  /* 0x000000ffff092224 */ /* 0x000fc600078e0004 */
[----:B------:R-:W4:Y:S01]  /*8370*/  LDL R4, [R1+0x450] ;  /* 0x0004500001047983 */ /* 0x000f220000100800 */
[----:B------:R-:W-:-:S03]  /*8380*/  PRMT R149, RZ, 0x7610, R149 ;  /* 0x00007610ff957816 */ /* 0x000fc60000000095 */
        /* <DEDUP_REMOVED lines=285> */
[----:B------:R2:W4:Y:S04]  /*9560*/  @P3 LDG.E.U8 R95, desc[UR14][R8.64] ;  /* 0x0000000e085f3981 */ /* 0x000528000c1e1100 */
[----:B------:R-:W4:Y:S01]  /*9570*/  LDL R5, [R1+0x2fc] ;  /* 0x0002fc0001057983 */ /* 0x000f220000100800 */
[----:B------:R-:W-:Y:S01]  /*9580*/  PRMT R18, RZ, 0x7610, R18 ;  /* 0x00007610ff127816 */ /* 0x000fe20000000012 */
[----:B--2---:R-:W-:-:S02]  /*9590*/  @P4 IMAD.MOV.U32 R8, RZ, RZ, R2 ;  /* 0x000000ffff084224 */ /* 0x004fc400078e0002 */
        /* <DEDUP_REMOVED lines=13> */
[----:B------:R-:W-:-:S02]  /*9670*/  ISETP.GT.AND P3, PT, R146, 0x44, PT ;  /* 0x000000449200780c */ /* 0x000fc40003f64270 */
[----:B------:R-:W-:Y:S02]  /*9680*/  PRMT R96, RZ, 0x7610, R96 ;  /* 0x00007610ff607816 */ /* 0x000fe40000000060 */
        /* <DEDUP_REMOVED lines=14> */
[----:B------:R-:W3:Y:S04]  /*9770*/  LDL R5, [R1+0x2e4] ;  /* 0x0002e40001057983 */ /* 0x000ee80000100800 */
[----:B------:R-:W3:Y:S04]  /*9780*/  LDL R6, [R1+0x2e0] ;  /* 0x0002e00001067983 */ /* 0x000ee80000100800 */
[----:B------:R4:W3:Y:S02]  /*9790*/  @P3 LDG.E.U8 R16, desc[UR14][R8.64] ;  /* 0x0000000e08103981 */ /* 0x0008e4000c1e1100 */
[----:B----4-:R-:W-:-:S02]  /*97a0*/  @P4 IMAD.MOV.U32 R8, RZ, RZ, R0 ;  /* 0x000000ffff084224 */ /* 0x010fc400078e0000 */
        /* <DEDUP_REMOVED lines=18> */
[----:B------:R-:W3:Y:S01]  /*98d0*/  LDL R5, [R1+0x2c4] ;  /* 0x0002c40001057983 */ /* 0x000ee20000100800 */
[----:B------:R-:W-:-:S03]  /*98e0*/  @P0 IMAD.MOV.U32 R9, RZ, RZ, R6 ;  /* 0x000000ffff090224 */ /* 0x000fc600078e0006 */
[----:B------:R-:W3:Y:S04]  /*98f0*/  LDL R6, [R1+0x2c0] ;  /* 0x0002c00001067983 */ /* 0x000ee80000100800 */
[----:B------:R0:W3:Y:S02]  /*9900*/  @P0 LDG.E.U8 R97, desc[UR14][R8.64] ;  /* 0x0000000e08610981 */ /* 0x0000e4000c1e1100 */
[----:B0-----:R-:W-:Y:S02]  /*9910*/  @P2 IMAD.MOV.U32 R8, RZ, RZ, R116 ;  /* 0x000000ffff082224 */ /* 0x001fe400078e0074 */
[----:B------:R-:W-:Y:S01]  /*9920*/  @P2 IMAD.MOV.U32 R9, RZ, RZ, R117 ;  /* 0x000000ffff092224 */ /* 0x000fe200078e0075 */
[----:B------:R-:W-:Y:S01]  /*9930*/  ISETP.GT.AND P4, PT, R146, 0x4a, PT ;  /* 0x0000004a9200780c */ /* 0x000fe20003f84270 */
[----:B------:R-:W3:Y:S04]  /*9940*/  LDL R117, [R1+0x2a8] ;  /* 0x0002a80001757983 */ /* 0x000ee80000100800 */
[----:B------:R4:W3:Y:S01]  /*9950*/  @P2 LDG.E.U8 R14, desc[UR14][R8.64] ;  /* 0x0000000e080e2981 */ /* 0x0008e2000c1e1100 */
[----:B------:R-:W-:-:S02]  /*9960*/  PRMT R104, RZ, 0x7610, R104 ;  /* 0x00007610ff687816 */ /* 0x000fc40000000068 */
[----:B------:R-:W-:Y:S01]  /*9970*/  ISETP.GT.AND P1, PT, R146, 0x4b, PT ;  /* 0x0000004b9200780c */ /* 0x000fe20003f24270 */
[----:B------:R-:W3:Y:S01]  /*9980*/  LDL R116, [R1+0x2ac] ;  /* 0x0002ac0001747983 */ /* 0x000ee20000100800 */
[----:B----4-:R-:W-:Y:S02]  /*9990*/  @P3 IMAD.MOV.U32 R8, RZ, RZ, R0 ;  /* 0x000000ffff083224 */ /* 0x010fe400078e0000 */
[----:B------:R-:W-:Y:S01]  /*99a0*/  @P3 IMAD.MOV.U32 R9, RZ, RZ, R4 ;  /* 0x000000ffff093224 */ /* 0x000fe200078e0004 */
[----:B------:R-:W4:Y:S04]  /*99b0*/  LDL R0, [R1+0x2bc] ;  /* 0x0002bc0001007983 */ /* 0x000f280000100800 */
[----:B------:R-:W4:Y:S04]  /*99c0*/  LDL R4, [R1+0x2b8] ;  /* 0x0002b80001047983 */ /* 0x000f280000100800 */
[----:B------:R2:W4:Y:S01]  /*99d0*/  @P3 LDG.E.U8 R104, desc[UR14][R8.64] ;  /* 0x0000000e08683981 */ /* 0x000522000c1e1100 */
[----:B------:R-:W-:-:S02]  /*99e0*/  PRMT R13, RZ, 0x7610, R13 ;  /* 0x00007610ff0d7816 */ /* 0x000fc4000000000d */
        /* <DEDUP_REMOVED lines=19> */
[----:B------:R-:W-:Y:S02]  /*9b20*/  ISETP.GT.AND P4, PT, R146, 0x4f, PT ;  /* 0x0000004f9200780c */ /* 0x000fe40003f84270 */
[----:B------:R2:W4:Y:S01]  /*9b30*/  @P0 LDG.E.U8 R12, desc[UR14][R8.64] ;  /* 0x0000000e080c0981 */ /* 0x000522000c1e1100 */
[----:B------:R-:W-:-:S02]  /*9b40*/  PRMT R105, RZ, 0x7610, R105 ;  /* 0x00007610ff697816 */ /* 0x000fc40000000069 */
        /* <DEDUP_REMOVED lines=10> */
[----:B------:R-:W3:Y:S04]  /*9bf0*/  LDL R116, [R1+0x28c] ;  /* 0x00028c0001747983 */ /* 0x000ee80000100800 */
[----:B------:R0:W3:Y:S04]  /*9c00*/  @P3 LDG.E.U8 R11, desc[UR14][R8.64] ;  /* 0x0000000e080b3981 */ /* 0x0000e8000c1e1100 */
[----:B------:R-:W3:Y:S01]  /*9c10*/  LDL R117, [R1+0x288] ;  /* 0x0002880001757983 */ /* 0x000ee20000100800 */
[----:B0-----:R-:W-:-:S02]  /*9c20*/  @P4 IMAD.MOV.U32 R8, RZ, RZ, R5 ;  /* 0x000000ffff084224 */ /* 0x001fc400078e0005 */
[----:B------:R-:W-:Y:S01]  /*9c30*/  @P4 IMAD.MOV.U32 R9, RZ, RZ, R6 ;  /* 0x000000ffff094224 */ /* 0x000fe200078e0006 */
[C---:B------:R-:W-:Y:S01]  /*9c40*/  ISETP.GT.AND P0, PT, R146.reuse, 0x51, PT ;  /* 0x000000519200780c */ /* 0x040fe20003f04270 */
[----:B------:R-:W3:Y:S04]  /*9c50*/  LDL R6, [R1+0x268] ;  /* 0x0002680001067983 */ /* 0x000ee80000100800 */
[----:B------:R4:W3:Y:S01]  /*9c60*/  @P4 LDG.E.U8 R99, desc[UR14][R8.64] ;  /* 0x0000000e08634981 */ /* 0x0008e2000c1e1100 */
[----:B------:R-:W-:Y:S02]  /*9c70*/  PRMT R10, RZ, 0x7610, R10 ;  /* 0x00007610ff0a7816 */ /* 0x000fe4000000000a */
[----:B------:R-:W-:Y:S01]  /*9c80*/  ISETP.GT.AND P2, PT, R146, 0x52, PT ;  /* 0x000000529200780c */ /* 0x000fe20003f44270 */
[----:B------:R-:W3:Y:S01]  /*9c90*/  LDL R5, [R1+0x26c] ;  /* 0x00026c0001057983 */ /* 0x000ee20000100800 */
[----:B----4-:R-:W-:-:S03]  /*9ca0*/  @P1 IMAD.MOV.U32 R8, RZ, RZ, R0 ;  /* 0x000000ffff081224 */ /* 0x010fc600078e0000 */
[----:B------:R-:W4:Y:S01]  /*9cb0*/  LDL R0, [R1+0x284] ;  /* 0x0002840001007983 */ /* 0x000f220000100800 */
[----:B------:R-:W-:-:S03]  /*9cc0*/  @P1 IMAD.MOV.U32 R9, RZ, RZ, R4 ;  /* 0x000000ffff091224 */ /* 0x000fc600078e0004 */
[----:B------:R-:W4:Y:S04]  /*9cd0*/  LDL R4, [R1+0x280] ;  /* 0x0002800001047983 */ /* 0x000f280000100800 */
[----:B------:R2:W4:Y:S01]  /*9ce0*/  @P1 LDG.E.U8 R10, desc[UR14][R8.64] ;  /* 0x0000000e080a1981 */ /* 0x000522000c1e1100 */
[----:B------:R-:W-:Y:S02]  /*9cf0*/  PRMT R106, RZ, 0x7610, R106 ;  /* 0x00007610ff6a7816 */ /* 0x000fe4000000006a */
[----:B------:R-:W-:Y:S01]  /*9d00*/  ISETP.GT.AND P3, PT, R146, 0x53, PT ;  /* 0x000000539200780c */ /* 0x000fe20003f64270 */
[----:B--2---:R-:W-:Y:S02]  /*9d10*/  @P0 IMAD.MOV.U32 R8, RZ, RZ, R2 ;  /* 0x000000ffff080224 */ /* 0x004fe400078e0002 */
[----:B------:R-:W2:Y:S01]  /*9d20*/  LDL R2, [R1+0x27c] ;  /* 0x00027c0001027983 */ /* 0x000ea20000100800 */
[----:B---3--:R-:W-:-:S03]  /*9d30*/  @P0 IMAD.MOV.U32 R9, RZ, RZ, R3 ;  /* 0x000000ffff090224 */ /* 0x008fc600078e0003 */
[----:B------:R-:W3:Y:S04]  /*9d40*/  LDL R3, [R1+0x278] ;  /* 0x0002780001037983 */ /* 0x000ee80000100800 */
[----:B------:R0:W3:Y:S02]  /*9d50*/  @P0 LDG.E.U8 R106, desc[UR14][R8.64] ;  /* 0x0000000e086a0981 */ /* 0x0000e4000c1e1100 */
[----:B0-----:R-:W-:-:S06]  /*9d60*/  PRMT R9, RZ, 0x7610, R9 ;  /* 0x00007610ff097816 */ /* 0x001fcc0000000009 */
        /* <DEDUP_REMOVED lines=9> */
[----:B------:R-:W-:Y:S01]  /*9e00*/  ISETP.GT.AND P1, PT, R146, 0x56, PT ;  /* 0x000000569200780c */ /* 0x000fe20003f24270 */
        /* <DEDUP_REMOVED lines=10> */
[----:B------:R-:W-:-:S05]  /*9eb0*/  @P0 IMAD.MOV.U32 R117, RZ, RZ, R119 ;  /* 0x000000ffff750224 */ /* 0x000fca00078e0077 */
        /* <DEDUP_REMOVED lines=12> */
[----:B------:R-:W-:Y:S02]  /*9f80*/  ISETP.GT.AND P1, PT, R146, 0x59, PT ;  /* 0x000000599200780c */ /* 0x000fe40003f24270 */
[----:B------:R-:W-:Y:S02]  /*9f90*/  PRMT R7, RZ, 0x7610, R7 ;  /* 0x00007610ff077816 */ /* 0x000fe40000000007 */
[----:B------:R2:W4:Y:S05]  /*9fa0*/  @P2 LDG.E.U8 R101, desc[UR14][R116.64] ;  /* 0x0000000e74652981 */ /* 0x00052a000c1e1100 */
[----:B--2---:R-:W-:-:S02]  /*9fb0*/  @P0 IMAD.MOV.U32 R116, RZ, RZ, R2 ;  /* 0x000000ffff740224 */ /* 0x004fc400078e0002 */
[----:B------:R-:W2:Y:S01]  /*9fc0*/  LDL R2, [R1+0x23c] ;  /* 0x00023c0001027983 */ /* 0x000ea20000100800 */
[----:B---3--:R-:W-:-:S03]  /*9fd0*/  @P0 IMAD.MOV.U32 R117, RZ, RZ, R3 ;  /* 0x000000ffff750224 */ /* 0x008fc600078e0003 */
[----:B------:R-:W3:Y:S04]  /*9fe0*/  LDL R3, [R1+0x238] ;  /* 0x0002380001037983 */ /* 0x000ee80000100800 */
[----:B------:R0:W3:Y:S01]  /*9ff0*/  @P0 LDG.E.U8 R7, desc[UR14][R116.64] ;  /* 0x0000000e74070981 */ /* 0x0000e2000c1e1100 */
[----:B------:R-:W-:Y:S01]  /*a000*/  ISETP.GT.AND P0, PT, R146, 0x5a, PT ;  /* 0x0000005a9200780c */ /* 0x000fe20003f04270 */
[----:B0-----:R-:W-:Y:S02]  /*a010*/  @P1 IMAD.MOV.U32 R116, RZ, RZ, R5 ;  /* 0x000000ffff741224 */ /* 0x001fe400078e0005 */
[----:B------:R-:W3:Y:S01]  /*a020*/  LDL R5, [R1+0x234] ;  /* 0x0002340001057983 */ /* 0x000ee20000100800 */
[----:B------:R-:W-:-:S03]  /*a030*/  @P1 IMAD.MOV.U32 R117, RZ, RZ, R6 ;  /* 0x000000ffff751224 */ /* 0x000fc600078e0006 */
[----:B------:R-:W3:Y:S06]  /*a040*/  LDL R6, [R1+0x230] ;  /* 0x0002300001067983 */ /* 0x000eec0000100800 */
[----:B----4-:R-:W-:Y:S02]  /*a050*/  @P0 IMAD.MOV.U32 R118, RZ, RZ, R0 ;  /* 0x000000ffff760224 */ /* 0x010fe400078e0000 */
[----:B------:R-:W4:Y:S01]  /*a060*/  LDL R0, [R1+0x22c] ;  /* 0x00022c0001007983 */ /* 0x000f220000100800 */
[----:B------:R-:W-:-:S03]  /*a070*/  @P0 IMAD.MOV.U32 R119, RZ, RZ, R4 ;  /* 0x000000ffff770224 */ /* 0x000fc600078e0004 */
[----:B------:R-:W4:Y:S01]  /*a080*/  LDL R4, [R1+0x228] ;  /* 0x0002280001047983 */ /* 0x000f220000100800 */
[----:B------:R-:W-:-:S06]  /*a090*/  PRMT R111, RZ, 0x7610, R111 ;  /* 0x00007610ff6f7816 */ /* 0x000fcc000000006f */
[----:B------:R0:W4:Y:S01]  /*a0a0*/  @P1 LDG.E.U8 R111, desc[UR14][R116.64] ;  /* 0x0000000e746f1981 */ /* 0x000122000c1e1100 */
[----:B------:R-:W-:Y:S02]  /*a0b0*/  ISETP.GT.AND P1, PT, R146, 0x5b, PT ;  /* 0x0000005b9200780c */ /* 0x000fe40003f24270 */
[----:B0-----:R-:W-:-:S06]  /*a0c0*/  PRMT R116, RZ, 0x7610, R116 ;  /* 0x00007610ff747816 */ /* 0x001fcc0000000074 */
[----:B------:R0:W4:Y:S01]  /*a0d0*/  @P0 LDG.E.U8 R116, desc[UR14][R118.64] ;  /* 0x0000000e76740981 */ /* 0x000122000c1e1100 */
[----:B------:R-:W-:Y:S02]  /*a0e0*/  ISETP.GT.AND P0, PT, R146, 0x5c, PT ;  /* 0x0000005c9200780c */ /* 0x000fe40003f04270 */
[----:B------:R-:W-:Y:S02]  /*a0f0*/  PRMT R117, RZ, 0x7610, R117 ;  /* 0x00007610ff757816 */ /* 0x000fe40000000075 */
[----:B0-----:R-:W-:Y:S02]  /*a100*/  @P1 IMAD.MOV.U32 R118, RZ, RZ, R120 ;  /* 0x000000ffff761224 */ /* 0x001fe400078e0078 */
[----:B------:R-:W-:-:S05]  /*a110*/  @P1 IMAD.MOV.U32 R119, RZ, RZ, R121 ;  /* 0x000000ffff771224 */ /* 0x000fca00078e0079 */
[----:B------:R0:W4:Y:S01]  /*a120*/  @P1 LDG.E.U8 R117, desc[UR14][R118.64] ;  /* 0x0000000e76751981 */ /* 0x000122000c1e1100 */
[----:B------:R-:W-:Y:S02]  /*a130*/  ISETP.GT.AND P1, PT, R146, 0x5d, PT ;  /* 0x0000005d9200780c */ /* 0x000fe40003f24270 */
[----:B0-----:R-:W-:Y:S02]  /*a140*/  PRMT R118, RZ, 0x7610, R118 ;  /* 0x00007610ff767816 */ /* 0x001fe40000000076 */
[----:B------:R-:W-:Y:S01]  /*a150*/  PRMT R119, RZ, 0x7610, R119 ;  /* 0x00007610ff777816 */ /* 0x000fe20000000077 */
[----:B--2---:R-:W-:Y:S02]  /*a160*/  @P0 IMAD.MOV.U32 R120, RZ, RZ, R2 ;  /* 0x000000ffff780224 */ /* 0x004fe400078e0002 */
        /* <DEDUP_REMOVED lines=8> */
[----:B------:R-:W3:Y:S04]  /*a1f0*/  LDL R6, [R1+0x210] ;  /* 0x0002100001067983 */ /* 0x000ee80000100800 */
[----:B------:R0:W3:Y:S02]  /*a200*/  @P1 LDG.E.U8 R119, desc[UR14][R120.64] ;  /* 0x0000000e78771981 */ /* 0x0000e4000c1e1100 */
[----:B0-----:R-:W-:Y:S01]  /*a210*/  PRMT R120, RZ, 0x7610, R120 ;  /* 0x00007610ff787816 */ /* 0x001fe20000000078 */
[----:B----4-:R-:W-:Y:S02]  /*a220*/  @P0 IMAD.MOV.U32 R158, RZ, RZ, R0 ;  /* 0x000000ffff9e0224 */ /* 0x010fe400078e0000 */
[----:B------:R-:W4:Y:S01]  /*a230*/  LDL R0, [R1+0x20c] ;  /* 0x00020c0001007983 */ /* 0x000f220000100800 */
[----:B------:R-:W-:-:S03]  /*a240*/  @P0 IMAD.MOV.U32 R159, RZ, RZ, R4 ;  /* 0x000000ffff9f0224 */ /* 0x000fc600078e0004 */
[----:B------:R-:W4:Y:S04]  /*a250*/  LDL R4, [R1+0x208] ;  /* 0x0002080001047983 */ /* 0x000f280000100800 */
[----:B------:R0:W4:Y:S04]  /*a260*/  @P0 LDG.E.U8 R120, desc[UR14][R158.64] ;  /* 0x0000000e9e780981 */ /* 0x000128000c1e1100 */
[----:B------:R-:W0:Y:S04]  /*a270*/  LDL R158, [R1+0x220] ;  /* 0x00022000019e7983 */ /* 0x000e280000100800 */
[----:B------:R-:W0:Y:S01]  /*a280*/  LDL R159, [R1+0x224] ;  /* 0x00022400019f7983 */ /* 0x000e220000100800 */
[----:B------:R-:W-:-:S02]  /*a290*/  ISETP.GT.AND P1, PT, R146, 0x5f, PT ;  /* 0x0000005f9200780c */ /* 0x000fc40003f24270 */
[----:B------:R-:W-:Y:S02]  /*a2a0*/  ISETP.GT.AND P0, PT, R146, 0x60, PT ;  /* 0x000000609200780c */ /* 0x000fe40003f04270 */
[----:B------:R-:W-:Y:S02]  /*a2b0*/  PRMT R121, RZ, 0x7610, R121 ;  /* 0x00007610ff797816 */ /* 0x000fe40000000079 */
[----:B------:R-:W-:Y:S02]  /*a2c0*/  PRMT R169, RZ, 0x7610, R169 ;  /* 0x00007610ffa97816 */ /* 0x000fe400000000a9 */
[----:B------:R-:W-:Y:S02]  /*a2d0*/  PRMT R170, RZ, 0x7610, R170 ;  /* 0x00007610ffaa7816 */ /* 0x000fe400000000aa */
[----:B------:R-:W-:-:S03]  /*a2e0*/  PRMT R171, RZ, 0x7610, R171 ;  /* 0x00007610ffab7816 */ /* 0x000fc600000000ab */
[----:B0-----:R-:W-:-:S04]  /*a2f0*/  @P1 LOP3.LUT R159, R159, R158, RZ, 0x3c, !PT ;  /* 0x0000009e9f9f1212 */ /* 0x001fc800078e3cff */
[----:B------:R-:W-:-:S04]  /*a300*/  @P1 LOP3.LUT R158, R159, R158, RZ, 0x3c, !PT ;  /* 0x0000009e9f9e1212 */ /* 0x000fc800078e3cff */
[----:B------:R-:W-:-:S05]  /*a310*/  @P1 LOP3.LUT R159, R159, R158, RZ, 0x3c, !PT ;  /* 0x0000009e9f9f1212 */ /* 0x000fca00078e3cff */
[----:B------:R2:W4:Y:S01]  /*a320*/  @P1 LDG.E.U8 R121, desc[UR14][R158.64] ;  /* 0x0000000e9e791981 */ /* 0x000522000c1e1100 */
[C---:B------:R-:W-:Y:S01]  /*a330*/  ISETP.GT.AND P1, PT, R146.reuse, 0x61, PT ;  /* 0x000000619200780c */ /* 0x040fe20003f24270 */
[----:B--2---:R-:W-:Y:S02]  /*a340*/  @P0 IMAD.MOV.U32 R158, RZ, RZ, R2 ;  /* 0x000000ffff9e0224 */ /* 0x004fe400078e0002 */
[----:B---3--:R-:W-:Y:S01]  /*a350*/  @P0 IMAD.MOV.U32 R159, RZ, RZ, R3 ;  /* 0x000000ffff9f0224 */ /* 0x008fe200078e0003 */
[----:B------:R-:W2:Y:S04]  /*a360*/  LDL R2, [R1+0x1fc] ;  /* 0x0001fc0001027983 */ /* 0x000ea80000100800 */
[----:B------:R0:W3:Y:S01]  /*a370*/  @P0 LDG.E.U8 R169, desc[UR14][R158.64] ;  /* 0x0000000e9ea90981 */ /* 0x0000e2000c1e1100 */
[----:B------:R-:W-:-:S03]  /*a380*/  ISETP.GT.AND P0, PT, R146, 0x62, PT ;  /* 0x000000629200780c */ /* 0x000fc60003f04270 */
[----:B------:R-:W3:Y:S01]  /*a390*/  LDL R3, [R1+0x1f8] ;  /* 0x0001f80001037983 */ /* 0x000ee20000100800 */
[----:B0-----:R-:W-:Y:S02]  /*a3a0*/  @P1 IMAD.MOV.U32 R158, RZ, RZ, R5 ;  /* 0x000000ffff9e1224 */ /* 0x001fe400078e0005 */
[----:B------:R-:W-:Y:S01]  /*a3b0*/  @P1 IMAD.MOV.U32 R159, RZ, RZ, R6 ;  /* 0x000000ffff9f1224 */ /* 0x000fe200078e0006 */
[----:B------:R-:W3:Y:S04]  /*a3c0*/  LDL R5, [R1+0x1f4] ;  /* 0x0001f40001057983 */ /* 0x000ee80000100800 */
[----:B------:R4:W3:Y:S04]  /*a3d0*/  @P1 LDG.E.U8 R170, desc[UR14][R158.64] ;  /* 0x0000000e9eaa1981 */ /* 0x0008e8000c1e1100 */
[----:B------:R-:W3:Y:S01]  /*a3e0*/  LDL R6, [R1+0x1f0] ;  /* 0x0001f00001067983 */ /* 0x000ee20000100800 */
[----:B----4-:R-:W-:-:S02]  /*a3f0*/  @P0 IMAD.MOV.U32 R158, RZ, RZ, R0 ;  /* 0x000000ffff9e0224 */ /* 0x010fc400078e0000 */
[----:B------:R-:W-:Y:S01]  /*a400*/  @P0 IMAD.MOV.U32 R159, RZ, RZ, R4 ;  /* 0x000000ffff9f0224 */ /* 0x000fe200078e0004 */
[----:B------:R-:W4:Y:S04]  /*a410*/  LDL R0, [R1+0x1ec] ;  /* 0x0001ec0001007983 */ /* 0x000f280000100800 */
[----:B------:R0:W4:Y:S04]  /*a420*/  @P0 LDG.E.U8 R171, desc[UR14][R158.64] ;  /* 0x0000000e9eab0981 */ /* 0x000128000c1e1100 */
[----:B------:R-:W4:Y:S04]  /*a430*/  LDL R4, [R1+0x1e8] ;  /* 0x0001e80001047983 */ /* 0x000f280000100800 */
        /* <DEDUP_REMOVED lines=134> */
[----:B------:R-:W2:Y:S01]  /*aca0*/  LDL R3, [R1+0x158] ;  /* 0x0001580001037983 */ /* 0x000ea20000100800 */
[----:B0-----:R-:W-:Y:S02]  /*acb0*/  @P1 IMAD.MOV.U32 R158, RZ, RZ, R5 ;  /* 0x000000ffff9e1224 */ /* 0x001fe400078e0005 */
[----:B------:R-:W-:Y:S01]  /*acc0*/  @P1 IMAD.MOV.U32 R159, RZ, RZ, R6 ;  /* 0x000000ffff9f1224 */ /* 0x000fe200078e0006 */
[----:B------:R-:W3:Y:S04]  /*acd0*/  LDL R5, [R1+0x154] ;  /* 0x0001540001057983 */ /* 0x000ee80000100800 */
[----:B------:R4:W3:Y:S04]  /*ace0*/  @P1 LDG.E.U8 R190, desc[UR14][R158.64] ;  /* 0x0000000e9ebe1981 */ /* 0x0008e8000c1e1100 */
[----:B------:R-:W3:Y:S01]  /*acf0*/  LDL R6, [R1+0x150] ;  /* 0x0001500001067983 */ /* 0x000ee20000100800 */
[----:B----4-:R-:W-:-:S02]  /*ad00*/  @P0 IMAD.MOV.U32 R158, RZ, RZ, R0 ;  /* 0x000000ffff9e0224 */ /* 0x010fc400078e0000 */
[----:B------:R-:W-:Y:S01]  /*ad10*/  @P0 IMAD.MOV.U32 R159, RZ, RZ, R4 ;  /* 0x000000ffff9f0224 */ /* 0x000fe200078e0004 */
[C---:B------:R-:W-:Y:S01]  /*ad20*/  ISETP.GT.AND P1, PT, R146.reuse, 0x77, PT ;  /* 0x000000779200780c */ /* 0x040fe20003f24270 */
[----:B------:R-:W4:Y:S04]  /*ad30*/  LDL R4, [R1+0x148] ;  /* 0x0001480001047983 */ /* 0x000f280000100800 */
[----:B------:R0:W4:Y:S04]  /*ad40*/  @P0 LDG.E.U8 R191, desc[UR14][R158.64] ;  /* 0x0000000e9ebf0981 */ /* 0x000128000c1e1100 */
[----:B------:R-:W4:Y:S04]  /*ad50*/  LDL R0, [R1+0x14c] ;  /* 0x00014c0001007983 */ /* 0x000f280000100800 */
[----:B------:R-:W0:Y:S04]  /*ad60*/  LDL R158, [R1+0x160] ;  /* 0x00016000019e7983 */ /* 0x000e280000100800 */
[----:B------:R-:W0:Y:S01]  /*ad70*/  LDL R159, [R1+0x164] ;  /* 0x00016400019f7983 */ /* 0x000e220000100800 */
[----:B------:R-:W-:-:S02]  /*ad80*/  ISETP.GT.AND P0, PT, R146, 0x78, PT ;  /* 0x000000789200780c */ /* 0x000fc40003f04270 */
[----:B------:R-:W-:Y:S02]  /*ad90*/  PRMT R192, RZ, 0x7610, R192 ;  /* 0x00007610ffc07816 */ /* 0x000fe400000000c0 */
[----:B------:R-:W-:Y:S02]  /*ada0*/  PRMT R193, RZ, 0x7610, R193 ;  /* 0x00007610ffc17816 */ /* 0x000fe400000000c1 */
[----:B------:R-:W-:Y:S02]  /*adb0*/  PRMT R194, RZ, 0x7610, R194 ;  /* 0x00007610ffc27816 */ /* 0x000fe400000000c2 */
[----:B0-----:R-:W-:-:S04]  /*adc0*/  @P1 LOP3.LUT R159, R159, R158, RZ, 0x3c, !PT ;  /* 0x0000009e9f9f1212 */ /* 0x001fc800078e3cff */
[----:B------:R-:W-:-:S04]  /*add0*/  @P1 LOP3.LUT R158, R159, R158, RZ, 0x3c, !PT ;  /* 0x0000009e9f9e1212 */ /* 0x000fc800078e3cff */
[----:B------:R-:W-:-:S05]  /*ade0*/  @P1 LOP3.LUT R159, R159, R158, RZ, 0x3c, !PT ;  /* 0x0000009e9f9f1212 */ /* 0x000fca00078e3cff */
[----:B------:R2:W4:Y:S02]  /*adf0*/  @P1 LDG.E.U8 R192, desc[UR14][R158.64] ;  /* 0x0000000e9ec01981 */ /* 0x000524000c1e1100 */
[----:B--2---:R-:W-:Y:S02]  /*ae00*/  @P0 IMAD.MOV.U32 R159, RZ, RZ, R3 ;  /* 0x000000ffff9f0224 */ /* 0x004fe400078e0003 */
[----:B------:R-:W2:Y:S01]  /*ae10*/  LDL R3, [R1+0x140] ;  /* 0x0001400001037983 */ /* 0x000ea20000100800 */
[----:B------:R-:W-:-:S03]  /*ae20*/  @P0 IMAD.MOV.U32 R158, RZ, RZ, R2 ;  /* 0x000000ffff9e0224 */ /* 0x000fc600078e0002 */
[----:B------:R-:W2:Y:S01]  /*ae30*/  LDL R2, [R1+0x144] ;  /* 0x0001440001027983 */ /* 0x000ea20000100800 */
[----:B------:R-:W-:-:S03]  /*ae40*/  ISETP.GT.AND P1, PT, R146, 0x79, PT ;  /* 0x000000799200780c */ /* 0x000fc60003f24270 */
[----:B------:R3:W2:Y:S01]  /*ae50*/  @P0 LDG.E.U8 R193, desc[UR14][R158.64] ;  /* 0x0000000e9ec10981 */ /* 0x0006a2000c1e1100 */
[----:B------:R-:W-:-:S09]  /*ae60*/  ISETP.GT.AND P0, PT, R146, 0x7a, PT ;  /* 0x0000007a9200780c */ /* 0x000fd20003f04270 */
[----:B---3--:R-:W-:Y:S02]  /*ae70*/  @P1 IMAD.MOV.U32 R158, RZ, RZ, R5 ;  /* 0x000000ffff9e1224 */ /* 0x008fe400078e0005 */
[----:B------:R-:W-:Y:S01]  /*ae80*/  @P1 IMAD.MOV.U32 R159, RZ, RZ, R6 ;  /* 0x000000ffff9f1224 */ /* 0x000fe200078e0006 */
[----:B------:R-:W3:Y:S04]  /*ae90*/  LDL R5, [R1+0x13c] ;  /* 0x00013c0001057983 */ /* 0x000ee80000100800 */
[----:B------:R-:W3:Y:S01]  /*aea0*/  LDL R6, [R1+0x138] ;  /* 0x0001380001067983 */ /* 0x000ee20000100800 */
[----:B------:R-:W-:-:S03]  /*aeb0*/  PRMT R195, RZ, 0x7610, R195 ;  /* 0x00007610ffc37816 */ /* 0x000fc600000000c3 */
[----:B------:R4:W3:Y:S02]  /*aec0*/  @P1 LDG.E.U8 R194, desc[UR14][R158.64] ;  /* 0x0000000e9ec21981 */ /* 0x0008e4000c1e1100 */
[----:B----4-:R-:W-:Y:S02]  /*aed0*/  @P0 IMAD.MOV.U32 R158, RZ, RZ, R0 ;  /* 0x000000ffff9e0224 */ /* 0x010fe400078e0000 */
[----:B------:R-:W-:Y:S01]  /*aee0*/  @P0 IMAD.MOV.U32 R159, RZ, RZ, R4 ;  /* 0x000000ffff9f0224 */ /* 0x000fe200078e0004 */
[----:B------:R-:W4:Y:S04]  /*aef0*/  LDL R0, [R1+0x134] ;  /* 0x0001340001007983 */ /* 0x000f280000100800 */
[----:B------:R-:W4:Y:S04]  /*af00*/  LDL R4, [R1+0x130] ;  /* 0x0001300001047983 */ /* 0x000f280000100800 */
[----:B------:R2:W4:Y:S01]  /*af10*/  @P0 LDG.E.U8 R195, desc[UR14][R158.64] ;  /* 0x0000000e9ec30981 */ /* 0x000522000c1e1100 */
[----:B------:R-:W-:-:S02]  /*af20*/  ISETP.GT.AND P0, PT, R146, 0x7b, PT ;  /* 0x0000007b9200780c */ /* 0x000fc40003f04270 */
[----:B------:R-:W-:Y:S02]  /*af30*/  LOP3.LUT R168, R168, 0xffff, RZ, 0xc0, !PT ;  /* 0x0000ffffa8a87812 */ /* 0x000fe400078ec0ff */
[----:B------:R-:W-:-:S09]  /*af40*/  LOP3.LUT R167, R167, 0xffff, RZ, 0xc0, !PT ;  /* 0x0000ffffa7a77812 */ /* 0x000fd200078ec0ff */
[----:B--2---:R-:W-:Y:S02]  /*af50*/  @P0 IMAD.MOV.U32 R159, RZ, RZ, R3 ;  /* 0x000000ffff9f0224 */ /* 0x004fe400078e0003 */
[----:B------:R-:W2:Y:S01]  /*af60*/  LDL R3, [R1+0x128] ;  /* 0x0001280001037983 */ /* 0x000ea20000100800 */
[--C-:B------:R-:W-:Y:S01]  /*af70*/  PRMT R168, R168, 0x3340, R167.reuse ;  /* 0x00003340a8a87816 */ /* 0x100fe200000000a7 */
[----:B------:R-:W-:Y:S01]  /*af80*/  @P0 IMAD.MOV.U32 R158, RZ, RZ, R2 ;  /* 0x000000ffff9e0224 */ /* 0x000fe200078e0002 */
[----:B------:R-:W-:Y:S01]  /*af90*/  PRMT R167, RZ, 0x7610, R167 ;  /* 0x00007610ffa77816 */ /* 0x000fe200000000a7 */
[----:B------:R-:W2:Y:S05]  /*afa0*/  LDL R2, [R1+0x12c] ;  /* 0x00012c0001027983 */ /* 0x000eaa0000100800 */
[----:B------:R3:W2:Y:S01]  /*afb0*/  @P0 LDG.E.U8 R167, desc[UR14][R158.64] ;  /* 0x0000000e9ea70981 */ /* 0x0006a2000c1e1100 */
[----:B------:R-:W-:-:S02]  /*afc0*/  ISETP.GT.AND P0, PT, R146, 0x7c, PT ;  /* 0x0000007c9200780c */ /* 0x000fc40003f04270 */
[----:B------:R-:W-:Y:S02]  /*afd0*/  LOP3.LUT R166, R166, 0xffff, RZ, 0xc0, !PT ;  /* 0x0000ffffa6a67812 */ /* 0x000fe400078ec0ff */
[----:B------:R-:W-:-:S04]  /*afe0*/  LOP3.LUT R165, R165, 0xffff, RZ, 0xc0, !PT ;  /* 0x0000ffffa5a57812 */ /* 0x000fc800078ec0ff */
[--C-:B------:R-:W-:Y:S02]  /*aff0*/  PRMT R166, R166, 0x3340, R165.reuse ;  /* 0x00003340a6a67816 */ /* 0x100fe400000000a5 */
[----:B------:R-:W-:-:S03]  /*b000*/  PRMT R165, RZ, 0x7610, R165 ;  /* 0x00007610ffa57816 */ /* 0x000fc600000000a5 */
[----:B---3--:R-:W-:Y:S02]  /*b010*/  @P0 IMAD.MOV.U32 R158, RZ, RZ, R5 ;  /* 0x000000ffff9e0224 */ /* 0x008fe400078e0005 */
[----:B------:R-:W-:-:S05]  /*b020*/  @P0 IMAD.MOV.U32 R159, RZ, RZ, R6 ;  /* 0x000000ffff9f0224 */ /* 0x000fca00078e0006 */
[----:B------:R4:W3:Y:S01]  /*b030*/  @P0 LDG.E.U8 R165, desc[UR14][R158.64] ;  /* 0x0000000e9ea50981 */ /* 0x0008e2000c1e1100 */
[----:B------:R-:W-:Y:S02]  /*b040*/  ISETP.GT.AND P0, PT, R146, 0x7d, PT ;  /* 0x0000007d9200780c */ /* 0x000fe40003f04270 */
[----:B------:R-:W-:Y:S02]  /*b050*/  LOP3.LUT R164, R164, 0xffff, RZ, 0xc0, !PT ;  /* 0x0000ffffa4a47812 */ /* 0x000fe400078ec0ff */
[----:B------:R-:W-:-:S04]  /*b060*/  LOP3.LUT R163, R163, 0xffff, RZ, 0xc0, !PT ;  /* 0x0000ffffa3a37812 */ /* 0x000fc800078ec0ff */
[--C-:B------:R-:W-:Y:S02]  /*b070*/  PRMT R164, R164, 0x3340, R163.reuse ;  /* 0x00003340a4a47816 */ /* 0x100fe400000000a3 */
[----:B------:R-:W-:-:S03]  /*b080*/  PRMT R163, RZ, 0x7610, R163 ;  /* 0x00007610ffa37816 */ /* 0x000fc600000000a3 */
[----:B----4-:R-:W-:Y:S02]  /*b090*/  @P0 IMAD.MOV.U32 R158, RZ, RZ, R0 ;  /* 0x000000ffff9e0224 */ /* 0x010fe400078e0000 */
[----:B------:R-:W-:Y:S01]  /*b0a0*/  @P0 IMAD.MOV.U32 R159, RZ, RZ, R4 ;  /* 0x000000ffff9f0224 */ /* 0x000fe200078e0004 */
[----:B------:R-:W4:Y:S04]  /*b0b0*/  LDL R0, [R1+0x124] ;  /* 0x0001240001007983 */ /* 0x000f280000100800 */
[----:B------:R2:W3:Y:S01]  /*b0c0*/  @P0 LDG.E.U8 R163, desc[UR14][R158.64] ;  /* 0x0000000e9ea30981 */ /* 0x0004e2000c1e1100 */
[----:B------:R-:W-:-:S13]  /*b0d0*/  ISETP.GT.AND P0, PT, R146, 0x7e, PT ;  /* 0x0000007e9200780c */ /* 0x000fda0003f04270 */
[----:B--2---:R-:W-:Y:S02]  /*b0e0*/  @P0 IMAD.MOV.U32 R159, RZ, RZ, R3 ;  /* 0x000000ffff9f0224 */ /* 0x004fe400078e0003 */
[----:B------:R-:W2:Y:S01]  /*b0f0*/  LDL R3, [R1+0x120] ;  /* 0x0001200001037983 */ /* 0x000ea20000100800 */
[----:B------:R-:W-:Y:S02]  /*b100*/  LOP3.LUT R161, R161, 0xffff, RZ, 0xc0, !PT ;  /* 0x0000ffffa1a17812 */ /* 0x000fe400078ec0ff */
[----:B------:R-:W-:Y:S01]  /*b110*/  LOP3.LUT R162, R162, 0xffff, RZ, 0xc0, !PT ;  /* 0x0000ffffa2a27812 */ /* 0x000fe200078ec0ff */
[----:B------:R-:W-:Y:S01]  /*b120*/  @P0 IMAD.MOV.U32 R158, RZ, RZ, R2 ;  /* 0x000000ffff9e0224 */ /* 0x000fe200078e0002 */
[----:B------:R-:W-:Y:S01]  /*b130*/  LOP3.LUT R160, R160, 0xffff, RZ, 0xc0, !PT ;  /* 0x0000ffffa0a07812 */ /* 0x000fe200078ec0ff */
[----:B------:R-:W3:Y:S01]  /*b140*/  LDL R2, [R1+0x554] ;  /* 0x0005540001027983 */ /* 0x000ee20000100800 */
[----:B------:R-:W-:Y:S02]  /*b150*/  PRMT R162, R161, 0x3340, R162 ;  /* 0x00003340a1a27816 */ /* 0x000fe400000000a2 */
[----:B------:R-:W-:-:S02]  /*b160*/  PRMT R161, RZ, 0x7610, R161 ;  /* 0x00007610ffa17816 */ /* 0x000fc400000000a1 */
[----:B------:R-:W-:-:S04]  /*b170*/  LOP3.LUT R157, R157, 0xffff, RZ, 0xc0, !PT ;  /* 0x0000ffff9d9d7812 */ /* 0x000fc800078ec0ff */
[----:B------:R-:W3:Y:S01]  /*b180*/  @P0 LDG.E.U8 R161, desc[UR14][R158.64] ;  /* 0x0000000e9ea10981 */ /* 0x000ee2000c1e1100 */
[----:B------:R-:W-:Y:S02]  /*b190*/  ISETP.GT.AND P0, PT, R146, 0x7f, PT ;  /* 0x0000007f9200780c */ /* 0x000fe40003f04270 */
[----:B------:R-:W-:Y:S02]  /*b1a0*/  LOP3.LUT R113, R113, 0xffff, RZ, 0xc0, !PT ;  /* 0x0000ffff71717812 */ /* 0x000fe400078ec0ff */
[----:B------:R-:W-:Y:S02]  /*b1b0*/  LOP3.LUT R156, R156, 0xffff, RZ, 0xc0, !PT ;  /* 0x0000ffff9c9c7812 */ /* 0x000fe400078ec0ff */
[----:B------:R-:W-:Y:S02]  /*b1c0*/  PRMT R160, R160, 0x3340, R157 ;  /* 0x00003340a0a07816 */ /* 0x000fe4000000009d */
[----:B------:R-:W-:Y:S02]  /*b1d0*/  LOP3.LUT R112, R112, 0xffff, RZ, 0xc0, !PT ;  /* 0x0000ffff70707812 */ /* 0x000fe400078ec0ff */
[----:B------:R-:W-:-:S02]  /*b1e0*/  LOP3.LUT R114, R114, 0xffff, RZ, 0xc0, !PT ;  /* 0x0000ffff72727812 */ /* 0x000fc400078ec0ff */
[----:B------:R-:W-:Y:S02]  /*b1f0*/  PRMT R157, R113, 0x3340, R156 ;  /* 0x00003340719d7816 */ /* 0x000fe4000000009c */
[----:B------:R-:W-:Y:S02]  /*b200*/  PRMT R156, R112, 0x3340, R114 ;  /* 0x00003340709c7816 */ /* 0x000fe40000000072 */
[----:B------:R-:W-:Y:S02]  /*b210*/  PRMT R114, R160, 0x5410, R157 ;  /* 0x00005410a0727816 */ /* 0x000fe4000000009d */
[----:B------:R-:W-:Y:S02]  /*b220*/  LOP3.LUT R115, R115, 0xffff, RZ, 0xc0, !PT ;  /* 0x0000ffff73737812 */ /* 0x000fe400078ec0ff */
[----:B------:R-:W-:-:S04]  /*b230*/  LOP3.LUT R155, R155, 0xffff, RZ, 0xc0, !PT ;  /* 0x0000ffff9b9b7812 */ /* 0x000fc800078ec0ff */
[----:B------:R-:W-:-:S04]  /*b240*/  PRMT R115, R115, 0x3340, R155 ;  /* 0x0000334073737816 */ /* 0x000fc8000000009b */
[----:B------:R-:W-:Y:S01]  /*b250*/  PRMT R115, R156, 0x5410, R115 ;  /* 0x000054109c737816 */ /* 0x000fe20000000073 */
[----:B----4-:R-:W-:Y:S02]  /*b260*/  @P0 IMAD.MOV.U32 R156, RZ, RZ, R0 ;  /* 0x000000ffff9c0224 */ /* 0x010fe400078e0000 */
[----:B------:R-:W0:Y:S01]  /*b270*/  S2R R0, SR_TID.X ;  /* 0x0000000000007919 */ /* 0x000e220000002100 */
[----:B--2---:R-:W-:Y:S02]  /*b280*/  @P0 IMAD.MOV.U32 R157, RZ, RZ, R3 ;  /* 0x000000ffff9d0224 */ /* 0x004fe400078e0003 */
[----:B------:R-:W2:Y:S01]  /*b290*/  LDL R3, [R1+0x574] ;  /* 0x0005740001037983 */ /* 0x000ea20000100800 */
[----:B------:R-:W-:-:S06]  /*b2a0*/  PRMT R155, RZ, 0x7610, R155 ;  /* 0x00007610ff9b7816 */ /* 0x000fcc000000009b */
[----:B------:R-:W4:Y:S01]  /*b2b0*/  @P0 LDG.E.U8 R155, desc[UR14][R156.64] ;  /* 0x0000000e9c9b0981 */ /* 0x000f22000c1e1100 */
[----:B0-----:R-:W-:Y:S02]  /*b2c0*/  LOP3.LUT R0, R0, 0x7f, RZ, 0xc0, !PT ;  /* 0x0000007f00007812 */ /* 0x001fe400078ec0ff */
[----:B------:R-:W-:Y:S02]  /*b2d0*/  PRMT R112, R168, 0x5410, R166 ;  /* 0x00005410a8707816 */ /* 0x000fe400000000a6 */
[----:B------:R-:W-:Y:S01]  /*b2e0*/  PRMT R113, R164, 0x5410, R162 ;  /* 0x00005410a4717816 */ /* 0x000fe200000000a2 */
[----:B------:R-:W-:Y:S01]  /*b2f0*/  BAR.SYNC.DEFER_BLOCKING 0x0 ;  /* 0x0000000000007b1d */ /* 0x000fe20000010000 */
[----:B------:R-:W-:Y:S02]  /*b300*/  LOP3.LUT R150, R150, 0xffff, RZ, 0xc0, !PT ;  /* 0x0000ffff96967812 */ /* 0x000fe400078ec0ff */
[----:B------:R-:W-:Y:S02]  /*b310*/  LOP3.LUT R145, R145, 0xffff, RZ, 0xc0, !PT ;  /* 0x0000ffff91917812 */ /* 0x000fe400078ec0ff */
[----:B------:R-:W-:-:S02]  /*b320*/  LOP3.LUT R141, R141, 0xffff, RZ, 0xc0, !PT ;  /* 0x0000ffff8d8d7812 */ /* 0x000fc400078ec0ff */
[----:B------:R-:W-:Y:S02]  /*b330*/  LOP3.LUT R152, R152, 0xffff, RZ, 0xc0, !PT ;  /* 0x0000ffff98987812 */ /* 0x000fe400078ec0ff */
[----:B------:R-:W-:Y:S02]  /*b340*/  LOP3.LUT R139, R139, 0xffff, RZ, 0xc0, !PT ;  /* 0x0000ffff8b8b7812 */ /* 0x000fe400078ec0ff */
[----:B------:R-:W-:Y:S02]  /*b350*/  LOP3.LUT R144, R144, 0xffff, RZ, 0xc0, !PT ;  /* 0x0000ffff90907812 */ /* 0x000fe400078ec0ff */
        /* <DEDUP_REMOVED lines=10> */
[----:B------:R-:W-:Y:S01]  /*b400*/  ISETP.GE.AND P0, PT, R0, R146, PT ;  /* 0x000000920000720c */ /* 0x000fe20003f06270 */
[----:B---3--:R0:W-:Y:S01]  /*b410*/  STS.128 [R2+UR12], R112 ;  /* 0x0000007002007988 */ /* 0x0081e20008000c0c */
[----:B------:R-:W-:Y:S02]  /*b420*/  PRMT R145, R150, 0x3340, R145 ;  /* 0x0000334096917816 */ /* 0x000fe40000000091 */
[----:B------:R-:W-:Y:S01]  /*b430*/  PRMT R139, R139, 0x3340, R144 ;  /* 0x000033408b8b7816 */ /* 0x000fe20000000090 */
[----:B------:R-:W3:Y:S01]  /*b440*/  LDL R0, [R1+0x11c] ;  /* 0x00011c0001007983 */ /* 0x000ee20000100800 */
[----:B------:R-:W-:Y:S02]  /*b450*/  PRMT R138, R138, 0x3340, R143 ;  /* 0x000033408a8a7816 */ /* 0x000fe4000000008f */
[----:B------:R-:W-:-:S02]  /*b460*/  PRMT R142, R153, 0x3340, R142 ;  /* 0x00003340998e7816 */ /* 0x000fc4000000008e */
[----:B0-----:R-:W-:Y:S01]  /*b470*/  PRMT R112, R141, 0x3340, R152 ;  /* 0x000033408d707816 */ /* 0x001fe20000000098 */
[----:B------:R-:W4:Y:S01]  /*b480*/  LDL R2, [R1+0x118] ;  /* 0x0001180001027983 */ /* 0x000f220000100800 */
[----:B------:R-:W-:Y:S02]  /*b490*/  PRMT R113, R154, 0x3340, R149 ;  /* 0x000033409a717816 */ /* 0x000fe40000000095 */
[----:B------:R-:W-:Y:S02]  /*b4a0*/  PRMT R114, R140, 0x3340, R151 ;  /* 0x000033408c727816 */ /* 0x000fe40000000097 */
[----:B------:R-:W-:Y:S02]  /*b4b0*/  PRMT R115, R147, 0x3340, R148 ;  /* 0x0000334093737816 */ /* 0x000fe40000000094 */
[----:B------:R-:W-:Y:S02]  /*b4c0*/  PRMT R112, R145, 0x5410, R112 ;  /* 0x0000541091707816 */ /* 0x000fe40000000070 */
[----:B------:R-:W-:-:S02]  /*b4d0*/  PRMT R113, R139, 0x5410, R113 ;  /* 0x000054108b717816 */ /* 0x000fc40000000071 */
[----:B------:R-:W-:Y:S02]  /*b4e0*/  PRMT R114, R138, 0x5410, R114 ;  /* 0x000054108a727816 */ /* 0x000fe40000000072 */
[----:B------:R-:W-:Y:S02]  /*b4f0*/  PRMT R115, R142, 0x5410, R115 ;  /* 0x000054108e737816 */ /* 0x000fe40000000073 */
[----:B------:R-:W-:-:S03]  /*b500*/  PRMT R138, RZ, 0x7610, R138 ;  /* 0x00007610ff8a7816 */ /* 0x000fc6000000008a */
[----:B--2---:R0:W-:Y:S02]  /*b510*/  STS.128 [R3+UR12], R112 ;  /* 0x0000007003007988 */ /* 0x0041e40008000c0c */
[----:B0-----:R-:W-:Y:S02]  /*b520*/  @!P0 IMAD.MOV.U32 R112, RZ, RZ, R198 ;  /* 0x000000ffff708224 */ /* 0x001fe400078e00c6 */
[----:B------:R-:W-:-:S05]  /*b530*/  @!P0 IMAD.MOV.U32 R113, RZ, RZ, R197 ;  /* 0x000000ffff718224 */ /* 0x000fca00078e00c5 */
[----:B------:R3:W2:Y:S04]  /*b540*/  @!P0 LDG.E.U8 R138, desc[UR14][R112.64] ;  /* 0x0000000e708a8981 */ /* 0x0006a8000c1e1100 */
[----:B------:R-:W-:Y:S04]  /*b550*/  STL [R1+0x5a8], R198 ;  /* 0x0005a8c601007387 */ /* 0x000fe80000100800 */
[----:B------:R-:W-:Y:S01]  /*b560*/  STL [R1+0x5a4], R197 ;  /* 0x0005a4c501007387 */ /* 0x000fe20000100800 */
[----:B---3--:R-:W-:Y:S02]  /*b570*/  @!P0 IMAD.MOV.U32 R112, RZ, RZ, R0 ;  /* 0x000000ffff708224 */ /* 0x008fe400078e0000 */
[----:B----4-:R-:W-:Y:S01]  /*b580*/  @!P0 IMAD.MOV.U32 R113, RZ, RZ, R2 ;  /* 0x000000ffff718224 */ /* 0x010fe200078e0002 */
[----:B--2---:R0:W-:Y:S04]  /*b590*/  STL [R1+0x64c], R138 ;  /* 0x00064c8a01007387 */ /* 0x0041e80000100800 */
[----:B------:R-:W2:Y:S04]  /*b5a0*/  LDL R0, [R1+0x570] ;  /* 0x0005700001007983 */ /* 0x000ea80000100800 */
[----:B------:R-:W3:Y:S04]  /*b5b0*/  LDL R6, [R1+0x9c] ;  /* 0x00009c0001067983 */ /* 0x000ee80000100800 */
[----:B0-----:R-:W4:Y:S04]  /*b5c0*/  LDL R138, [R1+0x98] ;  /* 0x00009800018a7983 */ /* 0x001f280000100800 */
[----:B------:R-:W3:Y:S04]  /*b5d0*/  LDL R3, [R1+0xd8] ;  /* 0x0000d80001037983 */ /* 0x000ee80000100800 */
[----:B------:R-:W4:Y:S04]  /*b5e0*/  LDL R2, [R1+0xdc] ;  /* 0x0000dc0001027983 */ /* 0x000f280000100800 */
[----:B------:R-:W4:Y:S04]  /*b5f0*/  LDL R5, [R1+0x58] ;  /* 0x0000580001057983 */ /* 0x000f280000100800 */
[----:B------:R-:W4:Y:S01]  /*b600*/  LDL R4, [R1+0x5c] ;  /* 0x00005c0001047983 */ /* 0x000f220000100800 */
[----:B------:R-:W-:-:S02]  /*b610*/  PRMT R139, RZ, 0x7610, R139 ;  /* 0x00007610ff8b7816 */ /* 0x000fc4000000008b */
[----:B------:R-:W-:Y:S02]  /*b620*/  LOP3.LUT R122, R122, 0xffff, RZ, 0xc0, !PT ;  /* 0x0000ffff7a7a7812 */ /* 0x000fe400078ec0ff */
[----:B------:R-:W-:Y:S02]  /*b630*/  LOP3.LUT R123, R123, 0xffff, RZ, 0xc0, !PT ;  /* 0x0000ffff7b7b7812 */ /* 0x000fe400078ec0ff */
[----:B------:R-:W-:Y:S01]  /*b640*/  LOP3.LUT R124, R124, 0xffff, RZ, 0xc0, !PT ;  /* 0x0000ffff7c7c7812 */ /* 0x000fe200078ec0ff */
[----:B------:R0:W4:Y:S01]  /*b650*/  @!P0 LDG.E.U8 R139, desc[UR14][R112.64] ;  /* 0x0000000e708b8981 */ /* 0x000122000c1e1100 */
        /* <DEDUP_REMOVED lines=13> */
[----:B------:R-:W-:Y:S02]  /*b730*/  PRMT R122, R122, 0x3340, R123 ;  /* 0x000033407a7a7816 */ /* 0x000fe4000000007b */
[----:B0-----:R-:W-:-:S02]  /*b740*/  PRMT R112, R124, 0x3340, R125 ;  /* 0x000033407c707816 */ /* 0x001fc4000000007d */
[----:B------:R-:W-:Y:S02]  /*b750*/  PRMT R126, R126, 0x3340, R127 ;  /* 0x000033407e7e7816 */ /* 0x000fe4000000007f */
[----:B------:R-:W-:Y:S02]  /*b760*/  PRMT R113, R128, 0x3340, R129 ;  /* 0x0000334080717816 */ /* 0x000fe40000000081 */
[----:B------:R-:W-:Y:S02]  /*b770*/  PRMT R130, R130, 0x3340, R131 ;  /* 0x0000334082827816 */ /* 0x000fe40000000083 */
[----:B------:R-:W-:Y:S02]  /*b780*/  PRMT R114, R132, 0x3340, R133 ;  /* 0x0000334084727816 */ /* 0x000fe40000000085 */
[----:B------:R-:W-:Y:S02]  /*b790*/  PRMT R134, R134, 0x3340, R135 ;  /* 0x0000334086867816 */ /* 0x000fe40000000087 */
[----:B------:R-:W-:-:S02]  /*b7a0*/  PRMT R115, R136, 0x3340, R137 ;  /* 0x0000334088737816 */ /* 0x000fc40000000089 */
[----:B------:R-:W-:Y:S02]  /*b7b0*/  PRMT R112, R122, 0x5410, R112 ;  /* 0x000054107a707816 */ /* 0x000fe40000000070 */
[----:B------:R-:W-:Y:S02]  /*b7c0*/  PRMT R113, R126, 0x5410, R113 ;  /* 0x000054107e717816 */ /* 0x000fe40000000071 */
[----:B------:R-:W-:Y:S02]  /*b7d0*/  PRMT R114, R130, 0x5410, R114 ;  /* 0x0000541082727816 */ /* 0x000fe40000000072 */
[----:B------:R-:W-:Y:S02]  /*b7e0*/  PRMT R115, R134, 0x5410, R115 ;  /* 0x0000541086737816 */ /* 0x000fe40000000073 */
[----:B------:R-:W-:Y:S02]  /*b7f0*/  PRMT R122, RZ, 0x7610, R122 ;  /* 0x00007610ff7a7816 */ /* 0x000fe4000000007a */
[----:B------:R-:W-:Y:S01]  /*b800*/  PRMT R123, RZ, 0x7610, R123 ;  /* 0x00007610ff7b7816 */ /* 0x000fe2000000007b */
[----:B--2---:R0:W-:Y:S01]  /*b810*/  STS.128 [R0+UR12], R112 ;  /* 0x0000007000007988 */ /* 0x0041e20008000c0c */
[----:B---3--:R-:W-:-:S02]  /*b820*/  @!P0 IMAD.MOV.U32 R125, RZ, RZ, R3 ;  /* 0x000000ffff7d8224 */ /* 0x008fc400078e0003 */
[----:B0-----:R-:W-:Y:S02]  /*b830*/  @!P0 IMAD.MOV.U32 R112, RZ, RZ, R6 ;  /* 0x000000ffff708224 */ /* 0x001fe400078e0006 */
[----:B----4-:R-:W-:Y:S02]  /*b840*/  @!P0 IMAD.MOV.U32 R113, RZ, RZ, R138 ;  /* 0x000000ffff718224 */ /* 0x010fe400078e008a */
[----:B------:R-:W-:Y:S01]  /*b850*/  @!P0 IMAD.MOV.U32 R124, RZ, RZ, R2 ;  /* 0x000000ffff7c8224 */ /* 0x000fe200078e0002 */
[----:B------:R-:W-:Y:S02]  /*b860*/  PRMT R115, RZ, 0x7610, R115 ;  /* 0x00007610ff737816 */ /* 0x000fe40000000073 */
[----:B------:R0:W2:Y:S04]  /*b870*/  @!P0 LDG.E.U8 R122, desc[UR14][R112.64] ;  /* 0x0000000e707a8981 */ /* 0x0000a8000c1e1100 */
[----:B------:R-:W3:Y:S01]  /*b880*/  @!P0 LDG.E.U8 R123, desc[UR14][R124.64] ;  /* 0x0000000e7c7b8981 */ /* 0x000ee2000c1e1100 */
[----:B0-----:R-:W-:-:S02]  /*b890*/  @!P0 IMAD.MOV.U32 R112, RZ, RZ, R4 ;  /* 0x000000ffff708224 */ /* 0x001fc400078e0004 */
[----:B------:R-:W-:-:S05]  /*b8a0*/  @!P0 IMAD.MOV.U32 R113, RZ, RZ, R5 ;  /* 0x000000ffff718224 */ /* 0x000fca00078e0005 */
[----:B------:R-:W4:Y:S04]  /*b8b0*/  @!P0 LDG.E.U8 R115, desc[UR14][R112.64] ;  /* 0x0000000e70738981 */ /* 0x000f28000c1e1100 */
[----:B------:R-:W-:Y:S04]  /*b8c0*/  STL [R1+0x650], R139 ;  /* 0x0006508b01007387 */ /* 0x000fe80000100800 */
[----:B------:R-:W4:Y:S04]  /*b8d0*/  LDL R3, [R1+0x18] ;  /* 0x0000180001037983 */ /* 0x000f280000100800 */
[----:B------:R-:W4:Y:S04]  /*b8e0*/  LDL R2, [R1+0x1c] ;  /* 0x00001c0001027983 */ /* 0x000f280000100800 */
[----:B---3--:R0:W-:Y:S04]  /*b8f0*/  STL [R1+0x654], R123 ;  /* 0x0006547b01007387 */ /* 0x0081e80000100800 */
[----:B------:R-:W3:Y:S04]  /*b900*/  LDL.LU R198, [R1+0x10] ;  /* 0x0000100001c67983 */ /* 0x000ee80000300800 */
[----:B------:R-:W3:Y:S04]  /*b910*/  LDL.LU R197, [R1+0x8] ;  /* 0x0000080001c57983 */ /* 0x000ee80000300800 */
[----:B------:R-:W3:Y:S04]  /*b920*/  LDL.LU R0, [R1] ;  /* 0x0000000001007983 */ /* 0x000ee80000300800 */
[----:B--2---:R1:W-:Y:S04]  /*b930*/  STL [R1+0x658], R122 ;  /* 0x0006587a01007387 */ /* 0x0043e80000100800 */
[----:B----4-:R2:W-:Y:S04]  /*b940*/  STL [R1+0x65c], R115 ;  /* 0x00065c7301007387 */ /* 0x0105e80000100800 */
[----:B------:R-:W4:Y:S04]  /*b950*/  LDL R138, [R1+0x110] ;  /* 0x00011000018a7983 */ /* 0x000f280000100800 */
[----:B0-----:R-:W3:Y:S01]  /*b960*/  LDL R123, [R1+0x114] ;  /* 0x00011400017b7983 */ /* 0x001ee20000100800 */
[----:B------:R-:W-:Y:S01]  /*b970*/  PRMT R114, RZ, 0x7610, R114 ;  /* 0x00007610ff727816 */ /* 0x000fe20000000072 */
[----:B------:R-:W-:-:S02]  /*b980*/  @!P0 IMAD.MOV.U32 R124, RZ, RZ, R2 ;  /* 0x000000ffff7c8224 */ /* 0x000fc400078e0002 */
[----:B------:R-:W-:Y:S01]  /*b990*/  @!P0 IMAD.MOV.U32 R125, RZ, RZ, R3 ;  /* 0x000000ffff7d8224 */ /* 0x000fe200078e0003 */
[----:B------:R-:W-:Y:S01]  /*b9a0*/  PRMT R113, RZ, 0x7610, R113 ;  /* 0x00007610ff717816 */ /* 0x000fe20000000071 */
[----:B-1----:R-:W3:Y:S04]  /*b9b0*/  LDL R122, [R1+0xd0] ;  /* 0x0000d000017a7983 */ /* 0x002ee80000100800 */
[----:B------:R0:W3:Y:S01]  /*b9c0*/  @!P0 LDG.E.U8 R114, desc[UR14][R124.64] ;  /* 0x0000000e7c728981 */ /* 0x0000e2000c1e1100 */
[----:B------:R-:W-:Y:S02]  /*b9d0*/  PRMT R112, RZ, 0x7610, R112 ;  /* 0x00007610ff707816 */ /* 0x000fe40000000070 */
[----:B------:R-:W-:Y:S01]  /*b9e0*/  PRMT R126, RZ, 0x7610, R126 ;  /* 0x00007610ff7e7816 */ /* 0x000fe2000000007e */
[----:B--2---:R-:W2:Y:S01]  /*b9f0*/  LDL R115, [R1+0xd4] ;  /* 0x0000d40001737983 */ /* 0x004ea20000100800 */
[----:B------:R-:W-:-:S03]  /*ba00*/  PRMT R127, RZ, 0x7610, R127 ;  /* 0x00007610ff7f7816 */ /* 0x000fc6000000007f */
[----:B------:R-:W2:Y:S01]  /*ba10*/  LDL R6, [R1+0x90] ;  /* 0x0000900001067983 */ /* 0x000ea20000100800 */
[----:B0-----:R-:W-:Y:S02]  /*ba20*/  @!P0 IMAD.MOV.U32 R124, RZ, RZ, R244 ;  /* 0x000000ffff7c8224 */ /* 0x001fe400078e00f4 */
[----:B------:R-:W-:Y:S01]  /*ba30*/  @!P0 IMAD.MOV.U32 R125, RZ, RZ, R243 ;  /* 0x000000ffff7d8224 */ /* 0x000fe200078e00f3 */
[----:B------:R-:W2:Y:S04]  /*ba40*/  LDL R5, [R1+0x94] ;  /* 0x0000940001057983 */ /* 0x000ea80000100800 */
[----:B------:R0:W2:Y:S04]  /*ba50*/  @!P0 LDG.E.U8 R113, desc[UR14][R124.64] ;  /* 0x0000000e7c718981 */ /* 0x0000a8000c1e1100 */
[----:B------:R-:W2:Y:S04]  /*ba60*/  LDL R4, [R1+0x50] ;  /* 0x0000500001047983 */ /* 0x000ea80000100800 */
[----:B------:R-:W2:Y:S01]  /*ba70*/  LDL R3, [R1+0x54] ;  /* 0x0000540001037983 */ /* 0x000ea20000100800 */
[----:B0-----:R-:W-:-:S02]  /*ba80*/  @!P0 IMAD.MOV.U32 R124, RZ, RZ, R228 ;  /* 0x000000ffff7c8224 */ /* 0x001fc400078e00e4 */
[----:B------:R-:W-:Y:S01]  /*ba90*/  @!P0 IMAD.MOV.U32 R125, RZ, RZ, R227 ;  /* 0x000000ffff7d8224 */ /* 0x000fe200078e00e3 */
[----:B------:R-:W2:Y:S04]  /*baa0*/  LDL R2, [R1+0x14] ;  /* 0x0000140001027983 */ /* 0x000ea80000100800 */
[----:B------:R0:W2:Y:S02]  /*bab0*/  @!P0 LDG.E.U8 R112, desc[UR14][R124.64] ;  /* 0x0000000e7c708981 */ /* 0x0000a4000c1e1100 */
[----:B0-----:R-:W-:Y:S02]  /*bac0*/  @!P0 IMAD.MOV.U32 R124, RZ, RZ, R212 ;  /* 0x000000ffff7c8224 */ /* 0x001fe400078e00d4 */
[----:B------:R-:W-:-:S05]  /*bad0*/  @!P0 IMAD.MOV.U32 R125, RZ, RZ, R211 ;  /* 0x000000ffff7d8224 */ /* 0x000fca00078e00d3 */
[----:B------:R4:W2:Y:S02]  /*bae0*/  @!P0 LDG.E.U8 R126, desc[UR14][R124.64] ;  /* 0x0000000e7c7e8981 */ /* 0x0008a4000c1e1100 */
[----:B----4-:R-:W-:Y:S02]  /*baf0*/  @!P0 IMAD.MOV.U32 R125, RZ, RZ, R138 ;  /* 0x000000ffff7d8224 */ /* 0x010fe400078e008a */
[----:B---3--:R-:W-:-:S05]  /*bb00*/  @!P0 IMAD.MOV.U32 R124, RZ, RZ, R123 ;  /* 0x000000ffff7c8224 */ /* 0x008fca00078e007b */
[----:B------:R2:W3:Y:S04]  /*bb10*/  @!P0 LDG.E.U8 R127, desc[UR14][R124.64] ;  /* 0x0000000e7c7f8981 */ /* 0x0004e8000c1e1100 */
[----:B------:R-:W-:Y:S04]  /*bb20*/  STL [R1+0x660], R114 ;  /* 0x0006607201007387 */ /* 0x000fe80000100800 */
[----:B------:R0:W-:Y:S01]  /*bb30*/  STL [R1+0x5b0], R244 ;  /* 0x0005b0f401007387 */ /* 0x0001e20000100800 */
[----:B------:R-:W-:Y:S01]  /*bb40*/  PRMT R128, RZ, 0x7610, R128 ;  /* 0x00007610ff807816 */ /* 0x000fe20000000080 */
[----:B--2---:R-:W-:-:S02]  /*bb50*/  @!P0 IMAD.MOV.U32 R124, RZ, RZ, R115 ;  /* 0x000000ffff7c8224 */ /* 0x004fc400078e0073 */
[----:B------:R-:W-:Y:S01]  /*bb60*/  @!P0 IMAD.MOV.U32 R125, RZ, RZ, R122 ;  /* 0x000000ffff7d8224 */ /* 0x000fe200078e007a */
[----:B------:R-:W-:-:S04]  /*bb70*/  PRMT R129, RZ, 0x7610, R129 ;  /* 0x00007610ff817816 */ /* 0x000fc80000000081 */
[----:B------:R1:W2:Y:S04]  /*bb80*/  @!P0 LDG.E.U8 R128, desc[UR14][R124.64] ;  /* 0x0000000e7c808981 */ /* 0x0002a8000c1e1100 */
[----:B0-----:R-:W4:Y:S04]  /*bb90*/  LDL.LU R244, [R1+0x28] ;  /* 0x0000280001f47983 */ /* 0x001f280000300800 */
[----:B------:R0:W-:Y:S04]  /*bba0*/  STL [R1+0x5ac], R243 ;  /* 0x0005acf301007387 */ /* 0x0001e80000100800 */
[----:B0-----:R-:W2:Y:S04]  /*bbb0*/  LDL.LU R243, [R1+0x20] ;  /* 0x0000200001f37983 */ /* 0x001ea80000300800 */
[----:B------:R-:W-:Y:S04]  /*bbc0*/  STL [R1+0x664], R113 ;  /* 0x0006647101007387 */ /* 0x000fe80000100800 */
[----:B------:R0:W-:Y:S01]  /*bbd0*/  STL [R1+0x5b8], R228 ;  /* 0x0005b8e401007387 */ /* 0x0001e20000100800 */
[----:B-1----:R-:W-:-:S02]  /*bbe0*/  @!P0 IMAD.MOV.U32 R124, RZ, RZ, R5 ;  /* 0x000000ffff7c8224 */ /* 0x002fc400078e0005 */
[----:B------:R-:W-:Y:S01]  /*bbf0*/  @!P0 IMAD.MOV.U32 R125, RZ, RZ, R6 ;  /* 0x000000ffff7d8224 */ /* 0x000fe200078e0006 */
[----:B------:R-:W-:-:S04]  /*bc00*/  PRMT R130, RZ, 0x7610, R130 ;  /* 0x00007610ff827816 */ /* 0x000fc80000000082 */
[----:B------:R1:W2:Y:S04]  /*bc10*/  @!P0 LDG.E.U8 R129, desc[UR14][R124.64] ;  /* 0x0000000e7c818981 */ /* 0x0002a8000c1e1100 */
[----:B0-----:R-:W2:Y:S04]  /*bc20*/  LDL.LU R228, [R1+0x30] ;  /* 0x0000300001e47983 */ /* 0x001ea80000300800 */
[----:B------:R0:W-:Y:S04]  /*bc30*/  STL [R1+0x5b4], R227 ;  /* 0x0005b4e301007387 */ /* 0x0001e80000100800 */
[----:B0-----:R-:W4:Y:S04]  /*bc40*/  LDL.LU R227, [R1+0x4] ;  /* 0x0000040001e37983 */ /* 0x001f280000300800 */
[----:B------:R-:W-:Y:S04]  /*bc50*/  STL [R1+0x668], R112 ;  /* 0x0006687001007387 */ /* 0x000fe80000100800 */
[----:B------:R0:W-:Y:S01]  /*bc60*/  STL [R1+0x5c0], R212 ;  /* 0x0005c0d401007387 */ /* 0x0001e20000100800 */
[----:B-1----:R-:W-:-:S03]  /*bc70*/  @!P0 IMAD.MOV.U32 R124, RZ, RZ, R3 ;  /* 0x000000ffff7c8224 */ /* 0x002fc600078e0003 */
[----:B0-----:R-:W2:Y:S04]  /*bc80*/  LDL.LU R212, [R1+0x38] ;  /* 0x0000380001d47983 */ /* 0x001ea80000300800 */
[----:B------:R0:W-:Y:S01]  /*bc90*/  STL [R1+0x5bc], R211 ;  /* 0x0005bcd301007387 */ /* 0x0001e20000100800 */
[----:B------:R-:W-:Y:S01]  /*bca0*/  @!P0 IMAD.MOV.U32 R125, RZ, RZ, R4 ;  /* 0x000000ffff7d8224 */ /* 0x000fe200078e0004 */
[----:B------:R-:W-:-:S04]  /*bcb0*/  PRMT R131, RZ, 0x7610, R131 ;  /* 0x00007610ff837816 */ /* 0x000fc80000000083 */
[----:B------:R1:W2:Y:S04]  /*bcc0*/  @!P0 LDG.E.U8 R130, desc[UR14][R124.64] ;  /* 0x0000000e7c828981 */ /* 0x0002a8000c1e1100 */
[----:B0-----:R-:W4:Y:S04]  /*bcd0*/  LDL.LU R211, [R1+0xc] ;  /* 0x00000c0001d37983 */ /* 0x001f280000300800 */
[----:B------:R-:W-:Y:S01]  /*bce0*/  STL [R1+0x66c], R126 ;  /* 0x00066c7e01007387 */ /* 0x000fe20000100800 */
[----:B-1----:R-:W-:Y:S02]  /*bcf0*/  @!P0 IMAD.MOV.U32 R124, RZ, RZ, R2 ;  /* 0x000000ffff7c8224 */ /* 0x002fe400078e0002 */
[----:B------:R-:W-:-:S05]  /*bd00*/  @!P0 IMAD.MOV.U32 R125, RZ, RZ, R198 ;  /* 0x000000ffff7d8224 */ /* 0x000fca00078e00c6 */
[----:B------:R0:W2:Y:S02]  /*bd10*/  @!P0 LDG.E.U8 R131, desc[UR14][R124.64] ;  /* 0x0000000e7c838981 */ /* 0x0000a4000c1e1100 */
[----:B0-----:R-:W-:Y:S02]  /*bd20*/  @!P0 IMAD.MOV.U32 R124, RZ, RZ, R242 ;  /* 0x000000ffff7c8224 */ /* 0x001fe400078e00f2 */
[----:B------:R-:W-:Y:S01]  /*bd30*/  @!P0 IMAD.MOV.U32 R125, RZ, RZ, R241 ;  /* 0x000000ffff7d8224 */ /* 0x000fe200078e00f1 */
[----:B---3--:R-:W-:Y:S04]  /*bd40*/  STL [R1+0x670], R127 ;  /* 0x0006707f01007387 */ /* 0x008fe80000100800 */
[----:B------:R-:W3:Y:S04]  /*bd50*/  LDL R113, [R1+0x108] ;  /* 0x0001080001717983 */ /* 0x000ee80000100800 */
[----:B------:R-:W4:Y:S04]  /*bd60*/  LDL R112, [R1+0x10c] ;  /* 0x00010c0001707983 */ /* 0x000f280000100800 */
[----:B------:R-:W2:Y:S04]  /*bd70*/  LDL R6, [R1+0xc8] ;  /* 0x0000c80001067983 */ /* 0x000ea80000100800 */
[----:B------:R-:W2:Y:S04]  /*bd80*/  LDL R5, [R1+0xcc] ;  /* 0x0000cc0001057983 */ /* 0x000ea80000100800 */
[----:B------:R-:W2:Y:S04]  /*bd90*/  LDL R4, [R1+0x88] ;  /* 0x0000880001047983 */ /* 0x000ea80000100800 */
[----:B------:R-:W2:Y:S04]  /*bda0*/  LDL R3, [R1+0x8c] ;  /* 0x00008c0001037983 */ /* 0x000ea80000100800 */
[----:B------:R-:W2:Y:S04]  /*bdb0*/  LDL R2, [R1+0x4c] ;  /* 0x00004c0001027983 */ /* 0x000ea80000100800 */
[----:B------:R0:W-:Y:S04]  /*bdc0*/  STL [R1+0x5c4], R198 ;  /* 0x0005c4c601007387 */ /* 0x0001e80000100800 */
[----:B0-----:R-:W2:Y:S04]  /*bdd0*/  LDL.LU R198, [R1+0x40] ;  /* 0x0000400001c67983 */ /* 0x001ea80000300800 */
[----:B------:R0:W-:Y:S04]  /*bde0*/  STL [R1+0x5cc], R242 ;  /* 0x0005ccf201007387 */ /* 0x0001e80000100800 */
[----:B0-----:R-:W2:Y:S04]  /*bdf0*/  LDL.LU R242, [R1+0x24] ;  /* 0x0000240001f27983 */ /* 0x001ea80000300800 */
[----:B------:R0:W-:Y:S04]  /*be00*/  STL [R1+0x5c8], R241 ;  /* 0x0005c8f101007387 */ /* 0x0001e80000100800 */
[----:B0-----:R-:W2:Y:S01]  /*be10*/  LDL.LU R241, [R1+0x48] ;  /* 0x0000480001f17983 */ /* 0x001ea20000300800 */
[----:B------:R-:W-:-:S02]  /*be20*/  PRMT R132, RZ, 0x7610, R132 ;  /* 0x00007610ff847816 */ /* 0x000fc40000000084 */
[----:B------:R-:W-:-:S04]  /*be30*/  PRMT R133, RZ, 0x7610, R133 ;  /* 0x00007610ff857816 */ /* 0x000fc80000000085 */
[----:B------:R0:W2:Y:S01]  /*be40*/  @!P0 LDG.E.U8 R132, desc[UR14][R124.64] ;  /* 0x0000000e7c848981 */ /* 0x0000a2000c1e1100 */
[----:B------:R-:W-:Y:S01]  /*be50*/  PRMT R134, RZ, 0x7610, R134 ;  /* 0x00007610ff867816 */ /* 0x000fe20000000086 */
[----:B0-----:R-:W-:Y:S02]  /*be60*/  @!P0 IMAD.MOV.U32 R124, RZ, RZ, R226 ;  /* 0x000000ffff7c8224 */ /* 0x001fe400078e00e2 */
[----:B------:R-:W-:-:S05]  /*be70*/  @!P0 IMAD.MOV.U32 R125, RZ, RZ, R225 ;  /* 0x000000ffff7d8224 */ /* 0x000fca00078e00e1 */
[----:B------:R0:W2:Y:S01]  /*be80*/  @!P0 LDG.E.U8 R133, desc[UR14][R124.64] ;  /* 0x0000000e7c858981 */ /* 0x0000a2000c1e1100 */
[----:B------:R-:W-:Y:S01]  /*be90*/  PRMT R135, RZ, 0x7610, R135 ;  /* 0x00007610ff877816 */ /* 0x000fe20000000087 */
[----:B0-----:R-:W-:Y:S02]  /*bea0*/  @!P0 IMAD.MOV.U32 R124, RZ, RZ, R210 ;  /* 0x000000ffff7c8224 */ /* 0x001fe400078e00d2 */
[----:B------:R-:W-:-:S05]  /*beb0*/  @!P0 IMAD.MOV.U32 R125, RZ, RZ, R209 ;  /* 0x000000ffff7d8224 */ /* 0x000fca00078e00d1 */
[----:B------:R3:W2:Y:S01]  /*bec0*/  @!P0 LDG.E.U8 R134, desc[UR14][R124.64] ;  /* 0x0000000e7c868981 */ /* 0x0006a2000c1e1100 */
[----:B------:R-:W-:Y:S02]  /*bed0*/  PRMT R136, RZ, 0x7610, R136 ;  /* 0x00007610ff887816 */ /* 0x000fe40000000088 */
[----:B------:R-:W-:Y:S01]  /*bee0*/  PRMT R137, RZ, 0x7610, R137 ;  /* 0x00007610ff897816 */ /* 0x000fe20000000089 */
[----:B------:R0:W-:Y:S01]  /*bef0*/  STL [R1+0x5d4], R226 ;  /* 0x0005d4e201007387 */ /* 0x0001e20000100800 */
[----:B------:R-:W-:-:S03]  /*bf00*/  PRMT R140, RZ, 0x7610, R140 ;  /* 0x00007610ff8c7816 */ /* 0x000fc6000000008c */
[----:B0-----:R-:W2:Y:S04]  /*bf10*/  LDL.LU R226, [R1+0x34] ;  /* 0x0000340001e27983 */ /* 0x001ea80000300800 */
[----:B------:R0:W-:Y:S01]  /*bf20*/  STL [R1+0x5d0], R225 ;  /* 0x0005d0e101007387 */ /* 0x0001e20000100800 */
[----:B------:R-:W-:-:S03]  /*bf30*/  PRMT R141, RZ, 0x7610, R141 ;  /* 0x00007610ff8d7816 */ /* 0x000fc6000000008d */
[----:B0-----:R-:W2:Y:S04]  /*bf40*/  LDL.LU R225, [R1+0x2c] ;  /* 0x00002c0001e17983 */ /* 0x001ea80000300800 */
[----:B------:R0:W-:Y:S04]  /*bf50*/  STL [R1+0x5dc], R210 ;  /* 0x0005dcd201007387 */ /* 0x0001e80000100800 */
[----:B0-----:R-:W2:Y:S04]  /*bf60*/  LDL.LU R210, [R1+0x3c] ;  /* 0x00003c0001d27983 */ /* 0x001ea80000300800 */
[----:B------:R0:W-:Y:S04]  /*bf70*/  STL [R1+0x5d8], R209 ;  /* 0x0005d8d101007387 */ /* 0x0001e80000100800 */
[----:B0-----:R-:W2:Y:S01]  /*bf80*/  LDL.LU R209, [R1+0x60] ;  /* 0x0000600001d17983 */ /* 0x001ea20000300800 */
[----:B---3--:R-:W-:-:S02]  /*bf90*/  @!P0 IMAD.MOV.U32 R125, RZ, RZ, R113 ;  /* 0x000000ffff7d8224 */ /* 0x008fc400078e0071 */
[----:B----4-:R-:W-:-:S05]  /*bfa0*/  @!P0 IMAD.MOV.U32 R124, RZ, RZ, R112 ;  /* 0x000000ffff7c8224 */ /* 0x010fca00078e0070 */
[----:B------:R2:W3:Y:S02]  /*bfb0*/  @!P0 LDG.E.U8 R135, desc[UR14][R124.64] ;  /* 0x0000000e7c878981 */ /* 0x0004e4000c1e1100 */
[----:B--2---:R-:W-:Y:S02]  /*bfc0*/  @!P0 IMAD.MOV.U32 R124, RZ, RZ, R5 ;  /* 0x000000ffff7c8224 */ /* 0x004fe400078e0005 */
[----:B------:R-:W-:Y:S01]  /*bfd0*/  @!P0 IMAD.MOV.U32 R125, RZ, RZ, R6 ;  /* 0x000000ffff7d8224 */ /* 0x000fe200078e0006 */
[----:B------:R-:W2:Y:S04]  /*bfe0*/  LDL R5, [R1+0x104] ;  /* 0x0001040001057983 */ /* 0x000ea80000100800 */
[----:B------:R0:W4:Y:S04]  /*bff0*/  @!P0 LDG.E.U8 R136, desc[UR14][R124.64] ;  /* 0x0000000e7c888981 */ /* 0x000128000c1e1100 */
[----:B------:R-:W3:Y:S01]  /*c000*/  LDL R6, [R1+0x100] ;  /* 0x0001000001067983 */ /* 0x000ee20000100800 */
[----:B0-----:R-:W-:-:S02]  /*c010*/  @!P0 IMAD.MOV.U32 R124, RZ, RZ, R3 ;  /* 0x000000ffff7c8224 */ /* 0x001fc400078e0003 */
[----:B------:R-:W-:Y:S01]  /*c020*/  @!P0 IMAD.MOV.U32 R125, RZ, RZ, R4 ;  /* 0x000000ffff7d8224 */ /* 0x000fe200078e0004 */
[----:B------:R-:W4:Y:S04]  /*c030*/  LDL R3, [R1+0xc4] ;  /* 0x0000c40001037983 */ /* 0x000f280000100800 */
[----:B------:R0:W4:Y:S04]  /*c040*/  @!P0 LDG.E.U8 R137, desc[UR14][R124.64] ;  /* 0x0000000e7c898981 */ /* 0x000128000c1e1100 */
[----:B------:R-:W4:Y:S01]  /*c050*/  LDL R4, [R1+0xc0] ;  /* 0x0000c00001047983 */ /* 0x000f220000100800 */
[----:B0-----:R-:W-:-:S03]  /*c060*/  @!P0 IMAD.MOV.U32 R124, RZ, RZ, R2 ;  /* 0x000000ffff7c8224 */ /* 0x001fc600078e0002 */
[----:B------:R-:W4:Y:S01]  /*c070*/  LDL R2, [R1+0x84] ;  /* 0x0000840001027983 */ /* 0x000f220000100800 */
[----:B------:R-:W-:-:S03]  /*c080*/  @!P0 IMAD.MOV.U32 R125, RZ, RZ, R241 ;  /* 0x000000ffff7d8224 */ /* 0x000fc600078e00f1 */
[----:B------:R0:W-:Y:S04]  /*c090*/  STL [R1+0x5e0], R241 ;  /* 0x0005e0f101007387 */ /* 0x0001e80000100800 */
[----:B------:R1:W4:Y:S04]  /*c0a0*/  @!P0 LDG.E.U8 R140, desc[UR14][R124.64] ;  /* 0x0000000e7c8c8981 */ /* 0x000328000c1e1100 */
[----:B0-----:R-:W4:Y:S01]  /*c0b0*/  LDL.LU R241, [R1+0x68] ;  /* 0x0000680001f17983 */ /* 0x001f220000300800 */
[----:B-1----:R-:W-:Y:S02]  /*c0c0*/  @!P0 IMAD.MOV.U32 R124, RZ, RZ, R211 ;  /* 0x000000ffff7c8224 */ /* 0x002fe400078e00d3 */
[----:B------:R-:W-:Y:S01]  /*c0d0*/  @!P0 IMAD.MOV.U32 R125, RZ, RZ, R197 ;  /* 0x000000ffff7d8224 */ /* 0x000fe200078e00c5 */
[----:B------:R0:W-:Y:S04]  /*c0e0*/  STL [R1+0x5e8], R211 ;  /* 0x0005e8d301007387 */ /* 0x0001e80000100800 */
[----:B------:R1:W4:Y:S04]  /*c0f0*/  @!P0 LDG.E.U8 R141, desc[UR14][R124.64] ;  /* 0x0000000e7c8d8981 */ /* 0x000328000c1e1100 */
[----:B0-----:R-:W4:Y:S04]  /*c100*/  LDL.LU R211, [R1+0x70] ;  /* 0x0000700001d37983 */ /* 0x001f280000300800 */
[----:B------:R0:W-:Y:S01]  /*c110*/  STL [R1+0x5e4], R197 ;  /* 0x0005e4c501007387 */ /* 0x0001e20000100800 */
[----:B-1----:R-:W-:-:S03]  /*c120*/  @!P0 IMAD.MOV.U32 R124, RZ, RZ, R240 ;  /* 0x000000ffff7c8224 */ /* 0x002fc600078e00f0 */
[----:B0-----:R-:W4:Y:S04]  /*c130*/  LDL.LU R197, [R1+0x44] ;  /* 0x0000440001c57983 */ /* 0x001f280000300800 */
[----:B------:R0:W-:Y:S04]  /*c140*/  STL [R1+0x5f0], R240 ;  /* 0x0005f0f001007387 */ /* 0x0001e80000100800 */
[----:B0-----:R-:W4:Y:S01]  /*c150*/  LDL.LU R240, [R1+0x80] ;  /* 0x0000800001f07983 */ /* 0x001f220000300800 */
[----:B------:R-:W-:Y:S01]  /*c160*/  PRMT R142, RZ, 0x7610, R142 ;  /* 0x00007610ff8e7816 */ /* 0x000fe2000000008e */
[----:B------:R-:W-:Y:S01]  /*c170*/  @!P0 IMAD.MOV.U32 R125, RZ, RZ, R239 ;  /* 0x000000ffff7d8224 */ /* 0x000fe200078e00ef */
[----:B------:R-:W-:-:S04]  /*c180*/  PRMT R143, RZ, 0x7610, R143 ;  /* 0x00007610ff8f7816 */ /* 0x000fc8000000008f */
[----:B------:R0:W4:Y:S01]  /*c190*/  @!P0 LDG.E.U8 R142, desc[UR14][R124.64] ;  /* 0x0000000e7c8e8981 */ /* 0x000122000c1e1100 */
[----:B------:R-:W-:Y:S01]  /*c1a0*/  PRMT R144, RZ, 0x7610, R144 ;  /* 0x00007610ff907816 */ /* 0x000fe20000000090 */
[----:B0-----:R-:W-:Y:S02]  /*c1b0*/  @!P0 IMAD.MOV.U32 R124, RZ, RZ, R224 ;  /* 0x000000ffff7c8224 */ /* 0x001fe400078e00e0 */
[----:B------:R-:W-:-:S05]  /*c1c0*/  @!P0 IMAD.MOV.U32 R125, RZ, RZ, R223 ;  /* 0x000000ffff7d8224 */ /* 0x000fca00078e00df */
[----:B------:R0:W4:Y:S01]  /*c1d0*/  @!P0 LDG.E.U8 R143, desc[UR14][R124.64] ;  /* 0x0000000e7c8f8981 */ /* 0x000122000c1e1100 */
[----:B------:R-:W-:Y:S01]  /*c1e0*/  PRMT R145, RZ, 0x7610, R145 ;  /* 0x00007610ff917816 */ /* 0x000fe20000000091 */
[----:B0-----:R-:W-:Y:S02]  /*c1f0*/  @!P0 IMAD.MOV.U32 R124, RZ, RZ, R208 ;  /* 0x000000ffff7c8224 */ /* 0x001fe400078e00d0 */
[----:B------:R-:W-:-:S05]  /*c200*/  @!P0 IMAD.MOV.U32 R125, RZ, RZ, R207 ;  /* 0x000000ffff7d8224 */ /* 0x000fca00078e00cf */
[----:B------:R2:W4:Y:S01]  /*c210*/  @!P0 LDG.E.U8 R144, desc[UR14][R124.64] ;  /* 0x0000000e7c908981 */ /* 0x000522000c1e1100 */
[----:B------:R-:W-:Y:S02]  /*c220*/  PRMT R146, RZ, 0x7610, R146 ;  /* 0x00007610ff927816 */ /* 0x000fe40000000092 */
[----:B------:R-:W-:Y:S01]  /*c230*/  PRMT R147, RZ, 0x7610, R147 ;  /* 0x00007610ff937816 */ /* 0x000fe20000000093 */
[----:B------:R0:W-:Y:S01]  /*c240*/  STL [R1+0x5ec], R239 ;  /* 0x0005ecef01007387 */ /* 0x0001e20000100800 */
[----:B------:R-:W-:-:S03]  /*c250*/  PRMT R148, RZ, 0x7610, R148 ;  /* 0x00007610ff947816 */ /* 0x000fc60000000094 */
[----:B0-----:R-:W4:Y:S04]  /*c260*/  LDL.LU R239, [R1+0x78] ;  /* 0x0000780001ef7983 */ /* 0x001f280000300800 */
[----:B------:R0:W-:Y:S01]  /*c270*/  STL [R1+0x5f8], R224 ;  /* 0x0005f8e001007387 */ /* 0x0001e20000100800 */
[----:B------:R-:W-:-:S03]  /*c280*/  PRMT R149, RZ, 0x7610, R149 ;  /* 0x00007610ff957816 */ /* 0x000fc60000000095 */
[----:B0-----:R-:W4:Y:S04]  /*c290*/  LDL.LU R224, [R1+0x6c] ;  /* 0x00006c0001e07983 */ /* 0x001f280000300800 */
[----:B------:R0:W-:Y:S04]  /*c2a0*/  STL [R1+0x5f4], R223 ;  /* 0x0005f4df01007387 */ /* 0x0001e80000100800 */
[----:B0-----:R-:W4:Y:S04]  /*c2b0*/  LDL.LU R223, [R1+0x64] ;  /* 0x0000640001df7983 */ /* 0x001f280000300800 */
[----:B------:R0:W-:Y:S04]  /*c2c0*/  STL [R1+0x600], R208 ;  /* 0x000600d001007387 */ /* 0x0001e80000100800 */
[----:B0-----:R-:W4:Y:S04]  /*c2d0*/  LDL.LU R208, [R1+0xa0] ;  /* 0x0000a00001d07983 */ /* 0x001f280000300800 */
[----:B------:R0:W-:Y:S01]  /*c2e0*/  STL [R1+0x5fc], R207 ;  /* 0x0005fccf01007387 */ /* 0x0001e20000100800 */
[----:B------:R-:W-:-:S03]  /*c2f0*/  PRMT R150, RZ, 0x7610, R150 ;  /* 0x00007610ff967816 */ /* 0x000fc60000000096 */
[----:B0-----:R-:W4:Y:S01]  /*c300*/  LDL.LU R207, [R1+0x74] ;  /* 0x0000740001cf7983 */ /* 0x001f220000300800 */
[----:B--2---:R-:W-:Y:S02]  /*c310*/  @!P0 IMAD.MOV.U32 R124, RZ, RZ, R5 ;  /* 0x000000ffff7c8224 */ /* 0x004fe400078e0005 */
[----:B---3--:R-:W-:-:S05]  /*c320*/  @!P0 IMAD.MOV.U32 R125, RZ, RZ, R6 ;  /* 0x000000ffff7d8224 */ /* 0x008fca00078e0006 */
[----:B------:R4:W2:Y:S02]  /*c330*/  @!P0 LDG.E.U8 R145, desc[UR14][R124.64] ;  /* 0x0000000e7c918981 */ /* 0x0008a4000c1e1100 */
[----:B----4-:R-:W-:Y:S02]  /*c340*/  @!P0 IMAD.MOV.U32 R124, RZ, RZ, R3 ;  /* 0x000000ffff7c8224 */ /* 0x010fe400078e0003 */
[----:B------:R-:W-:Y:S01]  /*c350*/  @!P0 IMAD.MOV.U32 R125, RZ, RZ, R4 ;  /* 0x000000ffff7d8224 */ /* 0x000fe200078e0004 */
[----:B------:R-:W3:Y:S04]  /*c360*/  LDL R3, [R1+0xfc] ;  /* 0x0000fc0001037983 */ /* 0x000ee80000100800 */
[----:B------:R0:W4:Y:S04]  /*c370*/  @!P0 LDG.E.U8 R146, desc[UR14][R124.64] ;  /* 0x0000000e7c928981 */ /* 0x000128000c1e1100 */
[----:B------:R-:W2:Y:S01]  /*c380*/  LDL R4, [R1+0xf8] ;  /* 0x0000f80001047983 */ /* 0x000ea20000100800 */
[----:B0-----:R-:W-:-:S03]  /*c390*/  @!P0 IMAD.MOV.U32 R124, RZ, RZ, R2 ;  /* 0x000000ffff7c8224 */ /* 0x001fc600078e0002 */
[----:B------:R-:W4:Y:S01]  /*c3a0*/  LDL R2, [R1+0xf4] ;  /* 0x0000f40001027983 */ /* 0x000f220000100800 */
[----:B------:R-:W-:-:S05]  /*c3b0*/  @!P0 IMAD.MOV.U32 R125, RZ, RZ, R240 ;  /* 0x000000ffff7d8224 */ /* 0x000fca00078e00f0 */
[----:B------:R0:W4:Y:S04]  /*c3c0*/  @!P0 LDG.E.U8 R147, desc[UR14][R124.64] ;  /* 0x0000000e7c938981 */ /* 0x000128000c1e1100 */
[----:B------:R1:W-:Y:S01]  /*c3d0*/  STL [R1+0x604], R240 ;  /* 0x000604f001007387 */ /* 0x0003e20000100800 */
[----:B0-----:R-:W-:Y:S02]  /*c3e0*/  @!P0 IMAD.MOV.U32 R124, RZ, RZ, R197 ;  /* 0x000000ffff7c8224 */ /* 0x001fe400078e00c5 */
[----:B------:R-:W-:Y:S01]  /*c3f0*/  @!P0 IMAD.MOV.U32 R125, RZ, RZ, R198 ;  /* 0x000000ffff7d8224 */ /* 0x000fe200078e00c6 */
[----:B-1----:R-:W4:Y:S04]  /*c400*/  LDL.LU R240, [R1+0x7c] ;  /* 0x00007c0001f07983 */ /* 0x002f280000300800 */
[----:B------:R0:W4:Y:S04]  /*c410*/  @!P0 LDG.E.U8 R148, desc[UR14][R124.64] ;  /* 0x0000000e7c948981 */ /* 0x000128000c1e1100 */
[----:B------:R1:W-:Y:S01]  /*c420*/  STL [R1+0x60c], R197 ;  /* 0x00060cc501007387 */ /* 0x0003e20000100800 */
[----:B0-----:R-:W-:-:S02]  /*c430*/  @!P0 IMAD.MOV.U32 R124, RZ, RZ, R227 ;  /* 0x000000ffff7c8224 */ /* 0x001fc400078e00e3 */
[----:B------:R-:W-:Y:S01]  /*c440*/  @!P0 IMAD.MOV.U32 R125, RZ, RZ, R0 ;  /* 0x000000ffff7d8224 */ /* 0x000fe200078e0000 */
[----:B-1----:R-:W4:Y:S04]  /*c450*/  LDL.LU R197, [R1+0xb0] ;  /* 0x0000b00001c57983 */ /* 0x002f280000300800 */
[----:B------:R0:W-:Y:S04]  /*c460*/  STL [R1+0x608], R198 ;  /* 0x000608c601007387 */ /* 0x0001e80000100800 */
[----:B------:R1:W4:Y:S04]  /*c470*/  @!P0 LDG.E.U8 R149, desc[UR14][R124.64] ;  /* 0x0000000e7c958981 */ /* 0x000328000c1e1100 */
[----:B0-----:R-:W4:Y:S04]  /*c480*/  LDL.LU R198, [R1+0xa8] ;  /* 0x0000a80001c67983 */ /* 0x001f280000300800 */
[----:B------:R0:W-:Y:S01]  /*c490*/  STL [R1+0x614], R227 ;  /* 0x000614e301007387 */ /* 0x0001e20000100800 */
[----:B-1----:R-:W-:-:S02]  /*c4a0*/  @!P0 IMAD.MOV.U32 R124, RZ, RZ, R238 ;  /* 0x000000ffff7c8224 */ /* 0x002fc400078e00ee */
[----:B------:R-:W-:-:S05]  /*c4b0*/  @!P0 IMAD.MOV.U32 R125, RZ, RZ, R237 ;  /* 0x000000ffff7d8224 */ /* 0x000fca00078e00ed */
[----:B------:R1:W4:Y:S04]  /*c4c0*/  @!P0 LDG.E.U8 R150, desc[UR14][R124.64] ;  /* 0x0000000e7c968981 */ /* 0x000328000c1e1100 */
[----:B0-----:R-:W4:Y:S04]  /*c4d0*/  LDL.LU R227, [R1+0xa4] ;  /* 0x0000a40001e37983 */ /* 0x001f280000300800 */
[----:B------:R0:W-:Y:S01]  /*c4e0*/  STL [R1+0x610], R0 ;  /* 0x0006100001007387 */ /* 0x0001e20000100800 */
[----:B-1----:R-:W-:-:S03]  /*c4f0*/  @!P0 IMAD.MOV.U32 R124, RZ, RZ, R222 ;  /* 0x000000ffff7c8224 */ /* 0x002fc600078e00de */
[----:B0-----:R-:W4:Y:S04]  /*c500*/  LDL.LU R0, [R1+0xb8] ;  /* 0x0000b80001007983 */ /* 0x001f280000300800 */
[----:B------:R0:W-:Y:S04]  /*c510*/  STL [R1+0x61c], R238 ;  /* 0x00061cee01007387 */ /* 0x0001e80000100800 */
[----:B0-----:R-:W4:Y:S04]  /*c520*/  LDL.LU R238, [R1+0xb4] ;  /* 0x0000b40001ee7983 */ /* 0x001f280000300800 */
[----:B------:R0:W-:Y:S04]  /*c530*/  STL [R1+0x618], R237 ;  /* 0x000618ed01007387 */ /* 0x0001e80000100800 */
[----:B0-----:R-:W4:Y:S04]  /*c540*/  LDL.LU R237, [R1+0xac] ;  /* 0x0000ac0001ed7983 */ /* 0x001f280000300800 */
[----:B------:R0:W-:Y:S04]  /*c550*/  STL [R1+0x624], R222 ;  /* 0x000624de01007387 */ /* 0x0001e80000100800 */
[----:B0-----:R-:W4:Y:S01]  /*c560*/  LDL.LU R222, [R1+0xbc] ;  /* 0x0000bc0001de7983 */ /* 0x001f220000300800 */
[----:B------:R-:W-:Y:S01]  /*c570*/  PRMT R151, RZ, 0x7610, R151 ;  /* 0x00007610ff977816 */ /* 0x000fe20000000097 */
[----:B------:R-:W-:Y:S01]  /*c580*/  @!P0 IMAD.MOV.U32 R125, RZ, RZ, R221 ;  /* 0x000000ffff7d8224 */ /* 0x000fe200078e00dd */
[----:B------:R-:W-:Y:S01]  /*c590*/  PRMT R152, RZ, 0x7610, R152 ;  /* 0x00007610ff987816 */ /* 0x000fe20000000098 */
[----:B------:R0:W-:Y:S04]  /*c5a0*/  STL [R1+0x620], R221 ;  /* 0x000620dd01007387 */ /* 0x0001e80000100800 */
[----:B------:R1:W4:Y:S01]  /*c5b0*/  @!P0 LDG.E.U8 R151, desc[UR14][R124.64] ;  /* 0x0000000e7c978981 */ /* 0x000322000c1e1100 */
[----:B------:R-:W-:-:S03]  /*c5c0*/  PRMT R153, RZ, 0x7610, R153 ;  /* 0x00007610ff997816 */ /* 0x000fc60000000099 */
[----:B0-----:R-:W4:Y:S01]  /*c5d0*/  LDL.LU R221, [R1+0xe0] ;  /* 0x0000e00001dd7983 */ /* 0x001f220000300800 */
[----:B-1----:R-:W-:-:S03]  /*c5e0*/  @!P0 IMAD.MOV.U32 R124, RZ, RZ, R206 ;  /* 0x000000ffff7c8224 */ /* 0x002fc600078e00ce */
[----:B------:R0:W-:Y:S01]  /*c5f0*/  STL [R1+0x62c], R206 ;  /* 0x00062cce01007387 */ /* 0x0001e20000100800 */
[----:B------:R-:W-:-:S05]  /*c600*/  @!P0 IMAD.MOV.U32 R125, RZ, RZ, R205 ;  /* 0x000000ffff7d8224 */ /* 0x000fca00078e00cd */
[----:B------:R3:W4:Y:S04]  /*c610*/  @!P0 LDG.E.U8 R152, desc[UR14][R124.64] ;  /* 0x0000000e7c988981 */ /* 0x000728000c1e1100 */
[----:B0-----:R-:W4:Y:S04]  /*c620*/  LDL.LU R206, [R1+0xf0] ;  /* 0x0000f00001ce7983 */ /* 0x001f280000300800 */
[----:B------:R0:W-:Y:S04]  /*c630*/  STL [R1+0x628], R205 ;  /* 0x000628cd01007387 */ /* 0x0001e80000100800 */
[----:B0-----:R-:W4:Y:S01]  /*c640*/  LDL.LU R205, [R1+0xe8] ;  /* 0x0000e80001cd7983 */ /* 0x001f220000300800 */
[----:B---3--:R-:W-:-:S02]  /*c650*/  @!P0 IMAD.MOV.U32 R124, RZ, RZ, R3 ;  /* 0x000000ffff7c8224 */ /* 0x008fc400078e0003 */
[----:B--2---:R-:W-:-:S05]  /*c660*/  @!P0 IMAD.MOV.U32 R125, RZ, RZ, R4 ;  /* 0x000000ffff7d8224 */ /* 0x004fca00078e0004 */
[----:B------:R4:W2:Y:S02]  /*c670*/  @!P0 LDG.E.U8 R153, desc[UR14][R124.64] ;  /* 0x0000000e7c998981 */ /* 0x0008a4000c1e1100 */
[----:B----4-:R-:W-:Y:S02]  /*c680*/  @!P0 IMAD.MOV.U32 R125, RZ, RZ, R0 ;  /* 0x000000ffff7d8224 */ /* 0x010fe400078e0000 */
[----:B------:R-:W-:Y:S01]  /*c690*/  @!P0 IMAD.MOV.U32 R124, RZ, RZ, R222 ;  /* 0x000000ffff7c8224 */ /* 0x000fe200078e00de */
[----:B------:R0:W-:Y:S04]  /*c6a0*/  STL [R1+0x634], R222 ;  /* 0x000634de01007387 */ /* 0x0001e80000100800 */
[----:B0-----:R-:W3:Y:S04]  /*c6b0*/  LDL.LU R222, [R1+0xec] ;  /* 0x0000ec0001de7983 */ /* 0x001ee80000300800 */
[----:B------:R0:W-:Y:S04]  /*c6c0*/  STL [R1+0x630], R0 ;  /* 0x0006300001007387 */ /* 0x0001e80000100800 */
[----:B0-----:R-:W4:Y:S01]  /*c6d0*/  LDL.LU R0, [R1+0xe4] ;  /* 0x0000e40001007983 */ /* 0x001f220000300800 */
        /* <DEDUP_REMOVED lines=24> */
[----:B------:R-:W-:Y:S01]  /*c860*/  LOP3.LUT R14, R14, 0xffff, RZ, 0xc0, !PT ;  /* 0x0000ffff0e0e7812 */ /* 0x000fe200078ec0ff */
[----:B0-----:R-:W-:Y:S02]  /*c870*/  @!P0 IMAD.MOV.U32 R124, RZ, RZ, R204 ;  /* 0x000000ffff7c8224 */ /* 0x001fe400078e00cc */
[----:B------:R-:W-:Y:S01]  /*c880*/  @!P0 IMAD.MOV.U32 R125, RZ, RZ, R203 ;  /* 0x000000ffff7d8224 */ /* 0x000fe200078e00cb */
[----:B------:R-:W-:-:S04]  /*c890*/  LOP3.LUT R104, R104, 0xffff, RZ, 0xc0, !PT ;  /* 0x0000ffff68687812 */ /* 0x000fc800078ec0ff */
[----:B------:R0:W2:Y:S01]  /*c8a0*/  @!P0 LDG.E.U8 R162, desc[UR14][R124.64] ;  /* 0x0000000e7ca28981 */ /* 0x0000a2000c1e1100 */
[----:B------:R-:W-:Y:S02]  /*c8b0*/  LOP3.LUT R15, R15, 0xffff, RZ, 0xc0, !PT ;  /* 0x0000ffff0f0f7812 */ /* 0x000fe400078ec0ff */
[----:B------:R-:W-:Y:S02]  /*c8c0*/  LOP3.LUT R97, R97, 0xffff, RZ, 0xc0, !PT ;  /* 0x0000ffff61617812 */ /* 0x000fe400078ec0ff */
[----:B------:R-:W-:Y:S01]  /*c8d0*/  PRMT R166, RZ, 0x7610, R166 ;  /* 0x00007610ffa67816 */ /* 0x000fe200000000a6 */
[----:B0-----:R-:W-:Y:S02]  /*c8e0*/  @!P0 IMAD.MOV.U32 R124, RZ, RZ, R2 ;  /* 0x000000ffff7c8224 */ /* 0x001fe400078e0002 */
[----:B------:R-:W-:Y:S01]  /*c8f0*/  @!P0 IMAD.MOV.U32 R125, RZ, RZ, R206 ;  /* 0x000000ffff7d8224 */ /* 0x000fe200078e00ce */
[----:B------:R-:W-:Y:S01]  /*c900*/  PRMT R4, R14, 0x3340, R104 ;  /* 0x000033400e047816 */ /* 0x000fe20000000068 */
[----:B------:R-:W-:Y:S01]  /*c910*/  @!P0 IMAD.MOV.U32 R14, RZ, RZ, R200 ;  /* 0x000000ffff0e8224 */ /* 0x000fe200078e00c8 */
[----:B------:R-:W-:-:S02]  /*c920*/  LOP3.LUT R16, R16, 0xffff, RZ, 0xc0, !PT ;  /* 0x0000ffff10107812 */ /* 0x000fc400078ec0ff */
[----:B------:R0:W2:Y:S01]  /*c930*/  @!P0 LDG.E.U8 R164, desc[UR14][R124.64] ;  /* 0x0000000e7ca48981 */ /* 0x0000a2000c1e1100 */
[----:B------:R-:W-:Y:S02]  /*c940*/  LOP3.LUT R103, R103, 0xffff, RZ, 0xc0, !PT ;  /* 0x0000ffff67677812 */ /* 0x000fe400078ec0ff */
[----:B------:R-:W-:Y:S01]  /*c950*/  PRMT R2, R15, 0x3340, R97 ;  /* 0x000033400f027816 */ /* 0x000fe20000000061 */
[----:B------:R-:W-:Y:S01]  /*c960*/  @!P0 IMAD.MOV.U32 R15, RZ, RZ, R199 ;  /* 0x000000ffff0f8224 */ /* 0x000fe200078e00c7 */
[----:B------:R-:W-:Y:S02]  /*c970*/  PRMT R104, RZ, 0x7610, R104 ;  /* 0x00007610ff687816 */ /* 0x000fe40000000068 */
[----:B------:R-:W-:Y:S02]  /*c980*/  LOP3.LUT R17, R17, 0xffff, RZ, 0xc0, !PT ;  /* 0x0000ffff11117812 */ /* 0x000fe400078ec0ff */
[----:B------:R-:W-:Y:S01]  /*c990*/  LOP3.LUT R96, R96, 0xffff, RZ, 0xc0, !PT ;  /* 0x0000ffff60607812 */ /* 0x000fe200078ec0ff */
[----:B0-----:R-:W-:Y:S01]  /*c9a0*/  @!P0 IMAD.MOV.U32 R124, RZ, RZ, R238 ;  /* 0x000000ffff7c8224 */ /* 0x001fe200078e00ee */
[----:B------:R-:W-:Y:S01]  /*c9b0*/  LOP3.LUT R13, R13, 0xffff, RZ, 0xc0, !PT ;  /* 0x0000ffff0d0d7812 */ /* 0x000fe200078ec0ff */
[----:B------:R-:W-:Y:S01]  /*c9c0*/  @!P0 IMAD.MOV.U32 R125, RZ, RZ, R197 ;  /* 0x000000ffff7d8224 */ /* 0x000fe200078e00c5 */
[----:B------:R-:W-:Y:S01]  /*c9d0*/  LOP3.LUT R98, R98, 0xffff, RZ, 0xc0, !PT ;  /* 0x0000ffff62627812 */ /* 0x000fe200078ec0ff */
[----:B------:R0:W2:Y:S01]  /*c9e0*/  @!P0 LDG.E.U8 R104, desc[UR14][R14.64] ;  /* 0x0000000e0e688981 */ /* 0x0000a2000c1e1100 */
[----:B------:R-:W-:Y:S01]  /*c9f0*/  PRMT R3, R16, 0x3340, R103 ;  /* 0x0000334010037816 */ /* 0x000fe20000000067 */
[----:B------:R-:W-:Y:S01]  /*ca00*/  @!P0 IMAD.MOV.U32 R16, RZ, RZ, R232 ;  /* 0x000000ffff108224 */ /* 0x000fe200078e00e8 */
[----:B------:R-:W-:Y:S01]  /*ca10*/  PRMT R168, RZ, 0x7610, R168 ;  /* 0x00007610ffa87816 */ /* 0x000fe200000000a8 */
[----:B------:R1:W2:Y:S01]  /*ca20*/  @!P0 LDG.E.U8 R166, desc[UR14][R124.64] ;  /* 0x0000000e7ca68981 */ /* 0x0002a2000c1e1100 */
[----:B------:R-:W-:Y:S01]  /*ca30*/  PRMT R139, R17, 0x3340, R96 ;  /* 0x00003340118b7816 */ /* 0x000fe20000000060 */
[----:B------:R-:W-:Y:S01]  /*ca40*/  @!P0 IMAD.MOV.U32 R17, RZ, RZ, R231 ;  /* 0x000000ffff118224 */ /* 0x000fe200078e00e7 */
[----:B------:R-:W-:-:S02]  /*ca50*/  PRMT R103, RZ, 0x7610, R103 ;  /* 0x00007610ff677816 */ /* 0x000fc40000000067 */
[--C-:B------:R-:W-:Y:S01]  /*ca60*/  PRMT R5, R13, 0x3340, R98.reuse ;  /* 0x000033400d057816 */ /* 0x100fe20000000062 */
[----:B0-----:R-:W-:Y:S01]  /*ca70*/  @!P0 IMAD.MOV.U32 R15, RZ, RZ, R221 ;  /* 0x000000ffff0f8224 */ /* 0x001fe200078e00dd */
[----:B------:R-:W-:Y:S02]  /*ca80*/  PRMT R98, RZ, 0x7610, R98 ;  /* 0x00007610ff627816 */ /* 0x000fe40000000062 */
[----:B------:R-:W-:Y:S01]  /*ca90*/  LOP3.LUT R10, R10, 0xffff, RZ, 0xc0, !PT ;  /* 0x0000ffff0a0a7812 */ /* 0x000fe200078ec0ff */
[----:B-1----:R-:W-:Y:S01]  /*caa0*/  @!P0 IMAD.MOV.U32 R124, RZ, RZ, R207 ;  /* 0x000000ffff7c8224 */ /* 0x002fe200078e00cf */
[----:B------:R-:W-:Y:S01]  /*cab0*/  LOP3.LUT R106, R106, 0xffff, RZ, 0xc0, !PT ;  /* 0x0000ffff6a6a7812 */ /* 0x000fe200078ec0ff */
[----:B------:R-:W-:Y:S01]  /*cac0*/  @!P0 IMAD.MOV.U32 R125, RZ, RZ, R211 ;  /* 0x000000ffff7d8224 */ /* 0x000fe200078e00d3 */
[----:B------:R-:W-:Y:S01]  /*cad0*/  LOP3.LUT R11, R11, 0xffff, RZ, 0xc0, !PT ;  /* 0x0000ffff0b0b7812 */ /* 0x000fe200078ec0ff */
[----:B------:R0:W2:Y:S01]  /*cae0*/  @!P0 LDG.E.U8 R103, desc[UR14][R16.64] ;  /* 0x0000000e10678981 */ /* 0x0000a2000c1e1100 */
[----:B------:R-:W-:-:S02]  /*caf0*/  LOP3.LUT R99, R99, 0xffff, RZ, 0xc0, !PT ;  /* 0x0000ffff63637812 */ /* 0x000fc400078ec0ff */
[----:B------:R-:W-:Y:S01]  /*cb00*/  PRMT R97, RZ, 0x7610, R97 ;  /* 0x00007610ff617816 */ /* 0x000fe20000000061 */
[----:B------:R1:W2:Y:S01]  /*cb10*/  @!P0 LDG.E.U8 R168, desc[UR14][R124.64] ;  /* 0x0000000e7ca88981 */ /* 0x0002a2000c1e1100 */
[----:B------:R-:W-:Y:S02]  /*cb20*/  LOP3.LUT R18, R18, 0xffff, RZ, 0xc0, !PT ;  /* 0x0000ffff12127812 */ /* 0x000fe400078ec0ff */
[----:B------:R-:W-:Y:S02]  /*cb30*/  LOP3.LUT R110, R110, 0xffff, RZ, 0xc0, !PT ;  /* 0x0000ffff6e6e7812 */ /* 0x000fe400078ec0ff */
[----:B------:R-:W-:Y:S01]  /*cb40*/  LOP3.LUT R19, R19, 0xffff, RZ, 0xc0, !PT ;  /* 0x0000ffff13137812 */ /* 0x000fe200078ec0ff */
[----:B0-----:R-:W-:Y:S01]  /*cb50*/  @!P0 IMAD.MOV.U32 R16, RZ, RZ, R216 ;  /* 0x000000ffff108224 */ /* 0x001fe200078e00d8 */
[----:B------:R-:W-:Y:S01]  /*cb60*/  LOP3.LUT R95, R95, 0xffff, RZ, 0xc0, !PT ;  /* 0x0000ffff5f5f7812 */ /* 0x000fe200078ec0ff */
[----:B------:R-:W-:Y:S01]  /*cb70*/  @!P0 IMAD.MOV.U32 R17, RZ, RZ, R215 ;  /* 0x000000ffff118224 */ /* 0x000fe200078e00d7 */
[----:B-1----:R-:W-:Y:S01]  /*cb80*/  PRMT R125, R10, 0x3340, R106 ;  /* 0x000033400a7d7816 */ /* 0x002fe2000000006a */
[----:B------:R-:W-:Y:S01]  /*cb90*/  @!P0 IMAD.MOV.U32 R10, RZ, RZ, R242 ;  /* 0x000000ffff0a8224 */ /* 0x000fe200078e00f2 */
[----:B------:R-:W-:-:S02]  /*cba0*/  PRMT R106, RZ, 0x7610, R106 ;  /* 0x00007610ff6a7816 */ /* 0x000fc4000000006a */
[----:B------:R0:W2:Y:S01]  /*cbb0*/  @!P0 LDG.E.U8 R97, desc[UR14][R16.64] ;  /* 0x0000000e10618981 */ /* 0x0000a2000c1e1100 */
[----:B------:R-:W-:Y:S02]  /*cbc0*/  LOP3.LUT R9, R9, 0xffff, RZ, 0xc0, !PT ;  /* 0x0000ffff09097812 */ /* 0x000fe400078ec0ff */
[----:B------:R-:W-:Y:S02]  /*cbd0*/  LOP3.LUT R100, R100, 0xffff, RZ, 0xc0, !PT ;  /* 0x0000ffff64647812 */ /* 0x000fe400078ec0ff */
[----:B------:R-:W-:Y:S02]  /*cbe0*/  LOP3.LUT R8, R8, 0xffff, RZ, 0xc0, !PT ;  /* 0x0000ffff08087812 */ /* 0x000fe400078ec0ff */
[----:B------:R-:W-:Y:S02]  /*cbf0*/  LOP3.LUT R101, R101, 0xffff, RZ, 0xc0, !PT ;  /* 0x0000ffff65657812 */ /* 0x000fe400078ec0ff */
[----:B------:R-:W-:Y:S01]  /*cc00*/  PRMT R138, R18, 0x3340, R110 ;  /* 0x00003340128a7816 */ /* 0x000fe2000000006e */
[----:B------:R-:W-:Y:S01]  /*cc10*/  @!P0 IMAD.MOV.U32 R18, RZ, RZ, R225 ;  /* 0x000000ffff128224 */ /* 0x000fe200078e00e1 */
[----:B------:R-:W-:-:S02]  /*cc20*/  LOP3.LUT R89, R89, 0xffff, RZ, 0xc0, !PT ;  /* 0x0000ffff59597812 */ /* 0x000fc400078ec0ff */
[----:B------:R-:W-:Y:S02]  /*cc30*/  LOP3.LUT R92, R92, 0xffff, RZ, 0xc0, !PT ;  /* 0x0000ffff5c5c7812 */ /* 0x000fe400078ec0ff */
[----:B------:R-:W-:Y:S01]  /*cc40*/  PRMT R122, R19, 0x3340, R95 ;  /* 0x00003340137a7816 */ /* 0x000fe2000000005f */
[----:B------:R-:W-:Y:S01]  /*cc50*/  @!P0 IMAD.MOV.U32 R19, RZ, RZ, R244 ;  /* 0x000000ffff138224 */ /* 0x000fe200078e00f4 */
[----:B------:R-:W-:Y:S02]  /*cc60*/  PRMT R110, RZ, 0x7610, R110 ;  /* 0x00007610ff6e7816 */ /* 0x000fe4000000006e */
[----:B------:R-:W-:Y:S02]  /*cc70*/  LOP3.LUT R90, R90, 0xffff, RZ, 0xc0, !PT ;  /* 0x0000ffff5a5a7812 */ /* 0x000fe400078ec0ff */
[----:B------:R-:W-:Y:S02]  /*cc80*/  LOP3.LUT R91, R91, 0xffff, RZ, 0xc0, !PT ;  /* 0x0000ffff5b5b7812 */ /* 0x000fe400078ec0ff */
[----:B0-----:R-:W-:-:S02]  /*cc90*/  PRMT R16, R9, 0x3340, R100 ;  /* 0x0000334009107816 */ /* 0x001fc40000000064 */
[----:B------:R-:W-:Y:S01]  /*cca0*/  PRMT R17, R8, 0x3340, R101 ;  /* 0x0000334008117816 */ /* 0x000fe20000000065 */
[----:B------:R-:W-:Y:S01]  /*ccb0*/  @!P0 IMAD.MOV.U32 R8, RZ, RZ, R214 ;  /* 0x000000ffff088224 */ /* 0x000fe200078e00d6 */
[----:B------:R-:W-:Y:S01]  /*ccc0*/  LOP3.LUT R23, R23, 0xffff, RZ, 0xc0, !PT ;  /* 0x0000ffff17177812 */ /* 0x000fe200078ec0ff */
[----:B------:R-:W-:Y:S01]  /*ccd0*/  @!P0 IMAD.MOV.U32 R9, RZ, RZ, R213 ;  /* 0x000000ffff098224 */ /* 0x000fe200078e00d5 */
[----:B------:R-:W-:Y:S01]  /*cce0*/  LOP3.LUT R93, R93, 0xffff, RZ, 0xc0, !PT ;  /* 0x0000ffff5d5d7812 */ /* 0x000fe200078ec0ff */
[----:B------:R0:W2:Y:S01]  /*ccf0*/  @!P0 LDG.E.U8 R110, desc[UR14][R18.64] ;  /* 0x0000000e126e8981 */ /* 0x0000a2000c1e1100 */
[----:B------:R-:W-:Y:S02]  /*cd00*/  PRMT R100, RZ, 0x7610, R100 ;  /* 0x00007610ff647816 */ /* 0x000fe40000000064 */
[----:B------:R-:W-:Y:S02]  /*cd10*/  PRMT R101, RZ, 0x7610, R101 ;  /* 0x00007610ff657816 */ /* 0x000fe40000000065 */
[----:B------:R-:W-:-:S02]  /*cd20*/  LOP3.LUT R88, R88, 0xffff, RZ, 0xc0, !PT ;  /* 0x0000ffff58587812 */ /* 0x000fc400078ec0ff */
[----:B------:R-:W-:Y:S02]  /*cd30*/  LOP3.LUT R102, R102, 0xffff, RZ, 0xc0, !PT ;  /* 0x0000ffff66667812 */ /* 0x000fe400078ec0ff */
[----:B------:R-:W-:Y:S02]  /*cd40*/  LOP3.LUT R196, R196, 0xffff, RZ, 0xc0, !PT ;  /* 0x0000ffffc4c47812 */ /* 0x000fe400078ec0ff */
[----:B------:R-:W-:Y:S02]  /*cd50*/  LOP3.LUT R107, R107, 0xffff, RZ, 0xc0, !PT ;  /* 0x0000ffff6b6b7812 */ /* 0x000fe400078ec0ff */
[----:B------:R-:W-:Y:S02]  /*cd60*/  PRMT R127, R89, 0x3340, R92 ;  /* 0x00003340597f7816 */ /* 0x000fe4000000005c */
[----:B------:R-:W-:Y:S01]  /*cd70*/  PRMT R126, R90, 0x3340, R91 ;  /* 0x000033405a7e7816 */ /* 0x000fe2000000005b */
[----:B0-----:R-:W-:Y:S01]  /*cd80*/  @!P0 IMAD.MOV.U32 R18, RZ, RZ, R248 ;  /* 0x000000ffff128224 */ /* 0x001fe200078e00f8 */
[----:B------:R-:W-:Y:S01]  /*cd90*/  PRMT R112, R23, 0x3340, R93 ;  /* 0x0000334017707816 */ /* 0x000fe2000000005d */
[----:B------:R-:W-:Y:S01]  /*cda0*/  @!P0 IMAD.MOV.U32 R19, RZ, RZ, R247 ;  /* 0x000000ffff138224 */ /* 0x000fe200078e00f7 */
[----:B------:R-:W-:Y:S01]  /*cdb0*/  LOP3.LUT R21, R21, 0xffff, RZ, 0xc0, !PT ;  /* 0x0000ffff15157812 */ /* 0x000fe200078ec0ff */
[----:B------:R0:W2:Y:S01]  /*cdc0*/  @!P0 LDG.E.U8 R101, desc[UR14][R8.64] ;  /* 0x0000000e08658981 */ /* 0x0000a2000c1e1100 */
[----:B------:R-:W-:-:S02]  /*cdd0*/  LOP3.LUT R94, R94, 0xffff, RZ, 0xc0, !PT ;  /* 0x0000ffff5e5e7812 */ /* 0x000fc400078ec0ff */
[----:B------:R-:W-:Y:S02]  /*cde0*/  PRMT R96, RZ, 0x7610, R96 ;  /* 0x00007610ff607816 */ /* 0x000fe40000000060 */
[----:B------:R-:W-:Y:S02]  /*cdf0*/  PRMT R113, R88, 0x3340, R102 ;  /* 0x0000334058717816 */ /* 0x000fe40000000066 */
[----:B------:R-:W-:Y:S02]  /*ce00*/  LOP3.LUT R22, R22, 0xffff, RZ, 0xc0, !PT ;  /* 0x0000ffff16167812 */ /* 0x000fe400078ec0ff */
[----:B------:R-:W-:Y:S01]  /*ce10*/  LOP3.LUT R108, R108, 0xffff, RZ, 0xc0, !PT ;  /* 0x0000ffff6c6c7812 */ /* 0x000fe200078ec0ff */
[----:B------:R1:W2:Y:S01]  /*ce20*/  @!P0 LDG.E.U8 R96, desc[UR14][R18.64] ;  /* 0x0000000e12608981 */ /* 0x0002a2000c1e1100 */
[--C-:B------:R-:W-:Y:S02]  /*ce30*/  PRMT R196, R196, 0x3340, R107.reuse ;  /* 0x00003340c4c47816 */ /* 0x100fe4000000006b */
[----:B------:R-:W-:-:S02]  /*ce40*/  PRMT R107, RZ, 0x7610, R107 ;  /* 0x00007610ff6b7816 */ /* 0x000fc4000000006b */
[----:B------:R-:W-:Y:S02]  /*ce50*/  LOP3.LUT R120, R120, 0xffff, RZ, 0xc0, !PT ;  /* 0x0000ffff78787812 */ /* 0x000fe400078ec0ff */
[----:B------:R-:W-:Y:S02]  /*ce60*/  LOP3.LUT R111, R111, 0xffff, RZ, 0xc0, !PT ;  /* 0x0000ffff6f6f7812 */ /* 0x000fe400078ec0ff */
[----:B------:R-:W-:Y:S02]  /*ce70*/  LOP3.LUT R119, R119, 0xffff, RZ, 0xc0, !PT ;  /* 0x0000ffff77777812 */ /* 0x000fe400078ec0ff */
[----:B------:R-:W-:Y:S02]  /*ce80*/  LOP3.LUT R121, R121, 0xffff, RZ, 0xc0, !PT ;  /* 0x0000ffff79797812 */ /* 0x000fe400078ec0ff */
[----:B0-----:R-:W-:Y:S02]  /*ce90*/  PRMT R8, R126, 0x5410, R127 ;  /* 0x000054107e087816 */ /* 0x001fe4000000007f */
[----:B------:R-:W-:Y:S01]  /*cea0*/  PRMT R114, R21, 0x3340, R94 ;  /* 0x0000334015727816 */ /* 0x000fe2000000005e */
[----:B------:R-:W2:Y:S01]  /*ceb0*/  LDL.LU R127, [R1+0x670] ;  /* 0x00067000017f7983 */ /* 0x000ea20000300800 */
[----:B------:R-:W-:-:S02]  /*cec0*/  LOP3.LUT R7, R7, 0xffff, RZ, 0xc0, !PT ;  /* 0x0000ffff07077812 */ /* 0x000fc400078ec0ff */
[----:B------:R-:W-:Y:S01]  /*ced0*/  LOP3.LUT R118, R118, 0xffff, RZ, 0xc0, !PT ;  /* 0x0000ffff76767812 */ /* 0x000fe200078ec0ff */
[----:B------:R-:W2:Y:S01]  /*cee0*/  LDL.LU R126, [R1+0x66c] ;  /* 0x00066c00017e7983 */ /* 0x000ea20000300800 */
[----:B------:R-:W-:Y:S02]  /*cef0*/  PRMT R115, R22, 0x3340, R108 ;  /* 0x0000334016737816 */ /* 0x000fe4000000006c */
[----:B------:R-:W-:Y:S02]  /*cf00*/  PRMT R9, R113, 0x5410, R112 ;  /* 0x0000541071097816 */ /* 0x000fe40000000070 */
[----:B------:R-:W-:Y:S01]  /*cf10*/  LOP3.LUT R117, R117, 0xffff, RZ, 0xc0, !PT ;  /* 0x0000ffff75757812 */ /* 0x000fe200078ec0ff */
[----:B------:R-:W2:Y:S01]  /*cf20*/  LDL.LU R112, [R1+0x668] ;  /* 0x0006680001707983 */ /* 0x000ea20000300800 */
[----:B------:R-:W-:Y:S02]  /*cf30*/  LOP3.LUT R116, R116, 0xffff, RZ, 0xc0, !PT ;  /* 0x0000ffff74747812 */ /* 0x000fe400078ec0ff */
[----:B-1----:R-:W-:Y:S01]  /*cf40*/  PRMT R19, R120, 0x3340, R121 ;  /* 0x0000334078137816 */ /* 0x002fe20000000079 */
[----:B------:R-:W2:Y:S01]  /*cf50*/  LDL.LU R113, [R1+0x664] ;  /* 0x0006640001717983 */ /* 0x000ea20000300800 */
[----:B------:R-:W-:-:S02]  /*cf60*/  PRMT R7, R7, 0x3340, R111 ;  /* 0x0000334007077816 */ /* 0x000fc4000000006f */
[----:B------:R-:W-:Y:S01]  /*cf70*/  PRMT R118, R118, 0x3340, R119 ;  /* 0x0000334076767816 */ /* 0x000fe20000000077 */
[----:B------:R-:W2:Y:S01]  /*cf80*/  LDL R120, [R1+0x56c] ;  /* 0x00056c0001787983 */ /* 0x000ea20000100800 */
[----:B------:R-:W-:-:S03]  /*cf90*/  PRMT R18, R116, 0x3340, R117 ;  /* 0x0000334074127816 */ /* 0x000fc60000000075 */
[----:B------:R-:W2:Y:S04]  /*cfa0*/  LDL R111, [R1+0x568] ;  /* 0x00056800016f7983 */ /* 0x000ea80000100800 */
[----:B------:R-:W2:Y:S01]  /*cfb0*/  LDL R119, [R1+0x564] ;  /* 0x0005640001777983 */ /* 0x000ea20000100800 */
[----:B----4-:R-:W-:-:S05]  /*cfc0*/  @!P0 IMAD.MOV.U32 R14, RZ, RZ, R0 ;  /* 0x000000ffff0e8224 */ /* 0x010fca00078e0000 */
[----:B------:R0:W4:Y:S02]  /*cfd0*/  @!P0 LDG.E.U8 R98, desc[UR14][R14.64] ;  /* 0x0000000e0e628981 */ /* 0x000124000c1e1100 */
[----:B0-----:R-:W-:Y:S01]  /*cfe0*/  PRMT R15, R11, 0x3340, R99 ;  /* 0x000033400b0f7816 */ /* 0x001fe20000000063 */
[----:B------:R-:W-:-:S05]  /*cff0*/  @!P0 IMAD.MOV.U32 R11, RZ, RZ, R243 ;  /* 0x000000ffff0b8224 */ /* 0x000fca00078e00f3 */
[----:B------:R0:W4:Y:S02]  /*d000*/  @!P0 LDG.E.U8 R106, desc[UR14][R10.64] ;  /* 0x0000000e0a6a8981 */ /* 0x000124000c1e1100 */
[----:B0-----:R-:W-:Y:S02]  /*d010*/  @!P0 IMAD.MOV.U32 R10, RZ, RZ, R246 ;  /* 0x000000ffff0a8224 */ /* 0x001fe400078e00f6 */
[----:B------:R-:W-:-:S05]  /*d020*/  @!P0 IMAD.MOV.U32 R11, RZ, RZ, R245 ;  /* 0x000000ffff0b8224 */ /* 0x000fca00078e00f5 */
[----:B------:R0:W4:Y:S02]  /*d030*/  @!P0 LDG.E.U8 R100, desc[UR14][R10.64] ;  /* 0x0000000e0a648981 */ /* 0x000124000c1e1100 */
[----:B0-----:R-:W-:Y:S02]  /*d040*/  @!P0 IMAD.MOV.U32 R10, RZ, RZ, R230 ;  /* 0x000000ffff0a8224 */ /* 0x001fe400078e00e6 */
[----:B------:R-:W-:-:S05]  /*d050*/  @!P0 IMAD.MOV.U32 R11, RZ, RZ, R229 ;  /* 0x000000ffff0b8224 */ /* 0x000fca00078e00e5 */
[----:B------:R0:W4:Y:S02]  /*d060*/  @!P0 LDG.E.U8 R107, desc[UR14][R10.64] ;  /* 0x0000000e0a6b8981 */ /* 0x000124000c1e1100 */
[----:B0-----:R-:W-:Y:S02]  /*d070*/  PRMT R10, R115, 0x5410, R114 ;  /* 0x00005410730a7816 */ /* 0x001fe40000000072 */
[----:B------:R-:W4:Y:S04]  /*d080*/  LDL.LU R114, [R1+0x660] ;  /* 0x0006600001727983 */ /* 0x000f280000300800 */
[----:B------:R-:W4:Y:S04]  /*d090*/  LDL.LU R115, [R1+0x65c] ;  /* 0x00065c0001737983 */ /* 0x000f280000300800 */
[----:B------:R-:W4:Y:S04]  /*d0a0*/  LDL R117, [R1+0x560] ;  /* 0x0005600001757983 */ /* 0x000f280000100800 */
[----:B------:R-:W4:Y:S01]  /*d0b0*/  LDL R116, [R1+0x55c] ;  /* 0x00055c0001747983 */ /* 0x000f220000100800 */
[----:B------:R-:W-:-:S02]  /*d0c0*/  LOP3.LUT R12, R12, 0xffff, RZ, 0xc0, !PT ;  /* 0x0000ffff0c0c7812 */ /* 0x000fc400078ec0ff */
[----:B------:R-:W-:Y:S01]  /*d0d0*/  LOP3.LUT R105, R105, 0xffff, RZ, 0xc0, !PT ;  /* 0x0000ffff69697812 */ /* 0x000fe200078ec0ff */
[----:B------:R-:W-:-:S03]  /*d0e0*/  @!P0 IMAD.MOV.U32 R13, RZ, RZ, R208 ;  /* 0x000000ffff0d8224 */ /* 0x000fc600078e00d0 */
[----:B------:R-:W-:Y:S01]  /*d0f0*/  PRMT R6, R12, 0x3340, R105 ;  /* 0x000033400c067816 */ /* 0x000fe20000000069 */
[----:B------:R-:W-:Y:S01]  /*d100*/  @!P0 IMAD.MOV.U32 R12, RZ, RZ, R227 ;  /* 0x000000ffff0c8224 */ /* 0x000fe200078e00e3 */
[----:B------:R-:W-:Y:S02]  /*d110*/  PRMT R105, RZ, 0x7610, R105 ;  /* 0x00007610ff697816 */ /* 0x000fe40000000069 */
[----:B------:R-:W-:Y:S02]  /*d120*/  LOP3.LUT R20, R20, 0xffff, RZ, 0xc0, !PT ;  /* 0x0000ffff14147812 */ /* 0x000fe400078ec0ff */
[----:B------:R-:W-:Y:S02]  /*d130*/  LOP3.LUT R109, R109, 0xffff, RZ, 0xc0, !PT ;  /* 0x0000ffff6d6d7812 */ /* 0x000fe400078ec0ff */
[----:B------:R0:W4:Y:S01]  /*d140*/  @!P0 LDG.E.U8 R105, desc[UR14][R12.64] ;  /* 0x0000000e0c698981 */ /* 0x000122000c1e1100 */
[----:B------:R-:W-:Y:S02]  /*d150*/  PRMT R99, RZ, 0x7610, R99 ;  /* 0x00007610ff637816 */ /* 0x000fe40000000063 */
[----:B------:R-:W-:Y:S01]  /*d160*/  PRMT R123, R20, 0x3340, R109 ;  /* 0x00003340147b7816 */ /* 0x000fe2000000006d */
[----:B0-----:R-:W-:-:S02]  /*d170*/  @!P0 IMAD.MOV.U32 R12, RZ, RZ, R223 ;  /* 0x000000ffff0c8224 */ /* 0x001fc400078e00df */
[----:B------:R-:W-:Y:S01]  /*d180*/  @!P0 IMAD.MOV.U32 R13, RZ, RZ, R209 ;  /* 0x000000ffff0d8224 */ /* 0x000fe200078e00d1 */
[----:B------:R-:W-:Y:S02]  /*d190*/  PRMT R11, R123, 0x5410, R122 ;  /* 0x000054107b0b7816 */ /* 0x000fe4000000007a */
[----:B------:R-:W4:Y:S04]  /*d1a0*/  LDL.LU R122, [R1+0x658] ;  /* 0x00065800017a7983 */ /* 0x000f280000300800 */
[----:B------:R0:W4:Y:S04]  /*d1b0*/  @!P0 LDG.E.U8 R99, desc[UR14][R12.64] ;  /* 0x0000000e0c638981 */ /* 0x000128000c1e1100 */
[----:B------:R-:W4:Y:S01]  /*d1c0*/  LDL.LU R123, [R1+0x654] ;  /* 0x00065400017b7983 */ /* 0x000f220000300800 */
[----:B0-----:R-:W-:-:S03]  /*d1d0*/  PRMT R12, R138, 0x5410, R139 ;  /* 0x000054108a0c7816 */ /* 0x001fc6000000008b */
[----:B------:R-:W4:Y:S01]  /*d1e0*/  LDL.LU R139, [R1+0x650] ;  /* 0x00065000018b7983 */ /* 0x000f220000300800 */
[----:B------:R-:W-:Y:S01]  /*d1f0*/  PRMT R124, RZ, 0x7610, R124 ;  /* 0x00007610ff7c7816 */ /* 0x000fe2000000007c */
[----:B------:R-:W-:Y:S01]  /*d200*/  @!P0 IMAD.MOV.U32 R90, RZ, RZ, R226 ;  /* 0x000000ffff5a8224 */ /* 0x000fe200078e00e2 */
[----:B------:R-:W-:Y:S01]  /*d210*/  PRMT R102, RZ, 0x7610, R102 ;  /* 0x00007610ff667816 */ /* 0x000fe20000000066 */
[----:B------:R-:W-:Y:S01]  /*d220*/  @!P0 IMAD.MOV.U32 R91, RZ, RZ, R228 ;  /* 0x000000ffff5b8224 */ /* 0x000fe200078e00e4 */
[----:B------:R-:W-:Y:S01]  /*d230*/  PRMT R108, RZ, 0x7610, R108 ;  /* 0x00007610ff6c7816 */ /* 0x000fe2000000006c */
[----:B------:R-:W-:Y:S02]  /*d240*/  @!P0 IMAD.MOV.U32 R88, RZ, RZ, R234 ;  /* 0x000000ffff588224 */ /* 0x000fe400078e00ea */
[----:B------:R-:W-:Y:S01]  /*d250*/  @!P0 IMAD.MOV.U32 R89, RZ, RZ, R233 ;  /* 0x000000ffff598224 */ /* 0x000fe200078e00e9 */
[----:B------:R0:W4:Y:S01]  /*d260*/  @!P0 LDG.E.U8 R124, desc[UR14][R90.64] ;  /* 0x0000000e5a7c8981 */ /* 0x000122000c1e1100 */
[----:B------:R-:W-:Y:S01]  /*d270*/  @!P0 IMAD.MOV.U32 R22, RZ, RZ, R202 ;  /* 0x000000ffff168224 */ /* 0x000fe200078e00ca */
[----:B------:R-:W-:Y:S01]  /*d280*/  PRMT R92, RZ, 0x7610, R92 ;  /* 0x00007610ff5c7816 */ /* 0x000fe2000000005c */
[----:B------:R-:W-:Y:S01]  /*d290*/  @!P0 IMAD.MOV.U32 R23, RZ, RZ, R201 ;  /* 0x000000ffff178224 */ /* 0x000fe200078e00c9 */
[----:B------:R-:W-:Y:S01]  /*d2a0*/  PRMT R109, RZ, 0x7610, R109 ;  /* 0x00007610ff6d7816 */ /* 0x000fe2000000006d */
[----:B------:R-:W-:Y:S01]  /*d2b0*/  @!P0 IMAD.MOV.U32 R20, RZ, RZ, R237 ;  /* 0x000000ffff148224 */ /* 0x000fe200078e00ed */
[----:B------:R1:W4:Y:S01]  /*d2c0*/  @!P0 LDG.E.U8 R102, desc[UR14][R88.64] ;  /* 0x0000000e58668981 */ /* 0x000322000c1e1100 */
[----:B------:R-:W-:Y:S01]  /*d2d0*/  @!P0 IMAD.MOV.U32 R21, RZ, RZ, R198 ;  /* 0x000000ffff158224 */ /* 0x000fe200078e00c6 */
[----:B------:R-:W-:Y:S01]  /*d2e0*/  PRMT R93, RZ, 0x7610, R93 ;  /* 0x00007610ff5d7816 */ /* 0x000fe2000000005d */
[----:B0-----:R-:W-:Y:S01]  /*d2f0*/  @!P0 IMAD.MOV.U32 R90, RZ, RZ, R250 ;  /* 0x000000ffff5a8224 */ /* 0x001fe200078e00fa */
[----:B------:R3:W4:Y:S01]  /*d300*/  @!P0 LDG.E.U8 R108, desc[UR14][R22.64] ;  /* 0x0000000e166c8981 */ /* 0x000722000c1e1100 */
[----:B------:R-:W-:Y:S01]  /*d310*/  @!P0 IMAD.MOV.U32 R91, RZ, RZ, R249 ;  /* 0x000000ffff5b8224 */ /* 0x000fe200078e00f9 */
[----:B------:R-:W-:-:S02]  /*d320*/  PRMT R94, RZ, 0x7610, R94 ;  /* 0x00007610ff5e7816 */ /* 0x000fc4000000005e */
[----:B------:R0:W4:Y:S01]  /*d330*/  @!P0 LDG.E.U8 R109, desc[UR14][R20.64] ;  /* 0x0000000e146d8981 */ /* 0x000122000c1e1100 */
[----:B-1----:R-:W-:Y:S02]  /*d340*/  @!P0 IMAD.MOV.U32 R88, RZ, RZ, R218 ;  /* 0x000000ffff588224 */ /* 0x002fe400078e00da */
[----:B------:R-:W-:Y:S01]  /*d350*/  @!P0 IMAD.MOV.U32 R89, RZ, RZ, R217 ;  /* 0x000000ffff598224 */ /* 0x000fe200078e00d9 */
[----:B------:R-:W4:Y:S01]  /*d360*/  @!P0 LDG.E.U8 R92, desc[UR14][R90.64] ;  /* 0x0000000e5a5c8981 */ /* 0x000f22000c1e1100 */
[----:B------:R-:W-:Y:S01]  /*d370*/  PRMT R95, RZ, 0x7610, R95 ;  /* 0x00007610ff5f7816 */ /* 0x000fe2000000005f */
[----:B---3--:R-:W-:Y:S02]  /*d380*/  @!P0 IMAD.MOV.U32 R22, RZ, RZ, R222 ;  /* 0x000000ffff168224 */ /* 0x008fe400078e00de */
[----:B------:R-:W-:Y:S01]  /*d390*/  @!P0 IMAD.MOV.U32 R23, RZ, RZ, R205 ;  /* 0x000000ffff178224 */ /* 0x000fe200078e00cd */
[----:B------:R-:W3:Y:S01]  /*d3a0*/  @!P0 LDG.E.U8 R93, desc[UR14][R88.64] ;  /* 0x0000000e585d8981 */ /* 0x000ee2000c1e1100 */
[----:B0-----:R-:W-:-:S02]  /*d3b0*/  @!P0 IMAD.MOV.U32 R20, RZ, RZ, R224 ;  /* 0x000000ffff148224 */ /* 0x001fc400078e00e0 */
[----:B------:R-:W-:Y:S01]  /*d3c0*/  @!P0 IMAD.MOV.U32 R21, RZ, RZ, R241 ;  /* 0x000000ffff158224 */ /* 0x000fe200078e00f1 */
[----:B------:R-:W3:Y:S04]  /*d3d0*/  @!P0 LDG.E.U8 R94, desc[UR14][R22.64] ;  /* 0x0000000e165e8981 */ /* 0x000ee8000c1e1100 */
[----:B------:R0:W3:Y:S01]  /*d3e0*/  @!P0 LDG.E.U8 R95, desc[UR14][R20.64] ;  /* 0x0000000e145f8981 */ /* 0x0000e2000c1e1100 */
[----:B------:R-:W-:-:S03]  /*d3f0*/  PRMT R13, R3, 0x5410, R2 ;  /* 0x00005410030d7816 */ /* 0x000fc60000000002 */
[----:B------:R-:W3:Y:S04]  /*d400*/  LDL.LU R138, [R1+0x64c] ;  /* 0x00064c00018a7983 */ /* 0x000ee80000300800 */
[----:B------:R-:W3:Y:S04]  /*d410*/  LDL.LU R2, [R1+0x648] ;  /* 0x0006480001027983 */ /* 0x000ee80000300800 */
[----:B------:R-:W3:Y:S01]  /*d420*/  LDL.LU R3, [R1+0x644] ;  /* 0x0006440001037983 */ /* 0x000ee20000300800 */
        /* <DEDUP_REMOVED lines=32> */
[----:B------:R-:W-:Y:S02]  /*d630*/  PRMT R169, R169, 0x3340, R170 ;  /* 0x00003340a9a97816 */ /* 0x000fe400000000aa */
[----:B0-----:R-:W-:Y:S02]  /*d640*/  PRMT R20, R171, 0x3340, R172 ;  /* 0x00003340ab147816 */ /* 0x001fe400000000ac */
        /* <DEDUP_REMOVED lines=19> */
[----:B------:R-:W-:Y:S01]  /*d780*/  PRMT R19, R118, 0x5410, R19 ;  /* 0x0000541076137816 */ /* 0x000fe20000000013 */
[----:B--2---:R-:W-:Y:S01]  /*d790*/  STS.128 [R120+UR12], R8 ;  /* 0x0000000878007988 */ /* 0x004fe20008000c0c */
[----:B------:R-:W-:Y:S01]  /*d7a0*/  PRMT R20, R169, 0x5410, R20 ;  /* 0x00005410a9147816 */ /* 0x000fe20000000014 */
[----:B------:R-:W0:Y:S01]  /*d7b0*/  LDC R6, c[0x0][0x238] ;  /* 0x00008e00ff067b82 */ /* 0x000e220000000800 */
[----:B------:R-:W-:-:S02]  /*d7c0*/  PRMT R21, R173, 0x5410, R21 ;  /* 0x00005410ad157816 */ /* 0x000fc40000000015 */
[----:B------:R-:W-:Y:S02]  /*d7d0*/  PRMT R22, R177, 0x5410, R22 ;  /* 0x00005410b1167816 */ /* 0x000fe40000000016 */
[----:B------:R-:W-:Y:S01]  /*d7e0*/  PRMT R23, R181, 0x5410, R23 ;  /* 0x00005410b5177816 */ /* 0x000fe20000000017 */
[----:B------:R1:W-:Y:S01]  /*d7f0*/  STS.128 [R111+UR12], R12 ;  /* 0x0000000c6f007988 */ /* 0x0003e20008000c0c */
[----:B------:R-:W-:Y:S02]  /*d800*/  PRMT R88, R185, 0x5410, R88 ;  /* 0x00005410b9587816 */ /* 0x000fe40000000058 */
[----:B------:R-:W-:Y:S02]  /*d810*/  PRMT R89, R189, 0x5410, R89 ;  /* 0x00005410bd597816 */ /* 0x000fe40000000059 */
[----:B------:R-:W-:Y:S02]  /*d820*/  PRMT R90, R193, 0x5410, R90 ;  /* 0x00005410c15a7816 */ /* 0x000fe4000000005a */
[----:B------:R-:W-:Y:S01]  /*d830*/  PRMT R91, R163, 0x5410, R91 ;  /* 0x00005410a35b7816 */ /* 0x000fe2000000005b */
[----:B------:R-:W-:Y:S04]  /*d840*/  STS.128 [R119+UR12], R16 ;  /* 0x0000001077007988 */ /* 0x000fe80008000c0c */
[----:B------:R-:W2:Y:S01]  /*d850*/  LDL.LU R5, [R1+0x640] ;  /* 0x0006400001057983 */ /* 0x000ea20000300800 */
[----:B-1----:R-:W1:Y:S03]  /*d860*/  S2R R111, SR_TID.X ;  /* 0x00000000006f7919 */ /* 0x002e660000002100 */
[----:B------:R-:W2:Y:S01]  /*d870*/  LDL.LU R4, [R1+0x63c] ;  /* 0x00063c0001047983 */ /* 0x000ea20000300800 */
[----:B-1----:R-:W-:-:S03]  /*d880*/  LOP3.LUT R111, R111, 0x7f, RZ, 0xc0, !PT ;  /* 0x0000007f6f6f7812 */ /* 0x002fc600078ec0ff */
[----:B----4-:R-:W-:Y:S04]  /*d890*/  STS.128 [R117+UR12], R20 ;  /* 0x0000001475007988 */ /* 0x010fe80008000c0c */
[----:B------:R1:W-:Y:S02]  /*d8a0*/  STS.128 [R116+UR12], R88 ;  /* 0x0000005874007988 */ /* 0x0003e40008000c0c */
[----:B-1----:R-:W1:Y:S02]  /*d8b0*/  S2R R116, SR_TID.X ;  /* 0x0000000000747919 */ /* 0x002e640000002100 */
[----:B------:R-:W-:Y:S01]  /*d8c0*/  STS.U8 [R111+UR12+0x4000], R139 ;  /* 0x0040008b6f007988 */ /* 0x000fe2000800000c */
[----:B-1----:R-:W-:-:S03]  /*d8d0*/  LOP3.LUT R116, R116, 0x7f, RZ, 0xc0, !PT ;  /* 0x0000007f74747812 */ /* 0x002fc600078ec0ff */
[----:B------:R-:W-:Y:S01]  /*d8e0*/  STS.U8 [R111+UR12+0x4400], R123 ;  /* 0x0044007b6f007988 */ /* 0x000fe2000800000c */
[----:B------:R-:W-:-:S03]  /*d8f0*/  LOP3.LUT R117, R116, 0x10, RZ, 0x3c, !PT ;  /* 0x0000001074757812 */ /* 0x000fc600078e3cff */
[----:B------:R-:W-:Y:S04]  /*d900*/  STS.U8 [R111+UR12+0x4800], R122 ;  /* 0x0048007a6f007988 */ /* 0x000fe8000800000c */
        /* <DEDUP_REMOVED lines=12> */
[----:B------:R1:W-:Y:S02]  /*d9d0*/  STS.U8 [R117+UR12+0x5c80], R134 ;  /* 0x005c808675007988 */ /* 0x0003e4000800000c */
[----:B-1----:R-:W1:Y:S01]  /*d9e0*/  S2R R117, SR_TID.X ;  /* 0x0000000000757919 */ /* 0x002e620000002100 */
[----:B------:R-:W-:-:S05]  /*d9f0*/  LOP3.LUT R116, R116, 0x20, RZ, 0x3c, !PT ;  /* 0x0000002074747812 */ /* 0x000fca00078e3cff */
[----:B------:R-:W-:Y:S01]  /*da00*/  STS.U8 [R116+UR12+0x4100], R135 ;  /* 0x0041008774007988 */ /* 0x000fe2000800000c */
[----:B-1----:R-:W-:-:S04]  /*da10*/  LOP3.LUT R117, R117, 0x7f, RZ, 0xc0, !PT ;  /* 0x0000007f75757812 */ /* 0x002fc800078ec0ff */
[C---:B------:R-:W-:Y:S02]  /*da20*/  LOP3.LUT R8, R117.reuse, 0x30, RZ, 0x3c, !PT ;  /* 0x0000003075087812 */ /* 0x040fe400078e3cff */
[----:B------:R-:W-:Y:S02]  /*da30*/  LOP3.LUT R7, R117, 0x40, RZ, 0x3c, !PT ;  /* 0x0000004075077812 */ /* 0x000fe400078e3cff */
[----:B------:R-:W1:Y:S01]  /*da40*/  S2R R117, SR_TID.X ;  /* 0x0000000000757919 */ /* 0x000e620000002100 */
        /* <DEDUP_REMOVED lines=10> */
[----:B------:R-:W-:Y:S01]  /*daf0*/  STS.U8 [R8+UR12+0x4d80], R148 ;  /* 0x004d809408007988 */ /* 0x000fe2000800000c */
[----:B-1----:R-:W-:-:S03]  /*db00*/  LOP3.LUT R117, R117, 0x7f, RZ, 0xc0, !PT ;  /* 0x0000007f75757812 */ /* 0x002fc600078ec0ff */
[----:B------:R-:W-:Y:S04]  /*db10*/  STS.U8 [R8+UR12+0x5180], R149 ;  /* 0x0051809508007988 */ /* 0x000fe8000800000c */
[----:B------:R-:W-:Y:S04]  /*db20*/  STS.U8 [R8+UR12+0x5580], R150 ;  /* 0x0055809608007988 */ /* 0x000fe8000800000c */
[----:B------:R-:W-:Y:S04]  /*db30*/  STS.U8 [R8+UR12+0x5980], R151 ;  /* 0x0059809708007988 */ /* 0x000fe8000800000c */
[----:B------:R1:W-:Y:S04]  /*db40*/  STS.U8 [R8+UR12+0x5d80], R152 ;  /* 0x005d809808007988 */ /* 0x0003e8000800000c */
[----:B------:R-:W-:Y:S04]  /*db50*/  STS.U8 [R7+UR12+0x4200], R153 ;  /* 0x0042009907007988 */ /* 0x000fe8000800000c */
[----:B------:R-:W-:Y:S01]  /*db60*/  STS.U8 [R7+UR12+0x4600], R154 ;  /* 0x0046009a07007988 */ /* 0x000fe2000800000c */
[----:B-1----:R-:W-:-:S03]  /*db70*/  LOP3.LUT R8, R117, 0x50, RZ, 0x3c, !PT ;  /* 0x0000005075087812 */ /* 0x002fc600078e3cff */
[----:B------:R-:W-:Y:S04]  /*db80*/  STS.U8 [R7+UR12+0x4a00], R156 ;  /* 0x004a009c07007988 */ /* 0x000fe8000800000c */
[----:B------:R-:W-:Y:S04]  /*db90*/  STS.U8 [R7+UR12+0x4e00], R157 ;  /* 0x004e009d07007988 */ /* 0x000fe8000800000c */
        /* <DEDUP_REMOVED lines=11> */
[----:B---3--:R-:W-:Y:S04]  /*dc50*/  STS.U8 [R8+UR12+0x5a80], R93 ;  /* 0x005a805d08007988 */ /* 0x008fe8000800000c */
[----:B------:R1:W-:Y:S04]  /*dc60*/  STS.U8 [R8+UR12+0x5e80], R108 ;  /* 0x005e806c08007988 */ /* 0x0003e8000800000c */
        /* <DEDUP_REMOVED lines=8> */
[----:B------:R1:W-:Y:S01]  /*dcf0*/  STS.U8 [R7+UR12+0x5f00], R104 ;  /* 0x005f006807007988 */ /* 0x0003e2000800000c */
[----:B0-----:R-:W-:-:S03]  /*dd00*/  IMAD.SHL.U32 R6, R6, 0x80, RZ ;  /* 0x0000008006067824 */ /* 0x001fc600078e00ff */
[----:B-1----:R-:W3:Y:S04]  /*dd10*/  LDL R7, [R1+0x558] ;  /* 0x0005580001077983 */ /* 0x002ee80000100800 */
[----:B------:R-:W4:Y:S04]  /*dd20*/  LDL.LU R120, [R1+0x514] ;  /* 0x0005140001787983 */ /* 0x000f280000300800 */
[----:B------:R-:W3:Y:S04]  /*dd30*/  LDL.LU R121, [R1+0x504] ;  /* 0x0005040001797983 */ /* 0x000ee80000300800 */
[----:B------:R-:W3:Y:S04]  /*dd40*/  LDL.LU R111, [R1+0x4fc] ;  /* 0x0004fc00016f7983 */ /* 0x000ee80000300800 */
[----:B------:R-:W3:Y:S04]  /*dd50*/  LDL.LU R184, [R1+0x4ec] ;  /* 0x0004ec0001b87983 */ /* 0x000ee80000300800 */
[----:B------:R-:W3:Y:S04]  /*dd60*/  LDL.LU R182, [R1+0x510] ;  /* 0x0005100001b67983 */ /* 0x000ee80000300800 */
[----:B------:R-:W3:Y:S04]  /*dd70*/  LDL.LU R179, [R1+0x4e4] ;  /* 0x0004e40001b37983 */ /* 0x000ee80000300800 */
[----:B------:R-:W3:Y:S01]  /*dd80*/  LDL.LU R180, [R1+0x508] ;  /* 0x0005080001b47983 */ /* 0x000ee20000300800 */
[----:B------:R-:W-:-:S03]  /*dd90*/  IADD3 R3, P6, R6, R3, RZ ;  /* 0x0000000306037210 */ /* 0x000fc60007fde0ff */
[----:B------:R-:W3:Y:S04]  /*dda0*/  LDL.LU R178, [R1+0x4dc] ;  /* 0x0004dc0001b27983 */ /* 0x000ee80000300800 */
[----:B------:R-:W3:Y:S04]  /*ddb0*/  LDL.LU R175, [R1+0x500] ;  /* 0x0005000001af7983 */ /* 0x000ee80000300800 */
[----:B------:R-:W3:Y:S04]  /*ddc0*/  LDL.LU R176, [R1+0x4d4] ;  /* 0x0004d40001b07983 */ /* 0x000ee80000300800 */
[----:B------:R-:W3:Y:S04]  /*ddd0*/  LDL.LU R172, [R1+0x4f8] ;  /* 0x0004f80001ac7983 */ /* 0x000ee80000300800 */
[----:B------:R-:W3:Y:S04]  /*dde0*/  LDL.LU R119, [R1+0x4cc] ;  /* 0x0004cc0001777983 */ /* 0x000ee80000300800 */
[----:B------:R-:W3:Y:S04]  /*ddf0*/  LDL.LU R116, [R1+0x4f0] ;  /* 0x0004f00001747983 */ /* 0x000ee80000300800 */
[----:B------:R-:W3:Y:S04]  /*de00*/  LDL.LU R117, [R1+0x4c4] ;  /* 0x0004c40001757983 */ /* 0x000ee80000300800 */
[----:B------:R-:W3:Y:S04]  /*de10*/  LDL.LU R170, [R1+0x4e8] ;  /* 0x0004e80001aa7983 */ /* 0x000ee80000300800 */
[----:B------:R0:W-:Y:S04]  /*de20*/  STL [R1+0x50c], R3 ;  /* 0x00050c0301007387 */ /* 0x0001e80000100800 */
[----:B0-----:R-:W3:Y:S01]  /*de30*/  LDL.LU R3, [R1+0x638] ;  /* 0x0006380001037983 */ /* 0x001ee20000300800 */
[----:B------:R-:W-:-:S02]  /*de40*/  IADD3 R2, P3, R6, R2, RZ ;  /* 0x0000000206027210 */ /* 0x000fc40007f7e0ff */
[C---:B--2---:R-:W-:Y:S02]  /*de50*/  IADD3 R5, P4, R6.reuse, R5, RZ ;  /* 0x0000000506057210 */ /* 0x044fe40007f9e0ff */
[C---:B----4-:R-:W-:Y:S02]  /*de60*/  IADD3 R120, P5, R6.reuse, R120, RZ ;  /* 0x0000007806787210 */ /* 0x050fe40007fbe0ff */
[----:B---3--:R-:W-:-:S03]  /*de70*/  IADD3 R121, P1, R6, R121, RZ ;  /* 0x0000007906797210 */ /* 0x008fc60007f3e0ff */
[----:B------:R0:W-:Y:S01]  /*de80*/  STL [R1+0x514], R120 ;  /* 0x0005147801007387 */ /* 0x0001e20000100800 */
[----:B------:R-:W-:-:S03]  /*de90*/  IADD3 R111, P2, R6, R111, RZ ;  /* 0x0000006f066f7210 */ /* 0x000fc60007f5e0ff */
[----:B0-----:R-:W2:Y:S04]  /*dea0*/  LDL.LU R120, [R1+0x4bc] ;  /* 0x0004bc0001787983 */ /* 0x001ea80000300800 */
[----:B------:R0:W-:Y:S04]  /*deb0*/  STL [R1+0x4f4], R2 ;  /* 0x0004f40201007387 */ /* 0x0001e80000100800 */
[----:B------:R1:W-:Y:S04]  /*dec0*/  STL [R1+0x504], R121 ;  /* 0x0005047901007387 */ /* 0x0003e80000100800 */
[----:B------:R3:W-:Y:S01]  /*ded0*/  STL [R1+0x4fc], R111 ;  /* 0x0004fc6f01007387 */ /* 0x0007e20000100800 */
[----:B0-----:R-:W-:-:S03]  /*dee0*/  SHF.R.S32.HI R2, RZ, 0x1f, R6 ;  /* 0x0000001fff027819 */ /* 0x001fc60000011406 */
[----:B------:R-:W4:Y:S04]  /*def0*/  LDL.LU R174, [R1+0x4e0] ;  /* 0x0004e00001ae7983 */ /* 0x000f280000300800 */
[----:B------:R-:W4:Y:S04]  /*df00*/  LDL.LU R171, [R1+0x4b4] ;  /* 0x0004b40001ab7983 */ /* 0x000f280000300800 */
[----:B-1----:R-:W4:Y:S01]  /*df10*/  LDL.LU R121, [R1+0x4d8] ;  /* 0x0004d80001797983 */ /* 0x002f220000300800 */
[----:B------:R-:W-:Y:S01]  /*df20*/  IMAD.X R182, R2, 0x1, R182, P5 ;  /* 0x0000000102b67824 */ /* 0x000fe200028e06b6 */
[----:B------:R-:W-:-:S02]  /*df30*/  IADD3 R179, P5, R6, R179, RZ ;  /* 0x000000b306b37210 */ /* 0x000fc40007fbe0ff */
[----:B---3--:R-:W3:Y:S01]  /*df40*/  LDL.LU R111, [R1+0x4ac] ;  /* 0x0004ac00016f7983 */ /* 0x008ee20000300800 */
[----:B------:R-:W-:Y:S01]  /*df50*/  IMAD.X R180, R2, 0x1, R180, P6 ;  /* 0x0000000102b47824 */ /* 0x000fe200030e06b4 */
[----:B------:R-:W-:Y:S01]  /*df60*/  IADD3 R178, P6, R6, R178, RZ ;  /* 0x000000b206b27210 */ /* 0x000fe20007fde0ff */
[C---:B------:R-:W-:Y:S02]  /*df70*/  IMAD.X R175, R2.reuse, 0x1, R175, P1 ;  /* 0x0000000102af7824 */ /* 0x040fe400008e06af */
[----:B------:R-:W-:Y:S01]  /*df80*/  IMAD.X R172, R2, 0x1, R172, P2 ;  /* 0x0000000102ac7824 */ /* 0x000fe200010e06ac */
[C---:B------:R-:W-:Y:S02]  /*df90*/  IADD3 R119, P2, R6.reuse, R119, RZ ;  /* 0x0000007706777210 */ /* 0x040fe40007f5e0ff */
[----:B------:R-:W-:Y:S01]  /*dfa0*/  IADD3 R176, P1, R6, R176, RZ ;  /* 0x000000b006b07210 */ /* 0x000fe20007f3e0ff */
[C---:B------:R-:W-:Y:S02]  /*dfb0*/  IMAD.X R116, R2.reuse, 0x1, R116, P3 ;  /* 0x0000000102747824 */ /* 0x040fe400018e0674 */
[----:B------:R-:W-:Y:S01]  /*dfc0*/  IMAD.X R3, R2, 0x1, R3, P4 ;  /* 0x0000000102037824 */ /* 0x000fe200020e0603 */
[----:B------:R-:W-:-:S05]  /*dfd0*/  IADD3 R184, P4, R6, R184, RZ ;  /* 0x000000b806b87210 */ /* 0x000fca0007f9e0ff */
[----:B------:R-:W-:Y:S04]  /*dfe0*/  STL [R1+0x4ec], R184 ;  /* 0x0004ecb801007387 */ /* 0x000fe80000100800 */
[----:B------:R-:W-:Y:S04]  /*dff0*/  STL [R1+0x510], R182 ;  /* 0x000510b601007387 */ /* 0x000fe80000100800 */
[----:B------:R-:W-:Y:S04]  /*e000*/  STL [R1+0x4e4], R179 ;  /* 0x0004e4b301007387 */ /* 0x000fe80000100800 */
[----:B------:R-:W-:Y:S04]  /*e010*/  STL [R1+0x508], R180 ;  /* 0x000508b401007387 */ /* 0x000fe80000100800 */
[----:B------:R-:W-:Y:S04]  /*e020*/  STL [R1+0x4dc], R178 ;  /* 0x0004dcb201007387 */ /* 0x000fe80000100800 */
[----:B------:R-:W-:Y:S04]  /*e030*/  STL [R1+0x500], R175 ;  /* 0x000500af01007387 */ /* 0x000fe80000100800 */
[----:B------:R0:W-:Y:S04]  /*e040*/  STL [R1+0x4cc], R119 ;  /* 0x0004cc7701007387 */ /* 0x0001e80000100800 */
[----:B------:R-:W-:Y:S04]  /*e050*/  STL [R1+0x4d4], R176 ;  /* 0x0004d4b001007387 */ /* 0x000fe80000100800 */
[----:B0-----:R-:W3:Y:S04]  /*e060*/  LDL.LU R119, [R1+0x4d0] ;  /* 0x0004d00001777983 */ /* 0x001ee80000300800 */
[----:B------:R-:W-:Y:S04]  /*e070*/  STL [R1+0x4f8], R172 ;  /* 0x0004f8ac01007387 */ /* 0x000fe80000100800 */
[----:B------:R0:W-:Y:S04]  /*e080*/  STL [R1+0x4f0], R116 ;  /* 0x0004f07401007387 */ /* 0x0001e80000100800 */
[----:B0-----:R-:W3:Y:S01]  /*e090*/  LDL.LU R116, [R1+0x4a4] ;  /* 0x0004a40001747983 */ /* 0x001ee20000300800 */
[----:B------:R-:W-:-:S03]  /*e0a0*/  IADD3 R117, P3, R6, R117, RZ ;  /* 0x0000007506757210 */ /* 0x000fc60007f7e0ff */
[----:B------:R-:W3:Y:S04]  /*e0b0*/  LDL.LU R192, [R1+0x4c8] ;  /* 0x0004c80001c07983 */ /* 0x000ee80000300800 */
[----:B------:R-:W3:Y:S04]  /*e0c0*/  LDL.LU R190, [R1+0x49c] ;  /* 0x00049c0001be7983 */ /* 0x000ee80000300800 */
[----:B------:R-:W3:Y:S04]  /*e0d0*/  LDL.LU R187, [R1+0x4c0] ;  /* 0x0004c00001bb7983 */ /* 0x000ee80000300800 */
[----:B------:R0:W-:Y:S04]  /*e0e0*/  STL [R1+0x4c4], R117 ;  /* 0x0004c47501007387 */ /* 0x0001e80000100800 */
[----:B------:R-:W3:Y:S04]  /*e0f0*/  LDL.LU R188, [R1+0x494] ;  /* 0x0004940001bc7983 */ /* 0x000ee80000300800 */
[----:B0-----:R-:W3:Y:S01]  /*e100*/  LDL.LU R117, [R1+0x4b8] ;  /* 0x0004b80001757983 */ /* 0x001ee20000300800 */
[----:B------:R-:W-:-:S03]  /*e110*/  IMAD.X R170, R2, 0x1, R170, P4 ;  /* 0x0000000102aa7824 */ /* 0x000fc600020e06aa */
[----:B------:R-:W3:Y:S04]  /*e120*/  LDL.LU R186, [R1+0x48c] ;  /* 0x00048c0001ba7983 */ /* 0x000ee80000300800 */
[----:B------:R0:W-:Y:S04]  /*e130*/  STL [R1+0x4e8], R170 ;  /* 0x0004e8aa01007387 */ /* 0x0001e80000100800 */
[----:B0-----:R-:W3:Y:S04]  /*e140*/  LDL.LU R170, [R1+0x4b0] ;  /* 0x0004b00001aa7983 */ /* 0x001ee80000300800 */
[----:B------:R-:W3:Y:S04]  /*e150*/  LDL.LU R176, [R1+0x484] ;  /* 0x0004840001b07983 */ /* 0x000ee80000300800 */
[----:B------:R-:W3:Y:S01]  /*e160*/  LDL.LU R172, [R1+0x4a8] ;  /* 0x0004a80001ac7983 */ /* 0x000ee20000300800 */
[----:B--2---:R-:W-:-:S05]  /*e170*/  IADD3 R120, P4, R6, R120, RZ ;  /* 0x0000007806787210 */ /* 0x004fca0007f9e0ff */
[----:B------:R0:W-:Y:S04]  /*e180*/  STL [R1+0x4bc], R120 ;  /* 0x0004bc7801007387 */ /* 0x0001e80000100800 */
[----:B0-----:R-:W2:Y:S01]  /*e190*/  LDL.LU R120, [R1+0x47c] ;  /* 0x00047c0001787983 */ /* 0x001ea20000300800 */
[----:B----4-:R-:W-:-:S03]  /*e1a0*/  IMAD.X R174, R2, 0x1, R174, P5 ;  /* 0x0000000102ae7824 */ /* 0x010fc600028e06ae */
[----:B------:R-:W4:Y:S01]  /*e1b0*/  LDL.LU R183, [R1+0x4a0] ;  /* 0x0004a00001b77983 */ /* 0x000f220000300800 */
[----:B------:R-:W-:Y:S01]  /*e1c0*/  IADD3 R171, P5, R6, R171, RZ ;  /* 0x000000ab06ab7210 */ /* 0x000fe20007fbe0ff */
[----:B------:R-:W-:Y:S02]  /*e1d0*/  IMAD.X R121, R2, 0x1, R121, P6 ;  /* 0x0000000102797824 */ /* 0x000fe400030e0679 */
[----:B------:R-:W-:Y:S01]  /*e1e0*/  STL [R1+0x4e0], R174 ;  /* 0x0004e0ae01007387 */ /* 0x000fe20000100800 */
[----:B---3--:R-:W-:-:S03]  /*e1f0*/  IADD3 R111, P6, R6, R111, RZ ;  /* 0x0000006f066f7210 */ /* 0x008fc60007fde0ff */
[----:B------:R0:W-:Y:S04]  /*e200*/  STL [R1+0x4d8], R121 ;  /* 0x0004d87901007387 */ /* 0x0001e80000100800 */
[----:B------:R1:W-:Y:S04]  /*e210*/  STL [R1+0x4b4], R171 ;  /* 0x0004b4ab01007387 */ /* 0x0003e80000100800 */
[----:B0-----:R-:W3:Y:S04]  /*e220*/  LDL.LU R121, [R1+0x474] ;  /* 0x0004740001797983 */ /* 0x001ee80000300800 */
[----:B------:R-:W3:Y:S04]  /*e230*/  LDL.LU R184, [R1+0x498] ;  /* 0x0004980001b87983 */ /* 0x000ee80000300800 */
[----:B------:R-:W3:Y:S04]  /*e240*/  LDL.LU R182, [R1+0x46c] ;  /* 0x00046c0001b67983 */ /* 0x000ee80000300800 */
[----:B------:R-:W3:Y:S04]  /*e250*/  LDL.LU R179, [R1+0x490] ;  /* 0x0004900001b37983 */ /* 0x000ee80000300800 */
[----:B------:R0:W-:Y:S04]  /*e260*/  STL [R1+0x4ac], R111 ;  /* 0x0004ac6f01007387 */ /* 0x0001e80000100800 */
[----:B------:R-:W3:Y:S04]  /*e270*/  LDL.LU R180, [R1+0x464] ;  /* 0x0004640001b47983 */ /* 0x000ee80000300800 */
[----:B------:R-:W3:Y:S04]  /*e280*/  LDL.LU R178, [R1+0x488] ;  /* 0x0004880001b27983 */ /* 0x000ee80000300800 */
[----:B------:R-:W3:Y:S04]  /*e290*/  LDL.LU R175, [R1+0x45c] ;  /* 0x00045c0001af7983 */ /* 0x000ee80000300800 */
[----:B------:R-:W3:Y:S04]  /*e2a0*/  LDL.LU R174, [R1+0x480] ;  /* 0x0004800001ae7983 */ /* 0x000ee80000300800 */
[----:B-1----:R-:W3:Y:S04]  /*e2b0*/  LDL.LU R171, [R1+0x454] ;  /* 0x0004540001ab7983 */ /* 0x002ee80000300800 */
[----:B0-----:R-:W3:Y:S01]  /*e2c0*/  LDL.LU R111, [R1+0x478] ;  /* 0x00047800016f7983 */ /* 0x001ee20000300800 */
[----:B------:R-:W-:-:S05]  /*e2d0*/  IMAD.X R119, R2, 0x1, R119, P1 ;  /* 0x0000000102777824 */ /* 0x000fca00008e0677 */
[----:B------:R0:W-:Y:S04]  /*e2e0*/  STL [R1+0x4d0], R119 ;  /* 0x0004d07701007387 */ /* 0x0001e80000100800 */
[----:B0-----:R-:W3:Y:S01]  /*e2f0*/  LDL.LU R119, [R1+0x44c] ;  /* 0x00044c0001777983 */ /* 0x001ee20000300800 */
[----:B------:R-:W-:-:S05]  /*e300*/  IADD3 R116, P1, R6, R116, RZ ;  /* 0x0000007406747210 */ /* 0x000fca0007f3e0ff */
[----:B------:R0:W-:Y:S04]  /*e310*/  STL [R1+0x4a4], R116 ;  /* 0x0004a47401007387 */ /* 0x0001e80000100800 */
[----:B0-----:R-:W3:Y:S01]  /*e320*/  LDL.LU R116, [R1+0x470] ;  /* 0x0004700001747983 */ /* 0x001ee20000300800 */
[----:B------:R-:W-:Y:S01]  /*e330*/  IMAD.X R192, R2, 0x1, R192, P2 ;  /* 0x0000000102c07824 */ /* 0x000fe200010e06c0 */
[----:B------:R-:W-:Y:S01]  /*e340*/  IADD3 R190, P2, R6, R190, RZ ;  /* 0x000000be06be7210 */ /* 0x000fe20007f5e0ff */
[----:B------:R-:W-:-:S03]  /*e350*/  IMAD.X R187, R2, 0x1, R187, P3 ;  /* 0x0000000102bb7824 */ /* 0x000fc600018e06bb */
[----:B------:R-:W-:Y:S01]  /*e360*/  STL [R1+0x4c8], R192 ;  /* 0x0004c8c001007387 */ /* 0x000fe20000100800 */
[----:B------:R-:W-:-:S03]  /*e370*/  IMAD.X R117, R2, 0x1, R117, P4 ;  /* 0x0000000102757824 */ /* 0x000fc600020e0675 */
[----:B------:R-:W-:Y:S04]  /*e380*/  STL [R1+0x49c], R190 ;  /* 0x00049cbe01007387 */ /* 0x000fe80000100800 */
[----:B------:R0:W-:Y:S04]  /*e390*/  STL [R1+0x4b8], R117 ;  /* 0x0004b87501007387 */ /* 0x0001e80000100800 */
[----:B------:R-:W-:Y:S04]  /*e3a0*/  STL [R1+0x4c0], R187 ;  /* 0x0004c0bb01007387 */ /* 0x000fe80000100800 */
[----:B0-----:R-:W3:Y:S01]  /*e3b0*/  LDL.LU R117, [R1+0x444] ;  /* 0x0004440001757983 */ /* 0x001ee20000300800 */
[----:B------:R-:W-:Y:S01]  /*e3c0*/  IADD3 R188, P3, R6, R188, RZ ;  /* 0x000000bc06bc7210 */ /* 0x000fe20007f7e0ff */
[----:B------:R-:W-:Y:S01]  /*e3d0*/  IMAD.X R170, R2, 0x1, R170, P5 ;  /* 0x0000000102aa7824 */ /* 0x000fe200028e06aa */
[----:B------:R-:W-:-:S03]  /*e3e0*/  IADD3 R186, P4, R6, R186, RZ ;  /* 0x000000ba06ba7210 */ /* 0x000fc60007f9e0ff */
[----:B------:R-:W-:Y:S01]  /*e3f0*/  STL [R1+0x494], R188 ;  /* 0x000494bc01007387 */ /* 0x000fe20000100800 */
[----:B------:R-:W-:-:S03]  /*e400*/  IADD3 R176, P5, R6, R176, RZ ;  /* 0x000000b006b07210 */ /* 0x000fc60007fbe0ff */
[----:B------:R0:W-:Y:S01]  /*e410*/  STL [R1+0x4b0], R170 ;  /* 0x0004b0aa01007387 */ /* 0x0001e20000100800 */
[----:B------:R-:W-:-:S03]  /*e420*/  IMAD.X R172, R2, 0x1, R172, P6 ;  /* 0x0000000102ac7824 */ /* 0x000fc600030e06ac */
[----:B0-----:R-:W3:Y:S04]  /*e430*/  LDL.LU R170, [R1+0x468] ;  /* 0x0004680001aa7983 */ /* 0x001ee80000300800 */
[----:B------:R-:W-:Y:S04]  /*e440*/  STL [R1+0x48c], R186 ;  /* 0x00048cba01007387 */ /* 0x000fe80000100800 */
[----:B------:R0:W-:Y:S04]  /*e450*/  STL [R1+0x484], R176 ;  /* 0x000484b001007387 */ /* 0x0001e80000100800 */
[----:B0-----:R-:W3:Y:S04]  /*e460*/  LDL.LU R176, [R1+0x43c] ;  /* 0x00043c0001b07983 */ /* 0x001ee80000300800 */
[----:B------:R0:W-:Y:S04]  /*e470*/  STL [R1+0x4a8], R172 ;  /* 0x0004a8ac01007387 */ /* 0x0001e80000100800 */
[----:B0-----:R-:W3:Y:S01]  /*e480*/  LDL.LU R172, [R1+0x460] ;  /* 0x0004600001ac7983 */ /* 0x001ee20000300800 */
[----:B--2---:R-:W-:Y:S01]  /*e490*/  IADD3 R120, P6, R6, R120, RZ ;  /* 0x0000007806787210 */ /* 0x004fe20007fde0ff */
[----:B----4-:R-:W-:-:S04]  /*e4a0*/  IMAD.X R183, R2, 0x1, R183, P1 ;  /* 0x0000000102b77824 */ /* 0x010fc800008e06b7 */
[----:B------:R0:W-:Y:S04]  /*e4b0*/  STL [R1+0x47c], R120 ;  /* 0x00047c7801007387 */ /* 0x0001e80000100800 */
[----:B0-----:R-:W2:Y:S01]  /*e4c0*/  LDL.LU R120, [R1+0x434] ;  /* 0x0004340001787983 */ /* 0x001ea20000300800 */
[----:B---3--:R-:W-:Y:S01]  /*e4d0*/  IADD3 R121, P1, R6, R121, RZ ;  /* 0x0000007906797210 */ /* 0x008fe20007f3e0ff */
[----:B------:R-:W-:-:S04]  /*e4e0*/  IMAD.X R184, R2, 0x1, R184, P2 ;  /* 0x0000000102b87824 */ /* 0x000fc800010e06b8 */
[----:B------:R0:W-:Y:S01]  /*e4f0*/  STL [R1+0x474], R121 ;  /* 0x0004747901007387 */ /* 0x0001e20000100800 */
[----:B------:R-:W-:Y:S01]  /*e500*/  IADD3 R182, P2, R6, R182, RZ ;  /* 0x000000b606b67210 */ /* 0x000fe20007f5e0ff */
[----:B------:R-:W-:Y:S02]  /*e510*/  IMAD.X R179, R2, 0x1, R179, P3 ;  /* 0x0000000102b37824 */ /* 0x000fe400018e06b3 */
[----:B0-----:R-:W3:Y:S04]  /*e520*/  LDL.LU R121, [R1+0x458] ;  /* 0x0004580001797983 */ /* 0x001ee80000300800 */
[----:B------:R-:W-:Y:S01]  /*e530*/  STL [R1+0x4a0], R183 ;  /* 0x0004a0b701007387 */ /* 0x000fe20000100800 */
[----:B------:R-:W-:-:S03]  /*e540*/  IADD3 R180, P3, R6, R180, RZ ;  /* 0x000000b406b47210 */ /* 0x000fc60007f7e0ff */
[----:B------:R-:W-:Y:S01]  /*e550*/  STL [R1+0x498], R184 ;  /* 0x000498b801007387 */ /* 0x000fe20000100800 */
[----:B------:R-:W-:-:S03]  /*e560*/  IMAD.X R178, R2, 0x1, R178, P4 ;  /* 0x0000000102b27824 */ /* 0x000fc600020e06b2 */
[----:B------:R-:W-:Y:S01]  /*e570*/  STL [R1+0x46c], R182 ;  /* 0x00046cb601007387 */ /* 0x000fe20000100800 */
[----:B------:R-:W-:-:S03]  /*e580*/  IADD3 R175, P4, R6, R175, RZ ;  /* 0x000000af06af7210 */ /* 0x000fc60007f9e0ff */
[----:B------:R-:W-:Y:S01]  /*e590*/  STL [R1+0x490], R179 ;  /* 0x000490b301007387 */ /* 0x000fe20000100800 */
[----:B------:R-:W-:-:S03]  /*e5a0*/  IMAD.X R174, R2, 0x1, R174, P5 ;  /* 0x0000000102ae7824 */ /* 0x000fc600028e06ae */
[----:B------:R-:W-:Y:S01]  /*e5b0*/  STL [R1+0x464], R180 ;  /* 0x000464b401007387 */ /* 0x000fe20000100800 */
[----:B------:R-:W-:-:S03]  /*e5c0*/  IMAD.X R111, R2, 0x1, R111, P6 ;  /* 0x00000001026f7824 */ /* 0x000fc600030e066f */
[----:B------:R-:W-:Y:S01]  /*e5d0*/  STL [R1+0x488], R178 ;  /* 0x000488b201007387 */ /* 0x000fe20000100800 */
[----:B------:R-:W-:-:S03]  /*e5e0*/  IADD3 R171, P5, R6, R171, RZ ;  /* 0x000000ab06ab7210 */ /* 0x000fc60007fbe0ff */
[----:B------:R-:W-:Y:S04]  /*e5f0*/  STL [R1+0x45c], R175 ;  /* 0x00045caf01007387 */ /* 0x000fe80000100800 */
[----:B------:R0:W-:Y:S04]  /*e600*/  STL [R1+0x478], R111 ;  /* 0x0004786f01007387 */ /* 0x0001e80000100800 */
[----:B------:R-:W-:Y:S04]  /*e610*/  STL [R1+0x480], R174 ;  /* 0x000480ae01007387 */ /* 0x000fe80000100800 */
[----:B0-----:R-:W4:Y:S04]  /*e620*/  LDL.LU R111, [R1+0x42c] ;  /* 0x00042c00016f7983 */ /* 0x001f280000300800 */
[----:B------:R-:W-:Y:S01]  /*e630*/  STL [R1+0x454], R171 ;  /* 0x000454ab01007387 */ /* 0x000fe20000100800 */
[----:B------:R-:W-:-:S05]  /*e640*/  IADD3 R119, P6, R6, R119, RZ ;  /* 0x0000007706777210 */ /* 0x000fca0007fde0ff */
[----:B------:R0:W-:Y:S04]  /*e650*/  STL [R1+0x44c], R119 ;  /* 0x00044c7701007387 */ /* 0x0001e80000100800 */
[----:B0-----:R-:W4:Y:S01]  /*e660*/  LDL.LU R119, [R1+0x450] ;  /* 0x0004500001777983 */ /* 0x001f220000300800 */
[----:B------:R-:W-:-:S03]  /*e670*/  IMAD.X R116, R2, 0x1, R116, P1 ;  /* 0x0000000102747824 */ /* 0x000fc600008e0674 */
[----:B------:R-:W4:Y:S04]  /*e680*/  LDL.LU R192, [R1+0x424] ;  /* 0x0004240001c07983 */ /* 0x000f280000300800 */
[----:B------:R-:W4:Y:S04]  /*e690*/  LDL.LU R190, [R1+0x448] ;  /* 0x0004480001be7983 */ /* 0x000f280000300800 */
[----:B------:R-:W4:Y:S04]  /*e6a0*/  LDL.LU R187, [R1+0x41c] ;  /* 0x00041c0001bb7983 */ /* 0x000f280000300800 */
[----:B------:R0:W-:Y:S04]  /*e6b0*/  STL [R1+0x470], R116 ;  /* 0x0004707401007387 */ /* 0x0001e80000100800 */
[----:B------:R-:W4:Y:S04]  /*e6c0*/  LDL.LU R188, [R1+0x440] ;  /* 0x0004400001bc7983 */ /* 0x000f280000300800 */
[----:B0-----:R-:W4:Y:S01]  /*e6d0*/  LDL.LU R116, [R1+0x414] ;  /* 0x0004140001747983 */ /* 0x001f220000300800 */
[----:B------:R-:W-:-:S03]  /*e6e0*/  IADD3 R117, P1, R6, R117, RZ ;  /* 0x0000007506757210 */ /* 0x000fc60007f3e0ff */
[----:B------:R-:W4:Y:S04]  /*e6f0*/  LDL.LU R186, [R1+0x438] ;  /* 0x0004380001ba7983 */ /* 0x000f280000300800 */
[----:B------:R0:W-:Y:S04]  /*e700*/  STL [R1+0x444], R117 ;  /* 0x0004447501007387 */ /* 0x0001e80000100800 */
[----:B0-----:R-:W4:Y:S04]  /*e710*/  LDL.LU R117, [R1+0x40c] ;  /* 0x00040c0001757983 */ /* 0x001f280000300800 */
[----:B------:R-:W4:Y:S01]  /*e720*/  LDL.LU R174, [R1+0x430] ;  /* 0x0004300001ae7983 */ /* 0x000f220000300800 */
[----:B------:R-:W-:-:S03]  /*e730*/  IMAD.X R170, R2, 0x1, R170, P2 ;  /* 0x0000000102aa7824 */ /* 0x000fc600010e06aa */
[----:B------:R-:W4:Y:S04]  /*e740*/  LDL.LU R171, [R1+0x404] ;  /* 0x0004040001ab7983 */ /* 0x000f280000300800 */
[----:B------:R0:W-:Y:S04]  /*e750*/  STL [R1+0x468], R170 ;  /* 0x000468aa01007387 */ /* 0x0001e80000100800 */
[----:B0-----:R-:W4:Y:S01]  /*e760*/  LDL.LU R170, [R1+0x428] ;  /* 0x0004280001aa7983 */ /* 0x001f220000300800 */
[----:B------:R-:W-:-:S03]  /*e770*/  IADD3 R176, P2, R6, R176, RZ ;  /* 0x000000b006b07210 */ /* 0x000fc60007f5e0ff */
[----:B------:R-:W4:Y:S04]  /*e780*/  LDL.LU R183, [R1+0x3fc] ;  /* 0x0003fc0001b77983 */ /* 0x000f280000300800 */
[----:B------:R-:W-:Y:S01]  /*e790*/  STL [R1+0x43c], R176 ;  /* 0x00043cb001007387 */ /* 0x000fe20000100800 */
[----:B------:R-:W-:-:S05]  /*e7a0*/  IMAD.X R172, R2, 0x1, R172, P3 ;  /* 0x0000000102ac7824 */ /* 0x000fca00018e06ac */
[----:B------:R0:W-:Y:S04]  /*e7b0*/  STL [R1+0x460], R172 ;  /* 0x000460ac01007387 */ /* 0x0001e80000100800 */
[----:B0-----:R-:W4:Y:S01]  /*e7c0*/  LDL.LU R172, [R1+0x420] ;  /* 0x0004200001ac7983 */ /* 0x001f220000300800 */
[----:B--2---:R-:W-:-:S05]  /*e7d0*/  IADD3 R120, P3, R6, R120, RZ ;  /* 0x0000007806787210 */ /* 0x004fca0007f7e0ff */
[----:B------:R0:W-:Y:S04]  /*e7e0*/  STL [R1+0x434], R120 ;  /* 0x0004347801007387 */ /* 0x0001e80000100800 */
[----:B------:R-:W2:Y:S04]  /*e7f0*/  LDL.LU R184, [R1+0x3f4] ;  /* 0x0003f40001b87983 */ /* 0x000ea80000300800 */
[----:B------:R-:W2:Y:S04]  /*e800*/  LDL.LU R182, [R1+0x418] ;  /* 0x0004180001b67983 */ /* 0x000ea80000300800 */
[----:B------:R-:W2:Y:S01]  /*e810*/  LDL.LU R179, [R1+0x3ec] ;  /* 0x0003ec0001b37983 */ /* 0x000ea20000300800 */
[----:B---3--:R-:W-:-:S05]  /*e820*/  IMAD.X R121, R2, 0x1, R121, P4 ;  /* 0x0000000102797824 */ /* 0x008fca00020e0679 */
[----:B------:R1:W-:Y:S04]  /*e830*/  STL [R1+0x458], R121 ;  /* 0x0004587901007387 */ /* 0x0003e80000100800 */
[----:B------:R-:W3:Y:S04]  /*e840*/  LDL.LU R180, [R1+0x410] ;  /* 0x0004100001b47983 */ /* 0x000ee80000300800 */
[----:B------:R-:W3:Y:S04]  /*e850*/  LDL.LU R178, [R1+0x3e4] ;  /* 0x0003e40001b27983 */ /* 0x000ee80000300800 */
[----:B------:R-:W3:Y:S04]  /*e860*/  LDL.LU R175, [R1+0x408] ;  /* 0x0004080001af7983 */ /* 0x000ee80000300800 */
[----:B------:R-:W3:Y:S04]  /*e870*/  LDL.LU R176, [R1+0x3dc] ;  /* 0x0003dc0001b07983 */ /* 0x000ee80000300800 */
[----:B0-----:R-:W3:Y:S04]  /*e880*/  LDL.LU R120, [R1+0x400] ;  /* 0x0004000001787983 */ /* 0x001ee80000300800 */
[----:B-1----:R-:W3:Y:S01]  /*e890*/  LDL.LU R121, [R1+0x3d4] ;  /* 0x0003d40001797983 */ /* 0x002ee20000300800 */
[----:B----4-:R-:W-:-:S05]  /*e8a0*/  IADD3 R111, P4, R6, R111, RZ ;  /* 0x0000006f066f7210 */ /* 0x010fca0007f9e0ff */
[----:B------:R0:W-:Y:S04]  /*e8b0*/  STL [R1+0x42c], R111 ;  /* 0x00042c6f01007387 */ /* 0x0001e80000100800 */
[----:B0-----:R-:W4:Y:S01]  /*e8c0*/  LDL.LU R111, [R1+0x3f8] ;  /* 0x0003f800016f7983 */ /* 0x001f220000300800 */
[----:B------:R-:W-:-:S05]  /*e8d0*/  IMAD.X R119, R2, 0x1, R119, P5 ;  /* 0x0000000102777824 */ /* 0x000fca00028e0677 */
[----:B------:R0:W-:Y:S01]  /*e8e0*/  STL [R1+0x450], R119 ;  /* 0x0004507701007387 */ /* 0x0001e20000100800 */
[----:B------:R-:W-:Y:S01]  /*e8f0*/  IADD3 R192, P5, R6, R192, RZ ;  /* 0x000000c006c07210 */ /* 0x000fe20007fbe0ff */
[----:B------:R-:W-:Y:S02]  /*e900*/  IMAD.X R190, R2, 0x1, R190, P6 ;  /* 0x0000000102be7824 */ /* 0x000fe400030e06be */
[----:B0-----:R-:W4:Y:S01]  /*e910*/  LDL.LU R119, [R1+0x3cc] ;  /* 0x0003cc0001777983 */ /* 0x001f220000300800 */
[----:B------:R-:W-:Y:S01]  /*e920*/  IADD3 R187, P6, R6, R187, RZ ;  /* 0x000000bb06bb7210 */ /* 0x000fe20007fde0ff */
[----:B------:R-:W-:Y:S02]  /*e930*/  IMAD.X R188, R2, 0x1, R188, P1 ;  /* 0x0000000102bc7824 */ /* 0x000fe400008e06bc */
[----:B------:R-:W-:Y:S01]  /*e940*/  STL [R1+0x424], R192 ;  /* 0x000424c001007387 */ /* 0x000fe20000100800 */
[----:B------:R-:W-:-:S03]  /*e950*/  IADD3 R116, P1, R6, R116, RZ ;  /* 0x0000007406747210 */ /* 0x000fc60007f3e0ff */
[----:B------:R-:W-:Y:S04]  /*e960*/  STL [R1+0x448], R190 ;  /* 0x000448be01007387 */ /* 0x000fe80000100800 */
[----:B------:R0:W-:Y:S04]  /*e970*/  STL [R1+0x414], R116 ;  /* 0x0004147401007387 */ /* 0x0001e80000100800 */
[----:B------:R-:W-:Y:S04]  /*e980*/  STL [R1+0x41c], R187 ;  /* 0x00041cbb01007387 */ /* 0x000fe80000100800 */
[----:B0-----:R-:W4:Y:S01]  /*e990*/  LDL.LU R116, [R1+0x3f0] ;  /* 0x0003f00001747983 */ /* 0x001f220000300800 */
[----:B------:R-:W-:Y:S01]  /*e9a0*/  IMAD.X R186, R2, 0x1, R186, P2 ;  /* 0x0000000102ba7824 */ /* 0x000fe200010e06ba */
[----:B------:R-:W-:-:S02]  /*e9b0*/  IADD3 R117, P2, R6, R117, RZ ;  /* 0x0000007506757210 */ /* 0x000fc40007f5e0ff */
[----:B------:R-:W-:Y:S04]  /*e9c0*/  STL [R1+0x440], R188 ;  /* 0x000440bc01007387 */ /* 0x000fe80000100800 */
[----:B------:R0:W-:Y:S04]  /*e9d0*/  STL [R1+0x40c], R117 ;  /* 0x00040c7501007387 */ /* 0x0001e80000100800 */
[----:B0-----:R-:W4:Y:S01]  /*e9e0*/  LDL.LU R117, [R1+0x3c4] ;  /* 0x0003c40001757983 */ /* 0x001f220000300800 */
[----:B------:R-:W-:Y:S01]  /*e9f0*/  IMAD.X R174, R2, 0x1, R174, P3 ;  /* 0x0000000102ae7824 */ /* 0x000fe200018e06ae */
[----:B------:R-:W-:-:S02]  /*ea00*/  IADD3 R171, P3, R6, R171, RZ ;  /* 0x000000ab06ab7210 */ /* 0x000fc40007f7e0ff */
[----:B------:R-:W-:Y:S01]  /*ea10*/  STL [R1+0x438], R186 ;  /* 0x000438ba01007387 */ /* 0x000fe20000100800 */
[----:B------:R-:W-:-:S03]  /*ea20*/  IMAD.X R170, R2, 0x1, R170, P4 ;  /* 0x0000000102aa7824 */ /* 0x000fc600020e06aa */
[----:B------:R0:W-:Y:S04]  /*ea30*/  STL [R1+0x430], R174 ;  /* 0x000430ae01007387 */ /* 0x0001e80000100800 */
[----:B0-----:R-:W4:Y:S04]  /*ea40*/  LDL.LU R174, [R1+0x3e8] ;  /* 0x0003e80001ae7983 */ /* 0x001f280000300800 */
[----:B------:R0:W-:Y:S01]  /*ea50*/  STL [R1+0x404], R171 ;  /* 0x000404ab01007387 */ /* 0x0001e20000100800 */
[----:B------:R-:W-:-:S03]  /*ea60*/  IADD3 R183, P4, R6, R183, RZ ;  /* 0x000000b706b77210 */ /* 0x000fc60007f9e0ff */
[----:B0-----:R-:W4:Y:S04]  /*ea70*/  LDL.LU R171, [R1+0x3bc] ;  /* 0x0003bc0001ab7983 */ /* 0x001f280000300800 */
[----:B------:R0:W-:Y:S01]  /*ea80*/  STL [R1+0x428], R170 ;  /* 0x000428aa01007387 */ /* 0x0001e20000100800 */
[----:B------:R-:W-:-:S03]  /*ea90*/  IMAD.X R172, R2, 0x1, R172, P5 ;  /* 0x0000000102ac7824 */ /* 0x000fc600028e06ac */
[----:B0-----:R-:W4:Y:S04]  /*eaa0*/  LDL.LU R170, [R1+0x3e0] ;  /* 0x0003e00001aa7983 */ /* 0x001f280000300800 */
[----:B------:R0:W-:Y:S04]  /*eab0*/  STL [R1+0x420], R172 ;  /* 0x000420ac01007387 */ /* 0x0001e80000100800 */
[----:B0-----:R-:W4:Y:S04]  /*eac0*/  LDL.LU R172, [R1+0x3b4] ;  /* 0x0003b40001ac7983 */ /* 0x001f280000300800 */
[----:B------:R-:W-:Y:S01]  /*ead0*/  STL [R1+0x3fc], R183 ;  /* 0x0003fcb701007387 */ /* 0x000fe20000100800 */
[----:B--2---:R-:W-:Y:S01]  /*eae0*/  IADD3 R184, P5, R6, R184, RZ ;  /* 0x000000b806b87210 */ /* 0x004fe20007fbe0ff */
[----:B------:R-:W-:-:S04]  /*eaf0*/  IMAD.X R182, R2, 0x1, R182, P6 ;  /* 0x0000000102b67824 */ /* 0x000fc800030e06b6 */
[----:B------:R-:W-:Y:S01]  /*eb00*/  STL [R1+0x3f4], R184 ;  /* 0x0003f4b801007387 */ /* 0x000fe20000100800 */
[----:B------:R-:W-:-:S03]  /*eb10*/  IADD3 R179, P6, R6, R179, RZ ;  /* 0x000000b306b37210 */ /* 0x000fc60007fde0ff */
[----:B------:R-:W-:Y:S04]  /*eb20*/  STL [R1+0x418], R182 ;  /* 0x000418b601007387 */ /* 0x000fe80000100800 */
[----:B------:R-:W-:Y:S01]  /*eb30*/  STL [R1+0x3ec], R179 ;  /* 0x0003ecb301007387 */ /* 0x000fe20000100800 */
[----:B---3--:R-:W-:Y:S01]  /*eb40*/  IMAD.X R180, R2, 0x1, R180, P1 ;  /* 0x0000000102b47824 */ /* 0x008fe200008e06b4 */
[----:B------:R-:W-:-:S04]  /*eb50*/  IADD3 R178, P1, R6, R178, RZ ;  /* 0x000000b206b27210 */ /* 0x000fc80007f3e0ff */
[----:B------:R-:W-:Y:S01]  /*eb60*/  STL [R1+0x410], R180 ;  /* 0x000410b401007387 */ /* 0x000fe20000100800 */
[----:B------:R-:W-:-:S03]  /*eb70*/  IMAD.X R175, R2, 0x1, R175, P2 ;  /* 0x0000000102af7824 */ /* 0x000fc600010e06af */
[----:B------:R-:W-:Y:S01]  /*eb80*/  STL [R1+0x3e4], R178 ;  /* 0x0003e4b201007387 */ /* 0x000fe20000100800 */
[----:B------:R-:W-:Y:S01]  /*eb90*/  IADD3 R176, P2, R6, R176, RZ ;  /* 0x000000b006b07210 */ /* 0x000fe20007f5e0ff */
[----:B------:R-:W-:Y:S02]  /*eba0*/  IMAD.X R120, R2, 0x1, R120, P3 ;  /* 0x0000000102787824 */ /* 0x000fe400018e0678 */
[----:B------:R-:W-:Y:S01]  /*ebb0*/  STL [R1+0x408], R175 ;  /* 0x000408af01007387 */ /* 0x000fe20000100800 */
[----:B------:R-:W-:-:S03]  /*ebc0*/  IADD3 R121, P3, R6, R121, RZ ;  /* 0x0000007906797210 */ /* 0x000fc60007f7e0ff */
[----:B------:R0:W-:Y:S04]  /*ebd0*/  STL [R1+0x400], R120 ;  /* 0x0004007801007387 */ /* 0x0001e80000100800 */
[----:B------:R-:W-:Y:S04]  /*ebe0*/  STL [R1+0x3dc], R176 ;  /* 0x0003dcb001007387 */ /* 0x000fe80000100800 */
[----:B0-----:R-:W2:Y:S01]  /*ebf0*/  LDL.LU R120, [R1+0x3d8] ;  /* 0x0003d80001787983 */ /* 0x001ea20000300800 */
[----:B----4-:R-:W-:-:S05]  /*ec00*/  IMAD.X R111, R2, 0x1, R111, P4 ;  /* 0x00000001026f7824 */ /* 0x010fca00020e066f */
[----:B------:R0:W-:Y:S04]  /*ec10*/  STL [R1+0x3f8], R111 ;  /* 0x0003f86f01007387 */ /* 0x0001e80000100800 */
[----:B------:R1:W-:Y:S04]  /*ec20*/  STL [R1+0x3d4], R121 ;  /* 0x0003d47901007387 */ /* 0x0003e80000100800 */
[----:B0-----:R-:W3:Y:S04]  /*ec30*/  LDL.LU R111, [R1+0x3ac] ;  /* 0x0003ac00016f7983 */ /* 0x001ee80000300800 */
[----:B------:R-:W4:Y:S04]  /*ec40*/  LDL.LU R187, [R1+0x3d0] ;  /* 0x0003d00001bb7983 */ /* 0x000f280000300800 */
[----:B------:R-:W4:Y:S01]  /*ec50*/  LDL.LU R188, [R1+0x3a4] ;  /* 0x0003a40001bc7983 */ /* 0x000f220000300800 */
[----:B------:R-:W-:-:S03]  /*ec60*/  IADD3 R119, P4, R6, R119, RZ ;  /* 0x0000007706777210 */ /* 0x000fc60007f9e0ff */
[----:B------:R-:W4:Y:S04]  /*ec70*/  LDL.LU R180, [R1+0x3c8] ;  /* 0x0003c80001b47983 */ /* 0x000f280000300800 */
[----:B------:R0:W-:Y:S04]  /*ec80*/  STL [R1+0x3cc], R119 ;  /* 0x0003cc7701007387 */ /* 0x0001e80000100800 */
[----:B------:R-:W4:Y:S04]  /*ec90*/  LDL.LU R175, [R1+0x39c] ;  /* 0x00039c0001af7983 */ /* 0x000f280000300800 */
[----:B-1----:R-:W4:Y:S04]  /*eca0*/  LDL.LU R121, [R1+0x3c0] ;  /* 0x0003c00001797983 */ /* 0x002f280000300800 */
[----:B------:R-:W4:Y:S04]  /*ecb0*/  LDL.LU R176, [R1+0x394] ;  /* 0x0003940001b07983 */ /* 0x000f280000300800 */
[----:B0-----:R-:W4:Y:S01]  /*ecc0*/  LDL.LU R119, [R1+0x3b8] ;  /* 0x0003b80001777983 */ /* 0x001f220000300800 */
[----:B------:R-:W-:-:S05]  /*ecd0*/  IMAD.X R116, R2, 0x1, R116, P5 ;  /* 0x0000000102747824 */ /* 0x000fca00028e0674 */
[----:B------:R0:W-:Y:S04]  /*ece0*/  STL [R1+0x3f0], R116 ;  /* 0x0003f07401007387 */ /* 0x0001e80000100800 */
[----:B0-----:R-:W4:Y:S01]  /*ecf0*/  LDL.LU R116, [R1+0x38c] ;  /* 0x00038c0001747983 */ /* 0x001f220000300800 */
[----:B------:R-:W-:-:S05]  /*ed00*/  IADD3 R117, P5, R6, R117, RZ ;  /* 0x0000007506757210 */ /* 0x000fca0007fbe0ff */
[----:B------:R0:W-:Y:S04]  /*ed10*/  STL [R1+0x3c4], R117 ;  /* 0x0003c47501007387 */ /* 0x0001e80000100800 */
[----:B0-----:R-:W4:Y:S01]  /*ed20*/  LDL.LU R117, [R1+0x3b0] ;  /* 0x0003b00001757983 */ /* 0x001f220000300800 */
[----:B------:R-:W-:Y:S01]  /*ed30*/  IMAD.X R174, R2, 0x1, R174, P6 ;  /* 0x0000000102ae7824 */ /* 0x000fe200030e06ae */
[----:B------:R-:W-:Y:S01]  /*ed40*/  IADD3 R171, P6, R6, R171, RZ ;  /* 0x000000ab06ab7210 */ /* 0x000fe20007fde0ff */
[----:B------:R-:W-:-:S05]  /*ed50*/  IMAD.X R170, R2, 0x1, R170, P1 ;  /* 0x0000000102aa7824 */ /* 0x000fca00008e06aa */
[----:B------:R0:W-:Y:S04]  /*ed60*/  STL [R1+0x3e0], R170 ;  /* 0x0003e0aa01007387 */ /* 0x0001e80000100800 */
[----:B------:R1:W-:Y:S01]  /*ed70*/  STL [R1+0x3e8], R174 ;  /* 0x0003e8ae01007387 */ /* 0x0003e20000100800 */
[----:B------:R-:W-:-:S03]  /*ed80*/  IADD3 R172, P1, R6, R172, RZ ;  /* 0x000000ac06ac7210 */ /* 0x000fc60007f3e0ff */
[----:B0-----:R-:W4:Y:S04]  /*ed90*/  LDL.LU R170, [R1+0x384] ;  /* 0x0003840001aa7983 */ /* 0x001f280000300800 */
[----:B------:R0:W-:Y:S04]  /*eda0*/  STL [R1+0x3bc], R171 ;  /* 0x0003bcab01007387 */ /* 0x0001e80000100800 */
[----:B------:R-:W4:Y:S04]  /*edb0*/  LDL.LU R186, [R1+0x3a8] ;  /* 0x0003a80001ba7983 */ /* 0x000f280000300800 */
[----:B------:R-:W4:Y:S04]  /*edc0*/  LDL.LU R183, [R1+0x37c] ;  /* 0x00037c0001b77983 */ /* 0x000f280000300800 */
[----:B------:R-:W4:Y:S04]  /*edd0*/  LDL.LU R184, [R1+0x3a0] ;  /* 0x0003a00001b87983 */ /* 0x000f280000300800 */
[----:B------:R0:W-:Y:S04]  /*ede0*/  STL [R1+0x3b4], R172 ;  /* 0x0003b4ac01007387 */ /* 0x0001e80000100800 */
[----:B------:R-:W4:Y:S04]  /*edf0*/  LDL.LU R182, [R1+0x374] ;  /* 0x0003740001b67983 */ /* 0x000f280000300800 */
[----:B------:R-:W4:Y:S04]  /*ee00*/  LDL.LU R179, [R1+0x398] ;  /* 0x0003980001b37983 */ /* 0x000f280000300800 */
[----:B------:R-:W4:Y:S04]  /*ee10*/  LDL.LU R178, [R1+0x36c] ;  /* 0x00036c0001b27983 */ /* 0x000f280000300800 */
[----:B-1----:R-:W4:Y:S04]  /*ee20*/  LDL.LU R174, [R1+0x390] ;  /* 0x0003900001ae7983 */ /* 0x002f280000300800 */
[----:B0-----:R-:W4:Y:S04]  /*ee30*/  LDL.LU R171, [R1+0x364] ;  /* 0x0003640001ab7983 */ /* 0x001f280000300800 */
[----:B------:R-:W4:Y:S01]  /*ee40*/  LDL.LU R172, [R1+0x388] ;  /* 0x0003880001ac7983 */ /* 0x000f220000300800 */
[----:B--2---:R-:W-:-:S05]  /*ee50*/  IMAD.X R120, R2, 0x1, R120, P2 ;  /* 0x0000000102787824 */ /* 0x004fca00010e0678 */
[----:B------:R0:W-:Y:S04]  /*ee60*/  STL [R1+0x3d8], R120 ;  /* 0x0003d87801007387 */ /* 0x0001e80000100800 */
[----:B0-----:R-:W2:Y:S01]  /*ee70*/  LDL.LU R120, [R1+0x35c] ;  /* 0x00035c0001787983 */ /* 0x001ea20000300800 */
[----:B---3--:R-:W-:Y:S01]  /*ee80*/  IADD3 R111, P2, R6, R111, RZ ;  /* 0x0000006f066f7210 */ /* 0x008fe20007f5e0ff */
[----:B----4-:R-:W-:-:S04]  /*ee90*/  IMAD.X R187, R2, 0x1, R187, P3 ;  /* 0x0000000102bb7824 */ /* 0x010fc800018e06bb */
[----:B------:R0:W-:Y:S01]  /*eea0*/  STL [R1+0x3ac], R111 ;  /* 0x0003ac6f01007387 */ /* 0x0001e20000100800 */
[----:B------:R-:W-:Y:S01]  /*eeb0*/  IADD3 R188, P3, R6, R188, RZ ;  /* 0x000000bc06bc7210 */ /* 0x000fe20007f7e0ff */
[----:B------:R-:W-:Y:S02]  /*eec0*/  IMAD.X R180, R2, 0x1, R180, P4 ;  /* 0x0000000102b47824 */ /* 0x000fe400020e06b4 */
[----:B0-----:R-:W3:Y:S04]  /*eed0*/  LDL.LU R111, [R1+0x380] ;  /* 0x00038000016f7983 */ /* 0x001ee80000300800 */
[----:B------:R-:W-:Y:S01]  /*eee0*/  STL [R1+0x3d0], R187 ;  /* 0x0003d0bb01007387 */ /* 0x000fe20000100800 */
[----:B------:R-:W-:Y:S01]  /*eef0*/  IADD3 R175, P4, R6, R175, RZ ;  /* 0x000000af06af7210 */ /* 0x000fe20007f9e0ff */
[----:B------:R-:W-:-:S02]  /*ef00*/  IMAD.X R121, R2, 0x1, R121, P5 ;  /* 0x0000000102797824 */ /* 0x000fc400028e0679 */
[----:B------:R-:W-:Y:S04]  /*ef10*/  STL [R1+0x3a4], R188 ;  /* 0x0003a4bc01007387 */ /* 0x000fe80000100800 */
[----:B------:R0:W-:Y:S01]  /*ef20*/  STL [R1+0x3c0], R121 ;  /* 0x0003c07901007387 */ /* 0x0001e20000100800 */
[----:B------:R-:W-:-:S03]  /*ef30*/  IMAD.X R119, R2, 0x1, R119, P6 ;  /* 0x0000000102777824 */ /* 0x000fc600030e0677 */
[----:B------:R-:W-:Y:S01]  /*ef40*/  STL [R1+0x3c8], R180 ;  /* 0x0003c8b401007387 */ /* 0x000fe20000100800 */
[----:B------:R-:W-:-:S03]  /*ef50*/  IADD3 R176, P5, R6, R176, RZ ;  /* 0x000000b006b07210 */ /* 0x000fc60007fbe0ff */
[----:B0-----:R-:W4:Y:S04]  /*ef60*/  LDL.LU R121, [R1+0x354] ;  /* 0x0003540001797983 */ /* 0x001f280000300800 */
[----:B------:R-:W-:Y:S04]  /*ef70*/  STL [R1+0x39c], R175 ;  /* 0x00039caf01007387 */ /* 0x000fe80000100800 */
[----:B------:R0:W-:Y:S01]  /*ef80*/  STL [R1+0x3b8], R119 ;  /* 0x0003b87701007387 */ /* 0x0001e20000100800 */
[----:B------:R-:W-:-:S03]  /*ef90*/  IADD3 R116, P6, R6, R116, RZ ;  /* 0x0000007406747210 */ /* 0x000fc60007fde0ff */
[----:B0-----:R-:W4:Y:S04]  /*efa0*/  LDL.LU R119, [R1+0x378] ;  /* 0x0003780001777983 */ /* 0x001f280000300800 */
[----:B------:R-:W-:Y:S04]  /*efb0*/  STL [R1+0x394], R176 ;  /* 0x000394b001007387 */ /* 0x000fe80000100800 */
[----:B------:R0:W-:Y:S04]  /*efc0*/  STL [R1+0x38c], R116 ;  /* 0x00038c7401007387 */ /* 0x0001e80000100800 */
[----:B0-----:R-:W4:Y:S01]  /*efd0*/  LDL.LU R116, [R1+0x34c] ;  /* 0x00034c0001747983 */ /* 0x001f220000300800 */
[----:B------:R-:W-:-:S03]  /*efe0*/  IMAD.X R117, R2, 0x1, R117, P1 ;  /* 0x0000000102757824 */ /* 0x000fc600008e0675 */
[----:B------:R-:W4:Y:S04]  /*eff0*/  LDL.LU R180, [R1+0x370] ;  /* 0x0003700001b47983 */ /* 0x000f280000300800 */
[----:B------:R-:W4:Y:S04]  /*f000*/  LDL.LU R175, [R1+0x344] ;  /* 0x0003440001af7983 */ /* 0x000f280000300800 */
[----:B------:R0:W-:Y:S04]  /*f010*/  STL [R1+0x3b0], R117 ;  /* 0x0003b07501007387 */ /* 0x0001e80000100800 */
[----:B0-----:R-:W4:Y:S04]  /*f020*/  LDL.LU R117, [R1+0x368] ;  /* 0x0003680001757983 */ /* 0x001f280000300800 */
[----:B------:R-:W4:Y:S01]  /*f030*/  LDL.LU R176, [R1+0x33c] ;  /* 0x00033c0001b07983 */ /* 0x000f220000300800 */
[----:B------:R-:W-:-:S05]  /*f040*/  IADD3 R170, P1, R6, R170, RZ ;  /* 0x000000aa06aa7210 */ /* 0x000fca0007f3e0ff */
[----:B------:R0:W-:Y:S01]  /*f050*/  STL [R1+0x384], R170 ;  /* 0x000384aa01007387 */ /* 0x0001e20000100800 */
[----:B------:R-:W-:Y:S01]  /*f060*/  IMAD.X R186, R2, 0x1, R186, P2 ;  /* 0x0000000102ba7824 */ /* 0x000fe200010e06ba */
[----:B------:R-:W-:Y:S02]  /*f070*/  IADD3 R183, P2, R6, R183, RZ ;  /* 0x000000b706b77210 */ /* 0x000fe40007f5e0ff */
[----:B0-----:R-:W4:Y:S01]  /*f080*/  LDL.LU R170, [R1+0x360] ;  /* 0x0003600001aa7983 */ /* 0x001f220000300800 */
[----:B------:R-:W-:-:S03]  /*f090*/  IMAD.X R184, R2, 0x1, R184, P3 ;  /* 0x0000000102b87824 */ /* 0x000fc600018e06b8 */
        /* <DEDUP_REMOVED lines=12> */
[----:B------:R0:W-:Y:S04]  /*f160*/  STL [R1+0x388], R172 ;  /* 0x000388ac01007387 */ /* 0x0001e80000100800 */
[----:B------:R-:W-:Y:S04]  /*f170*/  STL [R1+0x390], R174 ;  /* 0x000390ae01007387 */ /* 0x000fe80000100800 */
[----:B0-----:R-:W4:Y:S04]  /*f180*/  LDL.LU R172, [R1+0x334] ;  /* 0x0003340001ac7983 */ /* 0x001f280000300800 */
[----:B------:R-:W-:Y:S01]  /*f190*/  STL [R1+0x364], R171 ;  /* 0x000364ab01007387 */ /* 0x000fe20000100800 */
[----:B--2---:R-:W-:-:S05]  /*f1a0*/  IADD3 R120, P6, R6, R120, RZ ;  /* 0x0000007806787210 */ /* 0x004fca0007fde0ff */
[----:B------:R0:W-:Y:S04]  /*f1b0*/  STL [R1+0x35c], R120 ;  /* 0x00035c7801007387 */ /* 0x0001e80000100800 */
[----:B0-----:R-:W2:Y:S04]  /*f1c0*/  LDL.LU R120, [R1+0x358] ;  /* 0x0003580001787983 */ /* 0x001ea80000300800 */
[----:B------:R-:W2:Y:S04]  /*f1d0*/  LDL.LU R187, [R1+0x32c] ;  /* 0x00032c0001bb7983 */ /* 0x000ea80000300800 */
[----:B------:R-:W2:Y:S04]  /*f1e0*/  LDL.LU R188, [R1+0x350] ;  /* 0x0003500001bc7983 */ /* 0x000ea80000300800 */
[----:B------:R-:W2:Y:S01]  /*f1f0*/  LDL.LU R178, [R1+0x324] ;  /* 0x0003240001b27983 */ /* 0x000ea20000300800 */
[----:B---3--:R-:W-:-:S05]  /*f200*/  IMAD.X R111, R2, 0x1, R111, P1 ;  /* 0x00000001026f7824 */ /* 0x008fca00008e066f */
[----:B------:R0:W-:Y:S04]  /*f210*/  STL [R1+0x380], R111 ;  /* 0x0003806f01007387 */ /* 0x0001e80000100800 */
[----:B------:R-:W3:Y:S04]  /*f220*/  LDL.LU R174, [R1+0x348] ;  /* 0x0003480001ae7983 */ /* 0x000ee80000300800 */
[----:B0-----:R-:W3:Y:S04]  /*f230*/  LDL.LU R111, [R1+0x31c] ;  /* 0x00031c00016f7983 */ /* 0x001ee80000300800 */
[----:B------:R-:W3:Y:S01]  /*f240*/  LDL.LU R171, [R1+0x340] ;  /* 0x0003400001ab7983 */ /* 0x000ee20000300800 */
[----:B----4-:R-:W-:-:S05]  /*f250*/  IADD3 R121, P1, R6, R121, RZ ;  /* 0x0000007906797210 */ /* 0x010fca0007f3e0ff */
[----:B------:R0:W-:Y:S04]  /*f260*/  STL [R1+0x354], R121 ;  /* 0x0003547901007387 */ /* 0x0001e80000100800 */
[----:B0-----:R-:W4:Y:S01]  /*f270*/  LDL.LU R121, [R1+0x314] ;  /* 0x0003140001797983 */ /* 0x001f220000300800 */
[----:B------:R-:W-:-:S05]  /*f280*/  IMAD.X R119, R2, 0x1, R119, P2 ;  /* 0x0000000102777824 */ /* 0x000fca00010e0677 */
[----:B------:R0:W-:Y:S04]  /*f290*/  STL [R1+0x378], R119 ;  /* 0x0003787701007387 */ /* 0x0001e80000100800 */
[----:B0-----:R-:W4:Y:S01]  /*f2a0*/  LDL.LU R119, [R1+0x338] ;  /* 0x0003380001777983 */ /* 0x001f220000300800 */
[----:B------:R-:W-:-:S05]  /*f2b0*/  IADD3 R116, P2, R6, R116, RZ ;  /* 0x0000007406747210 */ /* 0x000fca0007f5e0ff */
[----:B------:R0:W-:Y:S04]  /*f2c0*/  STL [R1+0x34c], R116 ;  /* 0x00034c7401007387 */ /* 0x0001e80000100800 */
[----:B0-----:R-:W4:Y:S01]  /*f2d0*/  LDL.LU R116, [R1+0x30c] ;  /* 0x00030c0001747983 */ /* 0x001f220000300800 */
[C---:B------:R-:W-:Y:S02]  /*f2e0*/  IMAD.X R180, R2.reuse, 0x1, R180, P3 ;  /* 0x0000000102b47824 */ /* 0x040fe400018e06b4 */
[----:B------:R-:W-:-:S05]  /*f2f0*/  IMAD.X R117, R2, 0x1, R117, P4 ;  /* 0x0000000102757824 */ /* 0x000fca00020e0675 */
[----:B------:R0:W-:Y:S04]  /*f300*/  STL [R1+0x368], R117 ;  /* 0x0003687501007387 */ /* 0x0001e80000100800 */
[----:B------:R1:W-:Y:S04]  /*f310*/  STL [R1+0x370], R180 ;  /* 0x000370b401007387 */ /* 0x0003e80000100800 */
[----:B0-----:R-:W4:Y:S01]  /*f320*/  LDL.LU R117, [R1+0x330] ;  /* 0x0003300001757983 */ /* 0x001f220000300800 */
[C---:B------:R-:W-:Y:S02]  /*f330*/  IADD3 R175, P3, R6.reuse, R175, RZ ;  /* 0x000000af06af7210 */ /* 0x040fe40007f7e0ff */
[----:B------:R-:W-:-:S03]  /*f340*/  IADD3 R176, P4, R6, R176, RZ ;  /* 0x000000b006b07210 */ /* 0x000fc60007f9e0ff */
[----:B------:R0:W-:Y:S04]  /*f350*/  STL [R1+0x344], R175 ;  /* 0x000344af01007387 */ /* 0x0001e80000100800 */
[----:B------:R-:W4:Y:S04]  /*f360*/  LDL.LU R186, [R1+0x304] ;  /* 0x0003040001ba7983 */ /* 0x000f280000300800 */
[----:B------:R-:W4:Y:S01]  /*f370*/  LDL.LU R183, [R1+0x328] ;  /* 0x0003280001b77983 */ /* 0x000f220000300800 */
[----:B------:R-:W-:-:S03]  /*f380*/  IMAD.X R170, R2, 0x1, R170, P5 ;  /* 0x0000000102aa7824 */ /* 0x000fc600028e06aa */
[----:B------:R0:W-:Y:S04]  /*f390*/  STL [R1+0x33c], R176 ;  /* 0x00033cb001007387 */ /* 0x0001e80000100800 */
[----:B------:R-:W4:Y:S04]  /*f3a0*/  LDL.LU R184, [R1+0x2fc] ;  /* 0x0002fc0001b87983 */ /* 0x000f280000300800 */
[----:B------:R0:W-:Y:S04]  /*f3b0*/  STL [R1+0x360], R170 ;  /* 0x000360aa01007387 */ /* 0x0001e80000100800 */
[----:B------:R-:W4:Y:S04]  /*f3c0*/  LDL.LU R182, [R1+0x320] ;  /* 0x0003200001b67983 */ /* 0x000f280000300800 */
[----:B------:R-:W4:Y:S04]  /*f3d0*/  LDL.LU R179, [R1+0x2f4] ;  /* 0x0002f40001b37983 */ /* 0x000f280000300800 */
[----:B-1----:R-:W4:Y:S04]  /*f3e0*/  LDL.LU R180, [R1+0x318] ;  /* 0x0003180001b47983 */ /* 0x002f280000300800 */
[----:B0-----:R-:W4:Y:S04]  /*f3f0*/  LDL.LU R175, [R1+0x2ec] ;  /* 0x0002ec0001af7983 */ /* 0x001f280000300800 */
[----:B------:R-:W4:Y:S04]  /*f400*/  LDL.LU R176, [R1+0x310] ;  /* 0x0003100001b07983 */ /* 0x000f280000300800 */
[----:B------:R-:W4:Y:S01]  /*f410*/  LDL.LU R170, [R1+0x2e4] ;  /* 0x0002e40001aa7983 */ /* 0x000f220000300800 */
[----:B------:R-:W-:-:S05]  /*f420*/  IADD3 R172, P5, R6, R172, RZ ;  /* 0x000000ac06ac7210 */ /* 0x000fca0007fbe0ff */
[----:B------:R0:W-:Y:S04]  /*f430*/  STL [R1+0x334], R172 ;  /* 0x000334ac01007387 */ /* 0x0001e80000100800 */
[----:B0-----:R-:W4:Y:S01]  /*f440*/  LDL.LU R172, [R1+0x308] ;  /* 0x0003080001ac7983 */ /* 0x001f220000300800 */
[----:B--2---:R-:W-:Y:S01]  /*f450*/  IMAD.X R120, R2, 0x1, R120, P6 ;  /* 0x0000000102787824 */ /* 0x004fe200030e0678 */
[----:B------:R-:W-:-:S04]  /*f460*/  IADD3 R187, P6, R6, R187, RZ ;  /* 0x000000bb06bb7210 */ /* 0x000fc80007fde0ff */
[----:B------:R0:W-:Y:S01]  /*f470*/  STL [R1+0x358], R120 ;  /* 0x0003587801007387 */ /* 0x0001e20000100800 */
[----:B------:R-:W-:Y:S01]  /*f480*/  IMAD.X R188, R2, 0x1, R188, P1 ;  /* 0x0000000102bc7824 */ /* 0x000fe200008e06bc */
[----:B------:R-:W-:Y:S02]  /*f490*/  IADD3 R178, P1, R6, R178, RZ ;  /* 0x000000b206b27210 */ /* 0x000fe40007f3e0ff */
[----:B0-----:R-:W2:Y:S04]  /*f4a0*/  LDL.LU R120, [R1+0x2dc] ;  /* 0x0002dc0001787983 */ /* 0x001ea80000300800 */
[----:B------:R-:W-:Y:S04]  /*f4b0*/  STL [R1+0x32c], R187 ;  /* 0x00032cbb01007387 */ /* 0x000fe80000100800 */
[----:B------:R-:W-:Y:S01]  /*f4c0*/  STL [R1+0x350], R188 ;  /* 0x000350bc01007387 */ /* 0x000fe20000100800 */
[----:B---3--:R-:W-:Y:S01]  /*f4d0*/  IMAD.X R174, R2, 0x1, R174, P2 ;  /* 0x0000000102ae7824 */ /* 0x008fe200010e06ae */
[----:B------:R-:W-:Y:S01]  /*f4e0*/  IADD3 R111, P2, R6, R111, RZ ;  /* 0x0000006f066f7210 */ /* 0x000fe20007f5e0ff */
[----:B------:R-:W-:-:S04]  /*f4f0*/  IMAD.X R171, R2, 0x1, R171, P3 ;  /* 0x0000000102ab7824 */ /* 0x000fc800018e06ab */
[----:B------:R0:W-:Y:S04]  /*f500*/  STL [R1+0x31c], R111 ;  /* 0x00031c6f01007387 */ /* 0x0001e80000100800 */
[----:B------:R-:W-:Y:S04]  /*f510*/  STL [R1+0x324], R178 ;  /* 0x000324b201007387 */ /* 0x000fe80000100800 */
[----:B0-----:R-:W3:Y:S04]  /*f520*/  LDL.LU R111, [R1+0x300] ;  /* 0x00030000016f7983 */ /* 0x001ee80000300800 */
[----:B------:R-:W-:Y:S01]  /*f530*/  STL [R1+0x348], R174 ;  /* 0x000348ae01007387 */ /* 0x000fe20000100800 */
[----:B----4-:R-:W-:-:S05]  /*f540*/  IADD3 R121, P3, R6, R121, RZ ;  /* 0x0000007906797210 */ /* 0x010fca0007f7e0ff */
[----:B------:R0:W-:Y:S04]  /*f550*/  STL [R1+0x314], R121 ;  /* 0x0003147901007387 */ /* 0x0001e80000100800 */
[----:B0-----:R-:W4:Y:S01]  /*f560*/  LDL.LU R121, [R1+0x2d4] ;  /* 0x0002d40001797983 */ /* 0x001f220000300800 */
[----:B------:R-:W-:-:S03]  /*f570*/  IMAD.X R119, R2, 0x1, R119, P4 ;  /* 0x0000000102777824 */ /* 0x000fc600020e0677 */
[----:B------:R-:W-:Y:S04]  /*f580*/  STL [R1+0x340], R171 ;  /* 0x000340ab01007387 */ /* 0x000fe80000100800 */
[----:B------:R0:W-:Y:S04]  /*f590*/  STL [R1+0x338], R119 ;  /* 0x0003387701007387 */ /* 0x0001e80000100800 */
[----:B0-----:R-:W4:Y:S01]  /*f5a0*/  LDL.LU R119, [R1+0x2f8] ;  /* 0x0002f80001777983 */ /* 0x001f220000300800 */
[----:B------:R-:W-:-:S03]  /*f5b0*/  IADD3 R116, P4, R6, R116, RZ ;  /* 0x0000007406747210 */ /* 0x000fc60007f9e0ff */
[----:B------:R-:W4:Y:S04]  /*f5c0*/  LDL.LU R178, [R1+0x2cc] ;  /* 0x0002cc0001b27983 */ /* 0x000f280000300800 */
[----:B------:R-:W4:Y:S04]  /*f5d0*/  LDL.LU R174, [R1+0x2f0] ;  /* 0x0002f00001ae7983 */ /* 0x000f280000300800 */
[----:B------:R0:W-:Y:S04]  /*f5e0*/  STL [R1+0x30c], R116 ;  /* 0x00030c7401007387 */ /* 0x0001e80000100800 */
[----:B0-----:R-:W4:Y:S01]  /*f5f0*/  LDL.LU R116, [R1+0x2c4] ;  /* 0x0002c40001747983 */ /* 0x001f220000300800 */
[----:B------:R-:W-:-:S03]  /*f600*/  IMAD.X R117, R2, 0x1, R117, P5 ;  /* 0x0000000102757824 */ /* 0x000fc600028e0675 */
[----:B------:R-:W4:Y:S04]  /*f610*/  LDL.LU R171, [R1+0x2e8] ;  /* 0x0002e80001ab7983 */ /* 0x000f280000300800 */
[----:B------:R0:W-:Y:S04]  /*f620*/  STL [R1+0x330], R117 ;  /* 0x0003307501007387 */ /* 0x0001e80000100800 */
[----:B0-----:R-:W4:Y:S01]  /*f630*/  LDL.LU R117, [R1+0x2bc] ;  /* 0x0002bc0001757983 */ /* 0x001f220000300800 */
[----:B------:R-:W-:Y:S01]  /*f640*/  IADD3 R186, P5, R6, R186, RZ ;  /* 0x000000ba06ba7210 */ /* 0x000fe20007fbe0ff */
[----:B------:R-:W-:-:S04]  /*f650*/  IMAD.X R183, R2, 0x1, R183, P6 ;  /* 0x0000000102b77824 */ /* 0x000fc800030e06b7 */
        /* <DEDUP_REMOVED lines=9> */
[----:B------:R-:W-:Y:S01]  /*f6f0*/  IADD3 R175, P2, R6, R175, RZ ;  /* 0x000000af06af7210 */ /* 0x000fe20007f5e0ff */
[----:B------:R-:W-:Y:S01]  /*f700*/  IMAD.X R176, R2, 0x1, R176, P3 ;  /* 0x0000000102b07824 */ /* 0x000fe200018e06b0 */
[----:B------:R-:W-:Y:S01]  /*f710*/  IADD3 R170, P3, R6, R170, RZ ;  /* 0x000000aa06aa7210 */ /* 0x000fe20007f7e0ff */
[----:B------:R-:W-:Y:S04]  /*f720*/  STL [R1+0x318], R180 ;  /* 0x000318b401007387 */ /* 0x000fe80000100800 */
[----:B------:R0:W-:Y:S04]  /*f730*/  STL [R1+0x2e4], R170 ;  /* 0x0002e4aa01007387 */ /* 0x0001e80000100800 */
[----:B------:R-:W-:Y:S04]  /*f740*/  STL [R1+0x2ec], R175 ;  /* 0x0002ecaf01007387 */ /* 0x000fe80000100800 */
[----:B0-----:R-:W4:Y:S04]  /*f750*/  LDL.LU R170, [R1+0x2e0] ;  /* 0x0002e00001aa7983 */ /* 0x001f280000300800 */
[----:B------:R-:W-:Y:S01]  /*f760*/  STL [R1+0x310], R176 ;  /* 0x000310b001007387 */ /* 0x000fe20000100800 */
[----:B------:R-:W-:-:S05]  /*f770*/  IMAD.X R172, R2, 0x1, R172, P4 ;  /* 0x0000000102ac7824 */ /* 0x000fca00020e06ac */
[----:B------:R0:W-:Y:S04]  /*f780*/  STL [R1+0x308], R172 ;  /* 0x000308ac01007387 */ /* 0x0001e80000100800 */
[----:B0-----:R-:W4:Y:S04]  /*f790*/  LDL.LU R172, [R1+0x2b4] ;  /* 0x0002b40001ac7983 */ /* 0x001f280000300800 */
[----:B------:R-:W4:Y:S04]  /*f7a0*/  LDL.LU R187, [R1+0x2d8] ;  /* 0x0002d80001bb7983 */ /* 0x000f280000300800 */
[----:B------:R-:W4:Y:S04]  /*f7b0*/  LDL.LU R188, [R1+0x2ac] ;  /* 0x0002ac0001bc7983 */ /* 0x000f280000300800 */
[----:B------:R-:W4:Y:S01]  /*f7c0*/  LDL.LU R186, [R1+0x2d0] ;  /* 0x0002d00001ba7983 */ /* 0x000f220000300800 */
[----:B--2---:R-:W-:-:S05]  /*f7d0*/  IADD3 R120, P4, R6, R120, RZ ;  /* 0x0000007806787210 */ /* 0x004fca0007f9e0ff */
[----:B------:R0:W-:Y:S04]  /*f7e0*/  STL [R1+0x2dc], R120 ;  /* 0x0002dc7801007387 */ /* 0x0001e80000100800 */
[----:B------:R-:W2:Y:S04]  /*f7f0*/  LDL.LU R175, [R1+0x2a4] ;  /* 0x0002a40001af7983 */ /* 0x000ea80000300800 */
[----:B0-----:R-:W2:Y:S04]  /*f800*/  LDL.LU R120, [R1+0x2c8] ;  /* 0x0002c80001787983 */ /* 0x001ea80000300800 */
[----:B------:R-:W2:Y:S01]  /*f810*/  LDL.LU R176, [R1+0x29c] ;  /* 0x00029c0001b07983 */ /* 0x000ea20000300800 */
[----:B---3--:R-:W-:-:S05]  /*f820*/  IMAD.X R111, R2, 0x1, R111, P5 ;  /* 0x00000001026f7824 */ /* 0x008fca00028e066f */
[----:B------:R0:W-:Y:S04]  /*f830*/  STL [R1+0x300], R111 ;  /* 0x0003006f01007387 */ /* 0x0001e80000100800 */
[----:B0-----:R-:W3:Y:S01]  /*f840*/  LDL.LU R111, [R1+0x2c0] ;  /* 0x0002c000016f7983 */ /* 0x001ee20000300800 */
[----:B----4-:R-:W-:-:S05]  /*f850*/  IADD3 R121, P5, R6, R121, RZ ;  /* 0x0000007906797210 */ /* 0x010fca0007fbe0ff */
[----:B------:R0:W-:Y:S04]  /*f860*/  STL [R1+0x2d4], R121 ;  /* 0x0002d47901007387 */ /* 0x0001e80000100800 */
[----:B0-----:R-:W4:Y:S01]  /*f870*/  LDL.LU R121, [R1+0x294] ;  /* 0x0002940001797983 */ /* 0x001f220000300800 */
[----:B------:R-:W-:Y:S01]  /*f880*/  IMAD.X R119, R2, 0x1, R119, P6 ;  /* 0x0000000102777824 */ /* 0x000fe200030e0677 */
[----:B------:R-:W-:-:S04]  /*f890*/  IADD3 R178, P6, R6, R178, RZ ;  /* 0x000000b206b27210 */ /* 0x000fc80007fde0ff */
[----:B------:R0:W-:Y:S01]  /*f8a0*/  STL [R1+0x2f8], R119 ;  /* 0x0002f87701007387 */ /* 0x0001e20000100800 */
[----:B------:R-:W-:-:S03]  /*f8b0*/  IMAD.X R174, R2, 0x1, R174, P1 ;  /* 0x0000000102ae7824 */ /* 0x000fc600008e06ae */
[----:B0-----:R-:W4:Y:S01]  /*f8c0*/  LDL.LU R119, [R1+0x2b8] ;  /* 0x0002b80001777983 */ /* 0x001f220000300800 */
[----:B------:R-:W-:-:S05]  /*f8d0*/  IADD3 R116, P1, R6, R116, RZ ;  /* 0x0000007406747210 */ /* 0x000fca0007f3e0ff */
[----:B------:R0:W-:Y:S04]  /*f8e0*/  STL [R1+0x2c4], R116 ;  /* 0x0002c47401007387 */ /* 0x0001e80000100800 */
[----:B------:R1:W-:Y:S04]  /*f8f0*/  STL [R1+0x2cc], R178 ;  /* 0x0002ccb201007387 */ /* 0x0003e80000100800 */
[----:B0-----:R-:W4:Y:S01]  /*f900*/  LDL.LU R116, [R1+0x28c] ;  /* 0x00028c0001747983 */ /* 0x001f220000300800 */
[----:B------:R-:W-:Y:S01]  /*f910*/  IMAD.X R171, R2, 0x1, R171, P2 ;  /* 0x0000000102ab7824 */ /* 0x000fe200010e06ab */
[----:B------:R-:W-:-:S02]  /*f920*/  IADD3 R117, P2, R6, R117, RZ ;  /* 0x0000007506757210 */ /* 0x000fc40007f5e0ff */
[----:B------:R0:W-:Y:S04]  /*f930*/  STL [R1+0x2f0], R174 ;  /* 0x0002f0ae01007387 */ /* 0x0001e80000100800 */
[----:B------:R-:W4:Y:S04]  /*f940*/  LDL.LU R183, [R1+0x2b0] ;  /* 0x0002b00001b77983 */ /* 0x000f280000300800 */
[----:B------:R-:W4:Y:S04]  /*f950*/  LDL.LU R184, [R1+0x284] ;  /* 0x0002840001b87983 */ /* 0x000f280000300800 */
        /* <DEDUP_REMOVED lines=9> */
[----:B------:R-:W-:-:S05]  /*f9f0*/  IMAD.X R170, R2, 0x1, R170, P3 ;  /* 0x0000000102aa7824 */ /* 0x000fca00018e06aa */
[----:B------:R0:W-:Y:S04]  /*fa00*/  STL [R1+0x2e0], R170 ;  /* 0x0002e0aa01007387 */ /* 0x0001e80000100800 */
[----:B0-----:R-:W4:Y:S01]  /*fa10*/  LDL.LU R170, [R1+0x264] ;  /* 0x0002640001aa7983 */ /* 0x001f220000300800 */
[----:B------:R-:W-:Y:S01]  /*fa20*/  IADD3 R172, P3, R6, R172, RZ ;  /* 0x000000ac06ac7210 */ /* 0x000fe20007f7e0ff */
[----:B------:R-:W-:-:S04]  /*fa30*/  IMAD.X R187, R2, 0x1, R187, P4 ;  /* 0x0000000102bb7824 */ /* 0x000fc800020e06bb */
[----:B------:R0:W-:Y:S01]  /*fa40*/  STL [R1+0x2b4], R172 ;  /* 0x0002b4ac01007387 */ /* 0x0001e20000100800 */
[----:B------:R-:W-:Y:S01]  /*fa50*/  IADD3 R188, P4, R6, R188, RZ ;  /* 0x000000bc06bc7210 */ /* 0x000fe20007f9e0ff */
[----:B------:R-:W-:Y:S02]  /*fa60*/  IMAD.X R186, R2, 0x1, R186, P5 ;  /* 0x0000000102ba7824 */ /* 0x000fe400028e06ba */
[----:B0-----:R-:W4:Y:S04]  /*fa70*/  LDL.LU R172, [R1+0x288] ;  /* 0x0002880001ac7983 */ /* 0x001f280000300800 */
[----:B------:R-:W-:Y:S04]  /*fa80*/  STL [R1+0x2d8], R187 ;  /* 0x0002d8bb01007387 */ /* 0x000fe80000100800 */
[----:B------:R-:W-:Y:S01]  /*fa90*/  STL [R1+0x2ac], R188 ;  /* 0x0002acbc01007387 */ /* 0x000fe20000100800 */
[----:B--2---:R-:W-:Y:S01]  /*faa0*/  IADD3 R175, P5, R6, R175, RZ ;  /* 0x000000af06af7210 */ /* 0x004fe20007fbe0ff */
[----:B------:R-:W-:-:S05]  /*fab0*/  IMAD.X R120, R2, 0x1, R120, P6 ;  /* 0x0000000102787824 */ /* 0x000fca00030e0678 */
[----:B------:R0:W-:Y:S01]  /*fac0*/  STL [R1+0x2c8], R120 ;  /* 0x0002c87801007387 */ /* 0x0001e20000100800 */
[----:B------:R-:W-:-:S03]  /*fad0*/  IADD3 R176, P6, R6, R176, RZ ;  /* 0x000000b006b07210 */ /* 0x000fc60007fde0ff */
[----:B------:R-:W-:Y:S04]  /*fae0*/  STL [R1+0x2d0], R186 ;  /* 0x0002d0ba01007387 */ /* 0x000fe80000100800 */
[----:B0-----:R-:W2:Y:S04]  /*faf0*/  LDL.LU R120, [R1+0x25c] ;  /* 0x00025c0001787983 */ /* 0x001ea80000300800 */
[----:B------:R-:W-:Y:S01]  /*fb00*/  STL [R1+0x2a4], R175 ;  /* 0x0002a4af01007387 */ /* 0x000fe20000100800 */
[----:B---3--:R-:W-:-:S05]  /*fb10*/  IMAD.X R111, R2, 0x1, R111, P1 ;  /* 0x00000001026f7824 */ /* 0x008fca00008e066f */
[----:B------:R0:W-:Y:S04]  /*fb20*/  STL [R1+0x2c0], R111 ;  /* 0x0002c06f01007387 */ /* 0x0001e80000100800 */
[----:B0-----:R-:W3:Y:S04]  /*fb30*/  LDL.LU R111, [R1+0x280] ;  /* 0x00028000016f7983 */ /* 0x001ee80000300800 */
[----:B------:R-:W-:Y:S01]  /*fb40*/  STL [R1+0x29c], R176 ;  /* 0x00029cb001007387 */ /* 0x000fe20000100800 */
[----:B----4-:R-:W-:-:S05]  /*fb50*/  IADD3 R121, P1, R6, R121, RZ ;  /* 0x0000007906797210 */ /* 0x010fca0007f3e0ff */
[----:B------:R0:W-:Y:S04]  /*fb60*/  STL [R1+0x294], R121 ;  /* 0x0002947901007387 */ /* 0x0001e80000100800 */
[----:B0-----:R-:W4:Y:S01]  /*fb70*/  LDL.LU R121, [R1+0x254] ;  /* 0x0002540001797983 */ /* 0x001f220000300800 */
[----:B------:R-:W-:-:S03]  /*fb80*/  IMAD.X R119, R2, 0x1, R119, P2 ;  /* 0x0000000102777824 */ /* 0x000fc600010e0677 */
[----:B------:R-:W4:Y:S04]  /*fb90*/  LDL.LU R175, [R1+0x278] ;  /* 0x0002780001af7983 */ /* 0x000f280000300800 */
[----:B------:R-:W4:Y:S04]  /*fba0*/  LDL.LU R176, [R1+0x24c] ;  /* 0x00024c0001b07983 */ /* 0x000f280000300800 */
[----:B------:R0:W-:Y:S04]  /*fbb0*/  STL [R1+0x2b8], R119 ;  /* 0x0002b87701007387 */ /* 0x0001e80000100800 */
[----:B0-----:R-:W4:Y:S01]  /*fbc0*/  LDL.LU R119, [R1+0x270] ;  /* 0x0002700001777983 */ /* 0x001f220000300800 */
[----:B------:R-:W-:-:S05]  /*fbd0*/  IADD3 R116, P2, R6, R116, RZ ;  /* 0x0000007406747210 */ /* 0x000fca0007f5e0ff */
[----:B------:R0:W-:Y:S04]  /*fbe0*/  STL [R1+0x28c], R116 ;  /* 0x00028c7401007387 */ /* 0x0001e80000100800 */
[----:B0-----:R-:W4:Y:S01]  /*fbf0*/  LDL.LU R116, [R1+0x244] ;  /* 0x0002440001747983 */ /* 0x001f220000300800 */
[----:B------:R-:W-:Y:S01]  /*fc00*/  IMAD.X R183, R2, 0x1, R183, P3 ;  /* 0x0000000102b77824 */ /* 0x000fe200018e06b7 */
[----:B------:R-:W-:Y:S01]  /*fc10*/  IADD3 R184, P3, R6, R184, RZ ;  /* 0x000000b806b87210 */ /* 0x000fe20007f7e0ff */
[----:B------:R-:W-:-:S03]  /*fc20*/  IMAD.X R182, R2, 0x1, R182, P4 ;  /* 0x0000000102b67824 */ /* 0x000fc600020e06b6 */
[----:B------:R-:W-:Y:S04]  /*fc30*/  STL [R1+0x2b0], R183 ;  /* 0x0002b0b701007387 */ /* 0x000fe80000100800 */
        /* <DEDUP_REMOVED lines=9> */
[----:B------:R-:W-:-:S05]  /*fcd0*/  IMAD.X R117, R2, 0x1, R117, P1 ;  /* 0x0000000102757824 */ /* 0x000fca00008e0675 */
[----:B------:R0:W-:Y:S04]  /*fce0*/  STL [R1+0x290], R117 ;  /* 0x0002907501007387 */ /* 0x0001e80000100800 */
[----:B------:R-:W-:Y:S04]  /*fcf0*/  STL [R1+0x298], R174 ;  /* 0x000298ae01007387 */ /* 0x000fe80000100800 */
[----:B0-----:R-:W4:Y:S01]  /*fd00*/  LDL.LU R117, [R1+0x268] ;  /* 0x0002680001757983 */ /* 0x001f220000300800 */
[C---:B------:R-:W-:Y:S02]  /*fd10*/  IADD3 R171, P6, R6.reuse, R171, RZ ;  /* 0x000000ab06ab7210 */ /* 0x040fe40007fde0ff */
[----:B------:R-:W-:-:S03]  /*fd20*/  IADD3 R170, P1, R6, R170, RZ ;  /* 0x000000aa06aa7210 */ /* 0x000fc60007f3e0ff */
[----:B------:R-:W-:Y:S04]  /*fd30*/  STL [R1+0x26c], R171 ;  /* 0x00026cab01007387 */ /* 0x000fe80000100800 */
[----:B------:R0:W-:Y:S04]  /*fd40*/  STL [R1+0x264], R170 ;  /* 0x000264aa01007387 */ /* 0x0001e80000100800 */
[----:B0-----:R-:W4:Y:S04]  /*fd50*/  LDL.LU R170, [R1+0x23c] ;  /* 0x00023c0001aa7983 */ /* 0x001f280000300800 */
[----:B------:R-:W4:Y:S04]  /*fd60*/  LDL.LU R190, [R1+0x260] ;  /* 0x0002600001be7983 */ /* 0x000f280000300800 */
[----:B------:R-:W4:Y:S01]  /*fd70*/  LDL.LU R187, [R1+0x234] ;  /* 0x0002340001bb7983 */ /* 0x000f220000300800 */
[----:B------:R-:W-:-:S03]  /*fd80*/  IMAD.X R172, R2, 0x1, R172, P2 ;  /* 0x0000000102ac7824 */ /* 0x000fc600010e06ac */
[----:B------:R-:W4:Y:S04]  /*fd90*/  LDL.LU R188, [R1+0x258] ;  /* 0x0002580001bc7983 */ /* 0x000f280000300800 */
[----:B------:R0:W-:Y:S04]  /*fda0*/  STL [R1+0x288], R172 ;  /* 0x000288ac01007387 */ /* 0x0001e80000100800 */
[----:B------:R-:W4:Y:S04]  /*fdb0*/  LDL.LU R174, [R1+0x22c] ;  /* 0x00022c0001ae7983 */ /* 0x000f280000300800 */
[----:B------:R-:W4:Y:S04]  /*fdc0*/  LDL.LU R171, [R1+0x250] ;  /* 0x0002500001ab7983 */ /* 0x000f280000300800 */
[----:B0-----:R-:W4:Y:S01]  /*fdd0*/  LDL.LU R172, [R1+0x224] ;  /* 0x0002240001ac7983 */ /* 0x001f220000300800 */
[----:B--2---:R-:W-:-:S05]  /*fde0*/  IADD3 R120, P2, R6, R120, RZ ;  /* 0x0000007806787210 */ /* 0x004fca0007f5e0ff */
[----:B------:R0:W-:Y:S04]  /*fdf0*/  STL [R1+0x25c], R120 ;  /* 0x00025c7801007387 */ /* 0x0001e80000100800 */
[----:B0-----:R-:W2:Y:S01]  /*fe00*/  LDL.LU R120, [R1+0x248] ;  /* 0x0002480001787983 */ /* 0x001ea20000300800 */
[----:B---3--:R-:W-:-:S05]  /*fe10*/  IMAD.X R111, R2, 0x1, R111, P3 ;  /* 0x00000001026f7824 */ /* 0x008fca00018e066f */
[----:B------:R0:W-:Y:S04]  /*fe20*/  STL [R1+0x280], R111 ;  /* 0x0002806f01007387 */ /* 0x0001e80000100800 */
[----:B0-----:R-:W3:Y:S01]  /*fe30*/  LDL.LU R111, [R1+0x21c] ;  /* 0x00021c00016f7983 */ /* 0x001ee20000300800 */
[----:B----4-:R-:W-:Y:S01]  /*fe40*/  IADD3 R121, P3, R6, R121, RZ ;  /* 0x0000007906797210 */ /* 0x010fe20007f7e0ff */
[----:B------:R-:W-:-:S04]  /*fe50*/  IMAD.X R175, R2, 0x1, R175, P4 ;  /* 0x0000000102af7824 */ /* 0x000fc800020e06af */
[----:B------:R0:W-:Y:S01]  /*fe60*/  STL [R1+0x254], R121 ;  /* 0x0002547901007387 */ /* 0x0001e20000100800 */
[----:B------:R-:W-:-:S03]  /*fe70*/  IADD3 R176, P4, R6, R176, RZ ;  /* 0x000000b006b07210 */ /* 0x000fc60007f9e0ff */
[----:B0-----:R-:W4:Y:S04]  /*fe80*/  LDL.LU R121, [R1+0x240] ;  /* 0x0002400001797983 */ /* 0x001f280000300800 */
[----:B------:R-:W4:Y:S01]  /*fe90*/  LDL.LU R186, [R1+0x214] ;  /* 0x0002140001ba7983 */ /* 0x000f220000300800 */
[----:B------:R-:W-:-:S03]  /*fea0*/  IMAD.X R119, R2, 0x1, R119, P5 ;  /* 0x0000000102777824 */ /* 0x000fc600028e0677 */
[----:B------:R-:W-:Y:S04]  /*feb0*/  STL [R1+0x278], R175 ;  /* 0x000278af01007387 */ /* 0x000fe80000100800 */
[----:B------:R0:W-:Y:S04]  /*fec0*/  STL [R1+0x270], R119 ;  /* 0x0002707701007387 */ /* 0x0001e80000100800 */
[----:B------:R1:W-:Y:S04]  /*fed0*/  STL [R1+0x24c], R176 ;  /* 0x00024cb001007387 */ /* 0x0003e80000100800 */
[----:B0-----:R-:W4:Y:S01]  /*fee0*/  LDL.LU R119, [R1+0x238] ;  /* 0x0002380001777983 */ /* 0x001f220000300800 */
[----:B------:R-:W-:-:S03]  /*fef0*/  IADD3 R116, P5, R6, R116, RZ ;  /* 0x0000007406747210 */ /* 0x000fc60007fbe0ff */
[----:B------:R-:W4:Y:S04]  /*ff00*/  LDL.LU R183, [R1+0x20c] ;  /* 0x00020c0001b77983 */ /* 0x000f280000300800 */
[----:B------:R-:W4:Y:S04]  /*ff10*/  LDL.LU R184, [R1+0x230] ;  /* 0x0002300001b87983 */ /* 0x000f280000300800 */
[----:B------:R-:W4:Y:S04]  /*ff20*/  LDL.LU R182, [R1+0x204] ;  /* 0x0002040001b67983 */ /* 0x000f280000300800 */
[----:B------:R0:W-:Y:S04]  /*ff30*/  STL [R1+0x244], R116 ;  /* 0x0002447401007387 */ /* 0x0001e80000100800 */
[----:B------:R-:W4:Y:S04]  /*ff40*/  LDL.LU R179, [R1+0x228] ;  /* 0x0002280001b37983 */ /* 0x000f280000300800 */
[----:B------:R-:W4:Y:S04]  /*ff50*/  LDL.LU R180, [R1+0x1fc] ;  /* 0x0001fc0001b47983 */ /* 0x000f280000300800 */
[----:B------:R-:W4:Y:S04]  /*ff60*/  LDL.LU R178, [R1+0x220] ;  /* 0x0002200001b27983 */ /* 0x000f280000300800 */
[----:B------:R-:W4:Y:S04]  /*ff70*/  LDL.LU R175, [R1+0x1f4] ;  /* 0x0001f40001af7983 */ /* 0x000f280000300800 */
[----:B-1----:R-:W4:Y:S04]  /*ff80*/  LDL.LU R176, [R1+0x218] ;  /* 0x0002180001b07983 */ /* 0x002f280000300800 */
[----:B0-----:R-:W4:Y:S01]  /*ff90*/  LDL.LU R116, [R1+0x1ec] ;  /* 0x0001ec0001747983 */ /* 0x001f220000300800 */
        /* <DEDUP_REMOVED lines=8> */
[----:B0-----:R-:W4:Y:S01]  /*10020*/  LDL.LU R170, [R1+0x1e4] ;  /* 0x0001e40001aa7983 */ /* 0x001f220000300800 */
[----:B------:R-:W-:-:S03]  /*10030*/  IADD3 R174, P2, R6, R174, RZ ;  /* 0x000000ae06ae7210 */ /* 0x000fc60007f5e0ff */
[----:B------:R-:W-:Y:S01]  /*10040*/  STL [R1+0x260], R190 ;  /* 0x000260be01007387 */ /* 0x000fe20000100800 */
[----:B------:R-:W-:-:S03]  /*10050*/  IMAD.X R171, R2, 0x1, R171, P3 ;  /* 0x0000000102ab7824 */ /* 0x000fc600018e06ab */
[----:B------:R-:W-:Y:S04]  /*10060*/  STL [R1+0x234], R187 ;  /* 0x000234bb01007387 */ /* 0x000fe80000100800 */
[----:B------:R0:W-:Y:S01]  /*10070*/  STL [R1+0x22c], R174 ;  /* 0x00022cae01007387 */ /* 0x0001e20000100800 */
[----:B------:R-:W-:-:S03]  /*10080*/  IADD3 R172, P3, R6, R172, RZ ;  /* 0x000000ac06ac7210 */ /* 0x000fc60007f7e0ff */
[----:B------:R-:W-:Y:S04]  /*10090*/  STL [R1+0x258], R188 ;  /* 0x000258bc01007387 */ /* 0x000fe80000100800 */
[----:B0-----:R-:W4:Y:S04]  /*100a0*/  LDL.LU R174, [R1+0x208] ;  /* 0x0002080001ae7983 */ /* 0x001f280000300800 */
[----:B------:R-:W-:Y:S01]  /*100b0*/  STL [R1+0x250], R171 ;  /* 0x000250ab01007387 */ /* 0x000fe20000100800 */
[----:B--2---:R-:W-:-:S05]  /*100c0*/  IMAD.X R120, R2, 0x1, R120, P4 ;  /* 0x0000000102787824 */ /* 0x004fca00020e0678 */
[----:B------:R0:W-:Y:S04]  /*100d0*/  STL [R1+0x248], R120 ;  /* 0x0002487801007387 */ /* 0x0001e80000100800 */
[----:B0-----:R-:W2:Y:S04]  /*100e0*/  LDL.LU R120, [R1+0x1dc] ;  /* 0x0001dc0001787983 */ /* 0x001ea80000300800 */
[----:B------:R-:W-:Y:S01]  /*100f0*/  STL [R1+0x224], R172 ;  /* 0x000224ac01007387 */ /* 0x000fe20000100800 */
[----:B---3--:R-:W-:-:S05]  /*10100*/  IADD3 R111, P4, R6, R111, RZ ;  /* 0x0000006f066f7210 */ /* 0x008fca0007f9e0ff */
[----:B------:R0:W-:Y:S04]  /*10110*/  STL [R1+0x21c], R111 ;  /* 0x00021c6f01007387 */ /* 0x0001e80000100800 */
[----:B0-----:R-:W3:Y:S04]  /*10120*/  LDL.LU R111, [R1+0x200] ;  /* 0x00020000016f7983 */ /* 0x001ee80000300800 */
[----:B------:R-:W3:Y:S04]  /*10130*/  LDL.LU R171, [R1+0x1d4] ;  /* 0x0001d40001ab7983 */ /* 0x000ee80000300800 */
[----:B------:R-:W3:Y:S01]  /*10140*/  LDL.LU R172, [R1+0x1f8] ;  /* 0x0001f80001ac7983 */ /* 0x000ee20000300800 */
[----:B----4-:R-:W-:-:S05]  /*10150*/  IMAD.X R121, R2, 0x1, R121, P5 ;  /* 0x0000000102797824 */ /* 0x010fca00028e0679 */
[----:B------:R0:W-:Y:S01]  /*10160*/  STL [R1+0x240], R121 ;  /* 0x0002407901007387 */ /* 0x0001e20000100800 */
[----:B------:R-:W-:-:S03]  /*10170*/  IADD3 R186, P5, R6, R186, RZ ;  /* 0x000000ba06ba7210 */ /* 0x000fc60007fbe0ff */
[----:B0-----:R-:W4:Y:S01]  /*10180*/  LDL.LU R121, [R1+0x1cc] ;  /* 0x0001cc0001797983 */ /* 0x001f220000300800 */
[----:B------:R-:W-:Y:S01]  /*10190*/  IMAD.X R119, R2, 0x1, R119, P6 ;  /* 0x0000000102777824 */ /* 0x000fe200030e0677 */
[----:B------:R-:W-:-:S04]  /*101a0*/  IADD3 R183, P6, R6, R183, RZ ;  /* 0x000000b706b77210 */ /* 0x000fc80007fde0ff */
[----:B------:R0:W-:Y:S01]  /*101b0*/  STL [R1+0x238], R119 ;  /* 0x0002387701007387 */ /* 0x0001e20000100800 */
[----:B------:R-:W-:Y:S01]  /*101c0*/  IMAD.X R184, R2, 0x1, R184, P1 ;  /* 0x0000000102b87824 */ /* 0x000fe200008e06b8 */
[----:B------:R-:W-:Y:S02]  /*101d0*/  IADD3 R182, P1, R6, R182, RZ ;  /* 0x000000b606b67210 */ /* 0x000fe40007f3e0ff */
[----:B0-----:R-:W4:Y:S04]  /*101e0*/  LDL.LU R119, [R1+0x1f0] ;  /* 0x0001f00001777983 */ /* 0x001f280000300800 */
        /* <DEDUP_REMOVED lines=8> */
[----:B------:R-:W-:Y:S02]  /*10270*/  IMAD.X R176, R2, 0x1, R176, P4 ;  /* 0x0000000102b07824 */ /* 0x000fe400020e06b0 */
[----:B------:R-:W-:Y:S01]  /*10280*/  STL [R1+0x228], R179 ;  /* 0x000228b301007387 */ /* 0x000fe20000100800 */
[----:B------:R-:W-:-:S03]  /*10290*/  IADD3 R116, P4, R6, R116, RZ ;  /* 0x0000007406747210 */ /* 0x000fc60007f9e0ff */
[----:B------:R-:W-:Y:S04]  /*102a0*/  STL [R1+0x1fc], R180 ;  /* 0x0001fcb401007387 */ /* 0x000fe80000100800 */
[----:B------:R-:W-:Y:S04]  /*102b0*/  STL [R1+0x220], R178 ;  /* 0x000220b201007387 */ /* 0x000fe80000100800 */
[----:B------:R0:W-:Y:S04]  /*102c0*/  STL [R1+0x1ec], R116 ;  /* 0x0001ec7401007387 */ /* 0x0001e80000100800 */
[----:B------:R-:W-:Y:S04]  /*102d0*/  STL [R1+0x1f4], R175 ;  /* 0x0001f4af01007387 */ /* 0x000fe80000100800 */
[----:B0-----:R-:W4:Y:S01]  /*102e0*/  LDL.LU R116, [R1+0x1c4] ;  /* 0x0001c40001747983 */ /* 0x001f220000300800 */
[----:B------:R-:W-:-:S03]  /*102f0*/  IMAD.X R117, R2, 0x1, R117, P5 ;  /* 0x0000000102757824 */ /* 0x000fc600028e0675 */
[----:B------:R-:W-:Y:S04]  /*10300*/  STL [R1+0x218], R176 ;  /* 0x000218b001007387 */ /* 0x000fe80000100800 */
[----:B------:R0:W-:Y:S04]  /*10310*/  STL [R1+0x210], R117 ;  /* 0x0002107501007387 */ /* 0x0001e80000100800 */
[----:B0-----:R-:W4:Y:S04]  /*10320*/  LDL.LU R117, [R1+0x1e8] ;  /* 0x0001e80001757983 */ /* 0x001f280000300800 */
[----:B------:R-:W4:Y:S01]  /*10330*/  LDL.LU R190, [R1+0x1bc] ;  /* 0x0001bc0001be7983 */ /* 0x000f220000300800 */
[----:B------:R-:W-:-:S03]  /*10340*/  IADD3 R170, P5, R6, R170, RZ ;  /* 0x000000aa06aa7210 */ /* 0x000fc60007fbe0ff */
[----:B------:R-:W4:Y:S04]  /*10350*/  LDL.LU R187, [R1+0x1e0] ;  /* 0x0001e00001bb7983 */ /* 0x000f280000300800 */
[----:B------:R-:W4:Y:S04]  /*10360*/  LDL.LU R188, [R1+0x1b4] ;  /* 0x0001b40001bc7983 */ /* 0x000f280000300800 */
[----:B------:R0:W-:Y:S04]  /*10370*/  STL [R1+0x1e4], R170 ;  /* 0x0001e4aa01007387 */ /* 0x0001e80000100800 */
[----:B------:R-:W4:Y:S04]  /*10380*/  LDL.LU R180, [R1+0x1d8] ;  /* 0x0001d80001b47983 */ /* 0x000f280000300800 */
[----:B0-----:R-:W4:Y:S04]  /*10390*/  LDL.LU R170, [R1+0x1ac] ;  /* 0x0001ac0001aa7983 */ /* 0x001f280000300800 */
[----:B------:R-:W4:Y:S01]  /*103a0*/  LDL.LU R178, [R1+0x1d0] ;  /* 0x0001d00001b27983 */ /* 0x000f220000300800 */
[----:B------:R-:W-:-:S03]  /*103b0*/  IMAD.X R174, R2, 0x1, R174, P6 ;  /* 0x0000000102ae7824 */ /* 0x000fc600030e06ae */
[----:B------:R-:W4:Y:S04]  /*103c0*/  LDL.LU R175, [R1+0x1a4] ;  /* 0x0001a40001af7983 */ /* 0x000f280000300800 */
[----:B------:R-:W-:Y:S01]  /*103d0*/  STL [R1+0x208], R174 ;  /* 0x000208ae01007387 */ /* 0x000fe20000100800 */
[----:B--2---:R-:W-:-:S05]  /*103e0*/  IADD3 R120, P6, R6, R120, RZ ;  /* 0x0000007806787210 */ /* 0x004fca0007fde0ff */
[----:B------:R0:W-:Y:S04]  /*103f0*/  STL [R1+0x1dc], R120 ;  /* 0x0001dc7801007387 */ /* 0x0001e80000100800 */
[----:B0-----:R-:W2:Y:S01]  /*10400*/  LDL.LU R120, [R1+0x1c8] ;  /* 0x0001c80001787983 */ /* 0x001ea20000300800 */
[----:B---3--:R-:W-:Y:S01]  /*10410*/  IMAD.X R111, R2, 0x1, R111, P1 ;  /* 0x00000001026f7824 */ /* 0x008fe200008e066f */
[----:B------:R-:W-:-:S04]  /*10420*/  IADD3 R171, P1, R6, R171, RZ ;  /* 0x000000ab06ab7210 */ /* 0x000fc80007f3e0ff */
[----:B------:R0:W-:Y:S01]  /*10430*/  STL [R1+0x200], R111 ;  /* 0x0002006f01007387 */ /* 0x0001e20000100800 */
[----:B------:R-:W-:-:S03]  /*10440*/  IMAD.X R172, R2, 0x1, R172, P2 ;  /* 0x0000000102ac7824 */ /* 0x000fc600010e06ac */
[----:B0-----:R-:W3:Y:S04]  /*10450*/  LDL.LU R111, [R1+0x19c] ;  /* 0x00019c00016f7983 */ /* 0x001ee80000300800 */
[----:B------:R-:W3:Y:S01]  /*10460*/  LDL.LU R186, [R1+0x1c0] ;  /* 0x0001c00001ba7983 */ /* 0x000ee20000300800 */
[----:B----4-:R-:W-:-:S03]  /*10470*/  IADD3 R121, P2, R6, R121, RZ ;  /* 0x0000007906797210 */ /* 0x010fc60007f5e0ff */
[----:B------:R-:W-:Y:S04]  /*10480*/  STL [R1+0x1d4], R171 ;  /* 0x0001d4ab01007387 */ /* 0x000fe80000100800 */
[----:B------:R0:W-:Y:S04]  /*10490*/  STL [R1+0x1cc], R121 ;  /* 0x0001cc7901007387 */ /* 0x0001e80000100800 */
[----:B------:R1:W-:Y:S04]  /*104a0*/  STL [R1+0x1f8], R172 ;  /* 0x0001f8ac01007387 */ /* 0x0003e80000100800 */
[----:B0-----:R-:W4:Y:S04]  /*104b0*/  LDL.LU R121, [R1+0x194] ;  /* 0x0001940001797983 */ /* 0x001f280000300800 */
[----:B------:R-:W4:Y:S01]  /*104c0*/  LDL.LU R183, [R1+0x1b8] ;  /* 0x0001b80001b77983 */ /* 0x000f220000300800 */
[----:B------:R-:W-:-:S03]  /*104d0*/  IMAD.X R119, R2, 0x1, R119, P3 ;  /* 0x0000000102777824 */ /* 0x000fc600018e0677 */
        /* <DEDUP_REMOVED lines=9> */
[----:B------:R-:W-:-:S05]  /*10570*/  IADD3 R116, P3, R6, R116, RZ ;  /* 0x0000007406747210 */ /* 0x000fca0007f7e0ff */
[----:B------:R0:W-:Y:S04]  /*10580*/  STL [R1+0x1c4], R116 ;  /* 0x0001c47401007387 */ /* 0x0001e80000100800 */
[----:B0-----:R-:W4:Y:S01]  /*10590*/  LDL.LU R116, [R1+0x16c] ;  /* 0x00016c0001747983 */ /* 0x001f220000300800 */
[----:B------:R-:W-:-:S05]  /*105a0*/  IMAD.X R117, R2, 0x1, R117, P4 ;  /* 0x0000000102757824 */ /* 0x000fca00020e0675 */
[----:B------:R0:W-:Y:S04]  /*105b0*/  STL [R1+0x1e8], R117 ;  /* 0x0001e87501007387 */ /* 0x0001e80000100800 */
[----:B0-----:R-:W4:Y:S01]  /*105c0*/  LDL.LU R117, [R1+0x190] ;  /* 0x0001900001757983 */ /* 0x001f220000300800 */
[----:B------:R-:W-:Y:S01]  /*105d0*/  IADD3 R190, P4, R6, R190, RZ ;  /* 0x000000be06be7210 */ /* 0x000fe20007f9e0ff */
[----:B------:R-:W-:Y:S01]  /*105e0*/  IMAD.X R187, R2, 0x1, R187, P5 ;  /* 0x0000000102bb7824 */ /* 0x000fe200028e06bb */
[----:B------:R-:W-:Y:S01]  /*105f0*/  IADD3 R188, P5, R6, R188, RZ ;  /* 0x000000bc06bc7210 */ /* 0x000fe20007fbe0ff */
[----:B------:R-:W-:Y:S02]  /*10600*/  IMAD.X R180, R2, 0x1, R180, P6 ;  /* 0x0000000102b47824 */ /* 0x000fe400030e06b4 */
[----:B------:R-:W-:Y:S01]  /*10610*/  STL [R1+0x1bc], R190 ;  /* 0x0001bcbe01007387 */ /* 0x000fe20000100800 */
[----:B------:R-:W-:-:S03]  /*10620*/  IADD3 R170, P6, R6, R170, RZ ;  /* 0x000000aa06aa7210 */ /* 0x000fc60007fde0ff */
[----:B------:R-:W-:Y:S01]  /*10630*/  STL [R1+0x1e0], R187 ;  /* 0x0001e0bb01007387 */ /* 0x000fe20000100800 */
[----:B------:R-:W-:-:S03]  /*10640*/  IMAD.X R178, R2, 0x1, R178, P1 ;  /* 0x0000000102b27824 */ /* 0x000fc600008e06b2 */
[----:B------:R0:W-:Y:S01]  /*10650*/  STL [R1+0x1ac], R170 ;  /* 0x0001acaa01007387 */ /* 0x0001e20000100800 */
[----:B------:R-:W-:-:S03]  /*10660*/  IADD3 R175, P1, R6, R175, RZ ;  /* 0x000000af06af7210 */ /* 0x000fc60007f3e0ff */
[----:B------:R-:W-:Y:S04]  /*10670*/  STL [R1+0x1b4], R188 ;  /* 0x0001b4bc01007387 */ /* 0x000fe80000100800 */
[----:B0-----:R-:W4:Y:S04]  /*10680*/  LDL.LU R170, [R1+0x164] ;  /* 0x0001640001aa7983 */ /* 0x001f280000300800 */
[----:B------:R0:W-:Y:S04]  /*10690*/  STL [R1+0x1d8], R180 ;  /* 0x0001d8b401007387 */ /* 0x0001e80000100800 */
[----:B0-----:R-:W4:Y:S04]  /*106a0*/  LDL.LU R180, [R1+0x188] ;  /* 0x0001880001b47983 */ /* 0x001f280000300800 */
[----:B------:R-:W-:Y:S01]  /*106b0*/  STL [R1+0x1d0], R178 ;  /* 0x0001d0b201007387 */ /* 0x000fe20000100800 */
[----:B--2---:R-:W-:-:S05]  /*106c0*/  IMAD.X R120, R2, 0x1, R120, P2 ;  /* 0x0000000102787824 */ /* 0x004fca00010e0678 */
[----:B------:R0:W-:Y:S04]  /*106d0*/  STL [R1+0x1c8], R120 ;  /* 0x0001c87801007387 */ /* 0x0001e80000100800 */
[----:B------:R1:W-:Y:S04]  /*106e0*/  STL [R1+0x1a4], R175 ;  /* 0x0001a4af01007387 */ /* 0x0003e80000100800 */
[----:B0-----:R-:W2:Y:S04]  /*106f0*/  LDL.LU R120, [R1+0x15c] ;  /* 0x00015c0001787983 */ /* 0x001ea80000300800 */
[----:B------:R-:W2:Y:S04]  /*10700*/  LDL.LU R178, [R1+0x180] ;  /* 0x0001800001b27983 */ /* 0x000ea80000300800 */
[----:B-1----:R-:W2:Y:S01]  /*10710*/  LDL.LU R175, [R1+0x154] ;  /* 0x0001540001af7983 */ /* 0x002ea20000300800 */
[----:B---3--:R-:W-:Y:S01]  /*10720*/  IADD3 R111, P2, R6, R111, RZ ;  /* 0x0000006f066f7210 */ /* 0x008fe20007f5e0ff */
[----:B------:R-:W-:-:S04]  /*10730*/  IMAD.X R186, R2, 0x1, R186, P3 ;  /* 0x0000000102ba7824 */ /* 0x000fc800018e06ba */
[----:B------:R0:W-:Y:S04]  /*10740*/  STL [R1+0x19c], R111 ;  /* 0x00019c6f01007387 */ /* 0x0001e80000100800 */
[----:B0-----:R-:W3:Y:S01]  /*10750*/  LDL.LU R111, [R1+0x178] ;  /* 0x00017800016f7983 */ /* 0x001ee20000300800 */
[----:B----4-:R-:W-:Y:S01]  /*10760*/  IADD3 R121, P3, R6, R121, RZ ;  /* 0x0000007906797210 */ /* 0x010fe20007f7e0ff */
[----:B------:R-:W-:-:S04]  /*10770*/  IMAD.X R183, R2, 0x1, R183, P4 ;  /* 0x0000000102b77824 */ /* 0x000fc800020e06b7 */
[----:B------:R0:W-:Y:S01]  /*10780*/  STL [R1+0x194], R121 ;  /* 0x0001947901007387 */ /* 0x0001e20000100800 */
[----:B------:R-:W-:Y:S01]  /*10790*/  IADD3 R184, P4, R6, R184, RZ ;  /* 0x000000b806b87210 */ /* 0x000fe20007f9e0ff */
[----:B------:R-:W-:Y:S02]  /*107a0*/  IMAD.X R182, R2, 0x1, R182, P5 ;  /* 0x0000000102b67824 */ /* 0x000fe400028e06b6 */
[----:B0-----:R-:W4:Y:S04]  /*107b0*/  LDL.LU R121, [R1+0x14c] ;  /* 0x00014c0001797983 */ /* 0x001f280000300800 */
        /* <DEDUP_REMOVED lines=11> */
[----:B------:R-:W-:Y:S04]  /*10870*/  STL [R1+0x1a8], R176 ;  /* 0x0001a8b001007387 */ /* 0x000fe80000100800 */
[----:B------:R-:W-:Y:S04]  /*10880*/  STL [R1+0x17c], R174 ;  /* 0x00017cae01007387 */ /* 0x000fe80000100800 */
[----:B------:R0:W-:Y:S04]  /*10890*/  STL [R1+0x198], R119 ;  /* 0x0001987701007387 */ /* 0x0001e80000100800 */
[----:B------:R-:W-:Y:S04]  /*108a0*/  STL [R1+0x1a0], R171 ;  /* 0x0001a0ab01007387 */ /* 0x000fe80000100800 */
[----:B0-----:R-:W4:Y:S01]  /*108b0*/  LDL.LU R119, [R1+0x170] ;  /* 0x0001700001777983 */ /* 0x001f220000300800 */
[----:B------:R-:W-:-:S03]  /*108c0*/  IADD3 R116, P2, R6, R116, RZ ;  /* 0x0000007406747210 */ /* 0x000fc60007f5e0ff */
[----:B------:R-:W-:Y:S04]  /*108d0*/  STL [R1+0x174], R172 ;  /* 0x000174ac01007387 */ /* 0x000fe80000100800 */
        /* <DEDUP_REMOVED lines=8> */
[----:B0-----:R-:W4:Y:S04]  /*10960*/  LDL.LU R117, [R1+0x158] ;  /* 0x0001580001757983 */ /* 0x001f280000300800 */
[----:B------:R-:W4:Y:S01]  /*10970*/  LDL.LU R172, [R1+0x12c] ;  /* 0x00012c0001ac7983 */ /* 0x000f220000300800 */
[----:B------:R-:W-:-:S05]  /*10980*/  IADD3 R170, P3, R6, R170, RZ ;  /* 0x000000aa06aa7210 */ /* 0x000fca0007f7e0ff */
[----:B------:R0:W-:Y:S01]  /*10990*/  STL [R1+0x164], R170 ;  /* 0x000164aa01007387 */ /* 0x0001e20000100800 */
[----:B------:R-:W-:-:S03]  /*109a0*/  IMAD.X R180, R2, 0x1, R180, P4 ;  /* 0x0000000102b47824 */ /* 0x000fc600020e06b4 */
[----:B0-----:R-:W4:Y:S01]  /*109b0*/  LDL.LU R170, [R1+0x150] ;  /* 0x0001500001aa7983 */ /* 0x001f220000300800 */
[----:B--2---:R-:W-:Y:S01]  /*109c0*/  IADD3 R120, P4, R6, R120, RZ ;  /* 0x0000007806787210 */ /* 0x004fe20007f9e0ff */
[----:B------:R-:W-:-:S04]  /*109d0*/  IMAD.X R178, R2, 0x1, R178, P5 ;  /* 0x0000000102b27824 */ /* 0x000fc800028e06b2 */
[----:B------:R0:W-:Y:S01]  /*109e0*/  STL [R1+0x15c], R120 ;  /* 0x00015c7801007387 */ /* 0x0001e20000100800 */
[----:B------:R-:W-:-:S03]  /*109f0*/  IADD3 R175, P5, R6, R175, RZ ;  /* 0x000000af06af7210 */ /* 0x000fc60007fbe0ff */
[----:B------:R-:W-:Y:S04]  /*10a00*/  STL [R1+0x188], R180 ;  /* 0x000188b401007387 */ /* 0x000fe80000100800 */
[----:B0-----:R-:W2:Y:S04]  /*10a10*/  LDL.LU R120, [R1+0x124] ;  /* 0x0001240001787983 */ /* 0x001ea80000300800 */
[----:B------:R-:W2:Y:S04]  /*10a20*/  LDL.LU R188, [R1+0x148] ;  /* 0x0001480001bc7983 */ /* 0x000ea80000300800 */
[----:B------:R-:W-:Y:S01]  /*10a30*/  STL [R1+0x180], R178 ;  /* 0x000180b201007387 */ /* 0x000fe20000100800 */
[----:B---3--:R-:W-:-:S05]  /*10a40*/  IMAD.X R111, R2, 0x1, R111, P6 ;  /* 0x00000001026f7824 */ /* 0x008fca00030e066f */
[----:B------:R0:W-:Y:S04]  /*10a50*/  STL [R1+0x178], R111 ;  /* 0x0001786f01007387 */ /* 0x0001e80000100800 */
[----:B------:R1:W-:Y:S04]  /*10a60*/  STL [R1+0x154], R175 ;  /* 0x000154af01007387 */ /* 0x0003e80000100800 */
[----:B0-----:R-:W3:Y:S04]  /*10a70*/  LDL.LU R111, [R1+0x11c] ;  /* 0x00011c00016f7983 */ /* 0x001ee80000300800 */
[----:B------:R-:W3:Y:S04]  /*10a80*/  LDL.LU R186, [R1+0x140] ;  /* 0x0001400001ba7983 */ /* 0x000ee80000300800 */
[----:B------:R-:W3:Y:S01]  /*10a90*/  LDL.LU R183, [R1+0x114] ;  /* 0x0001140001b77983 */ /* 0x000ee20000300800 */
[----:B----4-:R-:W-:-:S03]  /*10aa0*/  IADD3 R121, P6, R6, R121, RZ ;  /* 0x0000007906797210 */ /* 0x010fc60007fde0ff */
        /* <DEDUP_REMOVED lines=17> */
[----:B------:R-:W-:Y:S01]  /*10bc0*/  STL [R1+0x168], R187 ;  /* 0x000168bb01007387 */ /* 0x000fe20000100800 */
[----:B------:R-:W-:-:S03]  /*10bd0*/  IMAD.X R117, R2, 0x1, R117, P4 ;  /* 0x0000000102757824 */ /* 0x000fc600020e0675 */
[----:B------:R-:W-:Y:S04]  /*10be0*/  STL [R1+0x13c], R176 ;  /* 0x00013cb001007387 */ /* 0x000fe80000100800 */
[----:B------:R0:W-:Y:S04]  /*10bf0*/  STL [R1+0x158], R117 ;  /* 0x0001587501007387 */ /* 0x0001e80000100800 */
[----:B------:R1:W-:Y:S01]  /*10c00*/  STL [R1+0x160], R174 ;  /* 0x000160ae01007387 */ /* 0x0003e20000100800 */
[----:B------:R-:W-:-:S03]  /*10c10*/  IADD3 R171, P3, R6, R171, RZ ;  /* 0x000000ab06ab7210 */ /* 0x000fc60007f7e0ff */
[----:B0-----:R-:W4:Y:S04]  /*10c20*/  LDL.LU R117, [R1+0x110] ;  /* 0x0001100001757983 */ /* 0x001f280000300800 */
[----:B------:R0:W-:Y:S04]  /*10c30*/  STL [R1+0x134], R171 ;  /* 0x000134ab01007387 */ /* 0x0001e80000100800 */
[----:B------:R-:W4:Y:S01]  /*10c40*/  LDL.LU R176, [R1+0x108] ;  /* 0x0001080001b07983 */ /* 0x000f220000300800 */
[----:B------:R-:W-:Y:S01]  /*10c50*/  IADD3 R172, P4, R6, R172, RZ ;  /* 0x000000ac06ac7210 */ /* 0x000fe20007f9e0ff */
[----:B------:R-:W-:-:S02]  /*10c60*/  IMAD.X R170, R2, 0x1, R170, P5 ;  /* 0x0000000102aa7824 */ /* 0x000fc400028e06aa */
[----:B-1----:R-:W4:Y:S04]  /*10c70*/  LDL.LU R174, [R1+0xdc] ;  /* 0x0000dc0001ae7983 */ /* 0x002f280000300800 */
[----:B------:R1:W-:Y:S04]  /*10c80*/  STL [R1+0x12c], R172 ;  /* 0x00012cac01007387 */ /* 0x0003e80000100800 */
[----:B0-----:R-:W4:Y:S04]  /*10c90*/  LDL.LU R171, [R1+0x100] ;  /* 0x0001000001ab7983 */ /* 0x001f280000300800 */
[----:B------:R0:W-:Y:S04]  /*10ca0*/  STL [R1+0x150], R170 ;  /* 0x000150aa01007387 */ /* 0x0001e80000100800 */
[----:B-1----:R-:W4:Y:S04]  /*10cb0*/  LDL.LU R172, [R1+0xd4] ;  /* 0x0000d40001ac7983 */ /* 0x002f280000300800 */
[----:B0-----:R-:W4:Y:S01]  /*10cc0*/  LDL.LU R170, [R1+0xf8] ;  /* 0x0000f80001aa7983 */ /* 0x001f220000300800 */
[----:B--2---:R-:W-:Y:S01]  /*10cd0*/  IADD3 R120, P5, R6, R120, RZ ;  /* 0x0000007806787210 */ /* 0x004fe20007fbe0ff */
[----:B------:R-:W-:-:S04]  /*10ce0*/  IMAD.X R188, R2, 0x1, R188, P6 ;  /* 0x0000000102bc7824 */ /* 0x000fc800030e06bc */
[----:B------:R0:W-:Y:S04]  /*10cf0*/  STL [R1+0x124], R120 ;  /* 0x0001247801007387 */ /* 0x0001e80000100800 */
[----:B0-----:R-:W2:Y:S01]  /*10d00*/  LDL.LU R120, [R1+0xcc] ;  /* 0x0000cc0001787983 */ /* 0x001ea20000300800 */
[----:B---3--:R-:W-:Y:S01]  /*10d10*/  IADD3 R111, P6, R111, UR13, RZ ;  /* 0x0000000d6f6f7c10 */ /* 0x008fe2000ffde0ff */
[----:B------:R-:W-:-:S04]  /*10d20*/  IMAD.X R186, R2, 0x1, R186, P1 ;  /* 0x0000000102ba7824 */ /* 0x000fc800008e06ba */
[----:B------:R0:W-:Y:S01]  /*10d30*/  STL [R1+0x11c], R111 ;  /* 0x00011c6f01007387 */ /* 0x0001e20000100800 */
[----:B------:R-:W-:Y:S01]  /*10d40*/  IADD3 R183, P1, R183, UR13, RZ ;  /* 0x0000000db7b77c10 */ /* 0x000fe2000ff3e0ff */
[----:B----4-:R-:W-:Y:S02]  /*10d50*/  IMAD.X R184, R2, 0x1, R184, P2 ;  /* 0x0000000102b87824 */ /* 0x010fe400010e06b8 */
[----:B0-----:R-:W3:Y:S04]  /*10d60*/  LDL.LU R111, [R1+0xc4] ;  /* 0x0000c400016f7983 */ /* 0x001ee80000300800 */
[----:B------:R-:W-:Y:S01]  /*10d70*/  STL [R1+0x148], R188 ;  /* 0x000148bc01007387 */ /* 0x000fe20000100800 */
[----:B------:R-:W-:-:S03]  /*10d80*/  IADD3 R182, P2, R182, UR13, RZ ;  /* 0x0000000db6b67c10 */ /* 0x000fc6000ff5e0ff */
[----:B------:R-:W-:Y:S01]  /*10d90*/  STL [R1+0x140], R186 ;  /* 0x000140ba01007387 */ /* 0x000fe20000100800 */
[----:B------:R-:W-:-:S03]  /*10da0*/  IMAD.X R179, R2, 0x1, R179, P3 ;  /* 0x0000000102b37824 */ /* 0x000fc600018e06b3 */
        /* <DEDUP_REMOVED lines=8> */
[----:B------:R0:W-:Y:S04]  /*10e30*/  STL [R1+0x104], R180 ;  /* 0x000104b401007387 */ /* 0x0001e80000100800 */
[----:B0-----:R-:W4:Y:S04]  /*10e40*/  LDL.LU R180, [R1+0xd8] ;  /* 0x0000d80001b47983 */ /* 0x001f280000300800 */
[----:B------:R0:W-:Y:S04]  /*10e50*/  STL [R1+0x128], R178 ;  /* 0x000128b201007387 */ /* 0x0001e80000100800 */
[----:B------:R1:W-:Y:S04]  /*10e60*/  STL [R1+0xfc], R175 ;  /* 0x0000fcaf01007387 */ /* 0x0003e80000100800 */
[----:B0-----:R-:W4:Y:S01]  /*10e70*/  LDL.LU R178, [R1+0xd0] ;  /* 0x0000d00001b27983 */ /* 0x001f220000300800 */
[----:B------:R-:W-:-:S03]  /*10e80*/  IADD3 R119, P5, R119, UR13, RZ ;  /* 0x0000000d77777c10 */ /* 0x000fc6000ffbe0ff */
[----:B------:R0:W-:Y:S04]  /*10e90*/  STL [R1+0x120], R121 ;  /* 0x0001207901007387 */ /* 0x0001e80000100800 */
[----:B-1----:R-:W4:Y:S04]  /*10ea0*/  LDL.LU R175, [R1+0xc8] ;  /* 0x0000c80001af7983 */ /* 0x002f280000300800 */
[----:B------:R1:W-:Y:S04]  /*10eb0*/  STL [R1+0xf4], R119 ;  /* 0x0000f47701007387 */ /* 0x0003e80000100800 */
[----:B0-----:R-:W4:Y:S04]  /*10ec0*/  LDL.LU R121, [R1+0x9c] ;  /* 0x00009c0001797983 */ /* 0x001f280000300800 */
[----:B-1----:R-:W4:Y:S01]  /*10ed0*/  LDL.LU R119, [R1+0xc0] ;  /* 0x0000c00001777983 */ /* 0x002f220000300800 */
[----:B------:R-:W-:-:S02]  /*10ee0*/  IADD3.X R116, R116, UR40, RZ, P6, !PT ;  /* 0x0000002874747c10 */ /* 0x000fc4000b7fe4ff */
[----:B------:R-:W-:-:S03]  /*10ef0*/  IADD3 R222, P6, R222, UR13, RZ ;  /* 0x0000000ddede7c10 */ /* 0x000fc6000ffde0ff */
[----:B------:R-:W-:Y:S04]  /*10f00*/  STL [R1+0x118], R116 ;  /* 0x0001187401007387 */ /* 0x000fe80000100800 */
[----:B------:R0:W-:Y:S04]  /*10f10*/  STL [R1+0xec], R222 ;  /* 0x0000ecde01007387 */ /* 0x0001e80000100800 */
[----:B0-----:R-:W4:Y:S04]  /*10f20*/  LDL.LU R222, [R1+0x634] ;  /* 0x0006340001de7983 */ /* 0x001f280000300800 */
[----:B------:R-:W4:Y:S01]  /*10f30*/  LDL.LU R116, [R1+0x94] ;  /* 0x0000940001747983 */ /* 0x000f220000300800 */
[----:B------:R-:W-:-:S02]  /*10f40*/  IADD3.X R117, R117, UR40, RZ, P1, !PT ;  /* 0x0000002875757c10 */ /* 0x000fc40008ffe4ff */
[----:B------:R-:W-:-:S05]  /*10f50*/  IADD3 R0, P1, R0, UR13, RZ ;  /* 0x0000000d00007c10 */ /* 0x000fca000ff3e0ff */
[----:B------:R0:W-:Y:S01]  /*10f60*/  STL [R1+0xe4], R0 ;  /* 0x0000e40001007387 */ /* 0x0001e20000100800 */
[----:B------:R-:W-:-:S03]  /*10f70*/  IADD3.X R176, R176, UR40, RZ, P2, !PT ;  /* 0x00000028b0b07c10 */ /* 0x000fc600097fe4ff */
[----:B0-----:R-:W4:Y:S04]  /*10f80*/  LDL.LU R0, [R1+0x630] ;  /* 0x0006300001007983 */ /* 0x001f280000300800 */
[----:B------:R0:W-:Y:S04]  /*10f90*/  STL [R1+0x110], R117 ;  /* 0x0001107501007387 */ /* 0x0001e80000100800 */
[----:B0-----:R-:W4:Y:S04]  /*10fa0*/  LDL.LU R117, [R1+0x8c] ;  /* 0x00008c0001757983 */ /* 0x001f280000300800 */
[----:B------:R0:W-:Y:S04]  /*10fb0*/  STL [R1+0x108], R176 ;  /* 0x000108b001007387 */ /* 0x0001e80000100800 */
[----:B0-----:R-:W4:Y:S01]  /*10fc0*/  LDL.LU R176, [R1+0x84] ;  /* 0x0000840001b07983 */ /* 0x001f220000300800 */
[----:B------:R-:W-:-:S02]  /*10fd0*/  IADD3 R174, P2, R174, UR13, RZ ;  /* 0x0000000daeae7c10 */ /* 0x000fc4000ff5e0ff */
[----:B------:R-:W-:Y:S02]  /*10fe0*/  IADD3.X R171, R171, UR40, RZ, P3, !PT ;  /* 0x00000028abab7c10 */ /* 0x000fe40009ffe4ff */
[----:B------:R-:W-:Y:S02]  /*10ff0*/  IADD3 R172, P3, R172, UR13, RZ ;  /* 0x0000000dacac7c10 */ /* 0x000fe4000ff7e0ff */
[----:B------:R-:W-:Y:S01]  /*11000*/  IADD3.X R206, R206, UR40, RZ, P5, !PT ;  /* 0x00000028cece7c10 */ /* 0x000fe2000affe4ff */
[----:B------:R-:W-:Y:S01]  /*11010*/  STL [R1+0xdc], R174 ;  /* 0x0000dcae01007387 */ /* 0x000fe20000100800 */
[----:B------:R-:W-:-:S03]  /*11020*/  IADD3.X R170, R170, UR40, RZ, P4, !PT ;  /* 0x00000028aaaa7c10 */ /* 0x000fc6000a7fe4ff */
[----:B------:R-:W-:Y:S01]  /*11030*/  STL [R1+0x100], R171 ;  /* 0x000100ab01007387 */ /* 0x000fe20000100800 */
[----:B------:R-:W-:-:S03]  /*11040*/  IADD3.X R205, R205, UR40, RZ, P6, !PT ;  /* 0x00000028cdcd7c10 */ /* 0x000fc6000b7fe4ff */
[----:B------:R-:W-:Y:S04]  /*11050*/  STL [R1+0xd4], R172 ;  /* 0x0000d4ac01007387 */ /* 0x000fe80000100800 */
[----:B------:R0:W-:Y:S04]  /*11060*/  STL [R1+0xf0], R206 ;  /* 0x0000f0ce01007387 */ /* 0x0001e80000100800 */
[----:B------:R-:W-:Y:S04]  /*11070*/  STL [R1+0xf8], R170 ;  /* 0x0000f8aa01007387 */ /* 0x000fe80000100800 */
[----:B0-----:R-:W4:Y:S01]  /*11080*/  LDL.LU R206, [R1+0x62c] ;  /* 0x00062c0001ce7983 */ /* 0x001f220000300800 */
[----:B------:R-:W-:-:S02]  /*11090*/  IADD3.X R221, R221, UR40, RZ, P1, !PT ;  /* 0x00000028dddd7c10 */ /* 0x000fc40008ffe4ff */
[----:B------:R-:W-:-:S04]  /*110a0*/  IADD3 R238, P1, R238, UR13, RZ ;  /* 0x0000000deeee7c10 */ /* 0x000fc8000ff3e0ff */
[----:B------:R-:W-:Y:S02]  /*110b0*/  IADD3.X R197, R197, UR40, RZ, P1, !PT ;  /* 0x00000028c5c57c10 */ /* 0x000fe40008ffe4ff */
[----:B--2---:R-:W-:-:S05]  /*110c0*/  IADD3 R120, P4, R120, UR13, RZ ;  /* 0x0000000d78787c10 */ /* 0x004fca000ff9e0ff */
[----:B------:R-:W-:Y:S04]  /*110d0*/  STL [R1+0xcc], R120 ;  /* 0x0000cc7801007387 */ /* 0x000fe80000100800 */
[----:B------:R-:W2:Y:S01]  /*110e0*/  LDL.LU R174, [R1+0x98] ;  /* 0x0000980001ae7983 */ /* 0x000ea20000300800 */
[----:B---3--:R-:W-:-:S05]  /*110f0*/  IADD3 R111, P5, R111, UR13, RZ ;  /* 0x0000000d6f6f7c10 */ /* 0x008fca000ffbe0ff */
[----:B------:R0:W-:Y:S04]  /*11100*/  STL [R1+0xc4], R111 ;  /* 0x0000c46f01007387 */ /* 0x0001e80000100800 */
[----:B0-----:R-:W3:Y:S04]  /*11110*/  LDL.LU R111, [R1+0x90] ;  /* 0x00009000016f7983 */ /* 0x001ee80000300800 */
[----:B------:R0:W-:Y:S04]  /*11120*/  STL [R1+0xe8], R205 ;  /* 0x0000e8cd01007387 */ /* 0x0001e80000100800 */
[----:B0-----:R-:W3:Y:S01]  /*11130*/  LDL.LU R205, [R1+0x628] ;  /* 0x0006280001cd7983 */ /* 0x001ee20000300800 */
[----:B----4-:R-:W-:-:S02]  /*11140*/  IADD3.X R180, R180, UR40, RZ, P2, !PT ;  /* 0x00000028b4b47c10 */ /* 0x010fc400097fe4ff */
[----:B------:R-:W-:Y:S02]  /*11150*/  IADD3 R237, P2, R237, UR13, RZ ;  /* 0x0000000deded7c10 */ /* 0x000fe4000ff5e0ff */
[----:B------:R-:W-:Y:S02]  /*11160*/  IADD3.X R178, R178, UR40, RZ, P3, !PT ;  /* 0x00000028b2b27c10 */ /* 0x000fe40009ffe4ff */
[----:B------:R-:W-:Y:S02]  /*11170*/  IADD3 R227, P3, R227, UR13, RZ ;  /* 0x0000000de3e37c10 */ /* 0x000fe4000ff7e0ff */
[----:B------:R-:W-:Y:S02]  /*11180*/  IADD3.X R175, R175, UR40, RZ, P4, !PT ;  /* 0x00000028afaf7c10 */ /* 0x000fe4000a7fe4ff */
[----:B------:R-:W-:Y:S02]  /*11190*/  IADD3 R121, P4, R121, UR13, RZ ;  /* 0x0000000d79797c10 */ /* 0x000fe4000ff9e0ff */
[----:B------:R-:W-:-:S02]  /*111a0*/  IADD3.X R119, R119, UR40, RZ, P5, !PT ;  /* 0x0000002877777c10 */ /* 0x000fc4000affe4ff */
[----:B------:R-:W-:-:S05]  /*111b0*/  IADD3 R222, P6, R222, UR13, RZ ;  /* 0x0000000ddede7c10 */ /* 0x000fca000ffde0ff */
[----:B------:R0:W-:Y:S04]  /*111c0*/  STL [R1+0xbc], R222 ;  /* 0x0000bcde01007387 */ /* 0x0001e80000100800 */
[----:B0-----:R-:W4:Y:S04]  /*111d0*/  LDL.LU R222, [R1+0x624] ;  /* 0x0006240001de7983 */ /* 0x001f280000300800 */
[----:B------:R-:W4:Y:S04]  /*111e0*/  LDL.LU R171, [R1+0x88] ;  /* 0x0000880001ab7983 */ /* 0x000f280000300800 */
[----:B------:R-:W4:Y:S04]  /*111f0*/  LDL.LU R172, [R1+0x5c] ;  /* 0x00005c0001ac7983 */ /* 0x000f280000300800 */
[----:B------:R0:W-:Y:S04]  /*11200*/  STL [R1+0xe0], R221 ;  /* 0x0000e0dd01007387 */ /* 0x0001e80000100800 */
[----:B0-----:R-:W4:Y:S04]  /*11210*/  LDL.LU R221, [R1+0x620] ;  /* 0x0006200001dd7983 */ /* 0x001f280000300800 */
[----:B------:R-:W4:Y:S04]  /*11220*/  LDL.LU R170, [R1+0x54] ;  /* 0x0000540001aa7983 */ /* 0x000f280000300800 */
[----:B------:R0:W-:Y:S01]  /*11230*/  STL [R1+0xb4], R238 ;  /* 0x0000b4ee01007387 */ /* 0x0001e20000100800 */
[----:B------:R-:W-:-:S03]  /*11240*/  IADD3.X R0, R0, UR40, RZ, P6, !PT ;  /* 0x0000002800007c10 */ /* 0x000fc6000b7fe4ff */
[----:B0-----:R-:W4:Y:S04]  /*11250*/  LDL.LU R238, [R1+0x61c] ;  /* 0x00061c0001ee7983 */ /* 0x001f280000300800 */
[----:B------:R-:W4:Y:S04]  /*11260*/  LDL.LU R120, [R1+0x4c] ;  /* 0x00004c0001787983 */ /* 0x000f280000300800 */
[----:B------:R0:W-:Y:S01]  /*11270*/  STL [R1+0xac], R237 ;  /* 0x0000aced01007387 */ /* 0x0001e20000100800 */
[----:B------:R-:W-:-:S03]  /*11280*/  IADD3 R116, P5, R116, UR13, RZ ;  /* 0x0000000d74747c10 */ /* 0x000fc6000ffbe0ff */
[----:B0-----:R-:W4:Y:S04]  /*11290*/  LDL.LU R237, [R1+0x618] ;  /* 0x0006180001ed7983 */ /* 0x001f280000300800 */
[----:B------:R-:W-:Y:S04]  /*112a0*/  STL [R1+0xd8], R180 ;  /* 0x0000d8b401007387 */ /* 0x000fe80000100800 */
[----:B------:R0:W-:Y:S01]  /*112b0*/  STL [R1+0xa4], R227 ;  /* 0x0000a4e301007387 */ /* 0x0001e20000100800 */
[----:B------:R-:W-:-:S03]  /*112c0*/  IADD3 R117, P6, R117, UR13, RZ ;  /* 0x0000000d75757c10 */ /* 0x000fc6000ffde0ff */
[----:B0-----:R-:W4:Y:S04]  /*112d0*/  LDL.LU R227, [R1+0x614] ;  /* 0x0006140001e37983 */ /* 0x001f280000300800 */
[----:B------:R-:W-:Y:S04]  /*112e0*/  STL [R1+0xd0], R178 ;  /* 0x0000d0b201007387 */ /* 0x000fe80000100800 */
[----:B------:R0:W-:Y:S04]  /*112f0*/  STL [R1+0x9c], R121 ;  /* 0x00009c7901007387 */ /* 0x0001e80000100800 */
[----:B------:R-:W-:Y:S04]  /*11300*/  STL [R1+0xc8], R175 ;  /* 0x0000c8af01007387 */ /* 0x000fe80000100800 */
[----:B0-----:R-:W4:Y:S04]  /*11310*/  LDL.LU R121, [R1+0x58] ;  /* 0x0000580001797983 */ /* 0x001f280000300800 */
[----:B------:R0:W-:Y:S01]  /*11320*/  STL [R1+0xc0], R119 ;  /* 0x0000c07701007387 */ /* 0x0001e20000100800 */
[----:B------:R-:W-:-:S02]  /*11330*/  IADD3.X R198, R198, UR40, RZ, P2, !PT ;  /* 0x00000028c6c67c10 */ /* 0x000fc400097fe4ff */
[----:B------:R-:W-:Y:S01]  /*11340*/  IADD3 R176, P1, R176, UR13, RZ ;  /* 0x0000000db0b07c10 */ /* 0x000fe2000ff3e0ff */
[----:B0-----:R-:W4:Y:S04]  /*11350*/  LDL.LU R119, [R1+0x50] ;  /* 0x0000500001777983 */ /* 0x001f280000300800 */
[----:B------:R0:W-:Y:S04]  /*11360*/  STL [R1+0xb8], R0 ;  /* 0x0000b80001007387 */ /* 0x0001e80000100800 */
[----:B------:R1:W-:Y:S01]  /*11370*/  STL [R1+0x94], R116 ;  /* 0x0000947401007387 */ /* 0x0003e20000100800 */
[----:B------:R-:W-:-:S03]  /*11380*/  IADD3 R240, P2, R240, UR13, RZ ;  /* 0x0000000df0f07c10 */ /* 0x000fc6000ff5e0ff */
[----:B0-----:R-:W4:Y:S04]  /*11390*/  LDL.LU R0, [R1+0x610] ;  /* 0x0006100001007983 */ /* 0x001f280000300800 */
[----:B-1----:R-:W4:Y:S04]  /*113a0*/  LDL.LU R116, [R1+0x1c] ;  /* 0x00001c0001747983 */ /* 0x002f280000300800 */
[----:B------:R0:W-:Y:S04]  /*113b0*/  STL [R1+0xb0], R197 ;  /* 0x0000b0c501007387 */ /* 0x0001e80000100800 */
[----:B------:R1:W-:Y:S04]  /*113c0*/  STL [R1+0x8c], R117 ;  /* 0x00008c7501007387 */ /* 0x0003e80000100800 */
[----:B0-----:R-:W4:Y:S04]  /*113d0*/  LDL.LU R197, [R1+0x60c] ;  /* 0x00060c0001c57983 */ /* 0x001f280000300800 */
[----:B-1----:R-:W4:Y:S04]  /*113e0*/  LDL.LU R117, [R1+0x14] ;  /* 0x0000140001757983 */ /* 0x002f280000300800 */
[----:B------:R0:W-:Y:S04]  /*113f0*/  STL [R1+0xa8], R198 ;  /* 0x0000a8c601007387 */ /* 0x0001e80000100800 */
[----:B0-----:R-:W4:Y:S04]  /*11400*/  LDL.LU R198, [R1+0x608] ;  /* 0x0006080001c67983 */ /* 0x001f280000300800 */
[----:B------:R-:W-:Y:S04]  /*11410*/  STL [R1+0x84], R176 ;  /* 0x000084b001007387 */ /* 0x000fe80000100800 */
[----:B------:R0:W-:Y:S04]  /*11420*/  STL [R1+0x7c], R240 ;  /* 0x00007cf001007387 */ /* 0x0001e80000100800 */
[----:B0-----:R-:W4:Y:S01]  /*11430*/  LDL.LU R240, [R1+0x604] ;  /* 0x0006040001f07983 */ /* 0x001f220000300800 */
[----:B------:R-:W-:-:S02]  /*11440*/  IADD3.X R208, R208, UR40, RZ, P3, !PT ;  /* 0x00000028d0d07c10 */ /* 0x000fc40009ffe4ff */
[----:B------:R-:W-:Y:S02]  /*11450*/  IADD3 R207, P3, R207, UR13, RZ ;  /* 0x0000000dcfcf7c10 */ /* 0x000fe4000ff7e0ff */
[----:B--2---:R-:W-:Y:S01]  /*11460*/  IADD3.X R174, R174, UR40, RZ, P4, !PT ;  /* 0x00000028aeae7c10 */ /* 0x004fe2000a7fe4ff */
[----:B------:R0:W-:Y:S01]  /*11470*/  STL [R1+0xa0], R208 ;  /* 0x0000a0d001007387 */ /* 0x0001e20000100800 */
[----:B------:R-:W-:-:S03]  /*11480*/  IADD3 R224, P4, R224, UR13, RZ ;  /* 0x0000000de0e07c10 */ /* 0x000fc6000ff9e0ff */
[----:B0-----:R-:W2:Y:S04]  /*11490*/  LDL.LU R208, [R1+0x600] ;  /* 0x0006000001d07983 */ /* 0x001ea80000300800 */
[----:B------:R0:W-:Y:S01]  /*114a0*/  STL [R1+0x74], R207 ;  /* 0x000074cf01007387 */ /* 0x0001e20000100800 */
[----:B------:R-:W-:Y:S02]  /*114b0*/  IADD3.X R239, R239, UR40, RZ, P2, !PT ;  /* 0x00000028efef7c10 */ /* 0x000fe400097fe4ff */
[----:B---3--:R-:W-:Y:S01]  /*114c0*/  IADD3.X R111, R111, UR40, RZ, P5, !PT ;  /* 0x000000286f6f7c10 */ /* 0x008fe2000affe4ff */
[----:B0-----:R-:W3:Y:S01]  /*114d0*/  LDL.LU R207, [R1+0x5fc] ;  /* 0x0005fc0001cf7983 */ /* 0x001ee20000300800 */
[----:B------:R-:W-:-:S03]  /*114e0*/  IADD3 R223, P5, R223, UR13, RZ ;  /* 0x0000000ddfdf7c10 */ /* 0x000fc6000ffbe0ff */
[----:B------:R0:W-:Y:S01]  /*114f0*/  STL [R1+0x6c], R224 ;  /* 0x00006ce001007387 */ /* 0x0001e20000100800 */
[----:B------:R-:W-:-:S03]  /*11500*/  IADD3.X R211, R211, UR40, RZ, P3, !PT ;  /* 0x00000028d3d37c10 */ /* 0x000fc60009ffe4ff */
[----:B0-----:R-:W2:Y:S04]  /*11510*/  LDL.LU R224, [R1+0x5f8] ;  /* 0x0005f80001e07983 */ /* 0x001ea80000300800 */
[----:B------:R-:W-:Y:S04]  /*11520*/  STL [R1+0x98], R174 ;  /* 0x000098ae01007387 */ /* 0x000fe80000100800 */
[----:B------:R0:W-:Y:S04]  /*11530*/  STL [R1+0x90], R111 ;  /* 0x0000906f01007387 */ /* 0x0001e80000100800 */
[----:B0-----:R-:W3:Y:S04]  /*11540*/  LDL.LU R111, [R1+0x18] ;  /* 0x00001800016f7983 */ /* 0x001ee80000300800 */
[----:B------:R0:W-:Y:S01]  /*11550*/  STL [R1+0x64], R223 ;  /* 0x000064df01007387 */ /* 0x0001e20000100800 */
[----:B------:R-:W-:-:S03]  /*11560*/  IADD3.X R241, R241, UR40, RZ, P4, !PT ;  /* 0x00000028f1f17c10 */ /* 0x000fc6000a7fe4ff */
[----:B0-----:R-:W2:Y:S01]  /*11570*/  LDL.LU R223, [R1+0x5f4] ;  /* 0x0005f40001df7983 */ /* 0x001ea20000300800 */
[----:B----4-:R-:W-:Y:S02]  /*11580*/  IADD3.X R171, R171, UR40, RZ, P6, !PT ;  /* 0x00000028abab7c10 */ /* 0x010fe4000b7fe4ff */
[----:B------:R-:W-:Y:S02]  /*11590*/  IADD3 R172, P6, R172, UR13, RZ ;  /* 0x0000000dacac7c10 */ /* 0x000fe4000ffde0ff */
[----:B------:R-:W-:Y:S02]  /*115a0*/  IADD3 R120, P2, R120, UR13, RZ ;  /* 0x0000000d78787c10 */ /* 0x000fe4000ff5e0ff */
[----:B------:R-:W-:Y:S02]  /*115b0*/  IADD3 R197, P3, R197, UR13, RZ ;  /* 0x0000000dc5c57c10 */ /* 0x000fe4000ff7e0ff */
[----:B------:R-:W-:Y:S02]  /*115c0*/  IADD3.X R240, R240, UR40, RZ, P1, !PT ;  /* 0x00000028f0f07c10 */ /* 0x000fe40008ffe4ff */
[----:B------:R-:W-:-:S03]  /*115d0*/  IADD3 R170, P1, R170, UR13, RZ ;  /* 0x0000000daaaa7c10 */ /* 0x000fc6000ff3e0ff */
[----:B------:R0:W-:Y:S04]  /*115e0*/  STL [R1+0x80], R240 ;  /* 0x000080f001007387 */ /* 0x0001e80000100800 */
[----:B------:R-:W-:Y:S04]  /*115f0*/  STL [R1+0x88], R171 ;  /* 0x000088ab01007387 */ /* 0x000fe80000100800 */
[----:B0-----:R-:W4:Y:S04]  /*11600*/  LDL.LU R240, [R1+0x5f0] ;  /* 0x0005f00001f07983 */ /* 0x001f280000300800 */
[----:B------:R-:W-:Y:S04]  /*11610*/  STL [R1+0x5c], R172 ;  /* 0x00005cac01007387 */ /* 0x000fe80000100800 */
[----:B------:R0:W-:Y:S04]  /*11620*/  STL [R1+0x78], R239 ;  /* 0x000078ef01007387 */ /* 0x0001e80000100800 */
[----:B0-----:R-:W2:Y:S04]  /*11630*/  LDL.LU R239, [R1+0x5ec] ;  /* 0x0005ec0001ef7983 */ /* 0x001ea80000300800 */
[----:B------:R-:W-:Y:S04]  /*11640*/  STL [R1+0x54], R170 ;  /* 0x000054aa01007387 */ /* 0x000fe80000100800 */
[----:B------:R0:W-:Y:S04]  /*11650*/  STL [R1+0x70], R211 ;  /* 0x000070d301007387 */ /* 0x0001e80000100800 */
[----:B0-----:R-:W3:Y:S04]  /*11660*/  LDL.LU R211, [R1+0x5e8] ;  /* 0x0005e80001d37983 */ /* 0x001ee80000300800 */
[----:B------:R-:W-:Y:S04]  /*11670*/  STL [R1+0x4c], R120 ;  /* 0x00004c7801007387 */ /* 0x000fe80000100800 */
[----:B------:R0:W-:Y:S04]  /*11680*/  STL [R1+0x44], R197 ;  /* 0x000044c501007387 */ /* 0x0001e80000100800 */
[----:B0-----:R-:W4:Y:S04]  /*11690*/  LDL.LU R197, [R1+0x5e4] ;  /* 0x0005e40001c57983 */ /* 0x001f280000300800 */
[----:B------:R0:W-:Y:S04]  /*116a0*/  STL [R1+0x68], R241 ;  /* 0x000068f101007387 */ /* 0x0001e80000100800 */
[----:B0-----:R-:W2:Y:S01]  /*116b0*/  LDL.LU R241, [R1+0x5e0] ;  /* 0x0005e00001f17983 */ /* 0x001ea20000300800 */
[----:B------:R-:W-:-:S02]  /*116c0*/  IADD3 R210, P4, R210, UR13, RZ ;  /* 0x0000000dd2d27c10 */ /* 0x000fc4000ff9e0ff */
[----:B------:R-:W-:Y:S02]  /*116d0*/  IADD3.X R209, R209, UR40, RZ, P5, !PT ;  /* 0x00000028d1d17c10 */ /* 0x000fe4000affe4ff */
[----:B------:R-:W-:Y:S01]  /*116e0*/  IADD3 R226, P5, R226, UR13, RZ ;  /* 0x0000000de2e27c10 */ /* 0x000fe2000ffbe0ff */
[----:B------:R0:W-:Y:S01]  /*116f0*/  STL [R1+0x3c], R210 ;  /* 0x00003cd201007387 */ /* 0x0001e20000100800 */
[----:B------:R-:W-:Y:S02]  /*11700*/  IADD3.X R121, R121, UR40, RZ, P6, !PT ;  /* 0x0000002879797c10 */ /* 0x000fe4000b7fe4ff */
[----:B------:R-:W-:Y:S02]  /*11710*/  IADD3 R225, P6, R225, UR13, RZ ;  /* 0x0000000de1e17c10 */ /* 0x000fe4000ffde0ff */
[----:B------:R-:W-:Y:S02]  /*11720*/  IADD3.X R119, R119, UR40, RZ, P1, !PT ;  /* 0x0000002877777c10 */ /* 0x000fe40008ffe4ff */
[----:B------:R-:W-:Y:S01]  /*11730*/  IADD3 R242, P1, R242, UR13, RZ ;  /* 0x0000000df2f27c10 */ /* 0x000fe2000ff3e0ff */
[----:B0-----:R-:W4:Y:S04]  /*11740*/  LDL.LU R210, [R1+0x5dc] ;  /* 0x0005dc0001d27983 */ /* 0x001f280000300800 */
[----:B------:R0:W-:Y:S01]  /*11750*/  STL [R1+0x60], R209 ;  /* 0x000060d101007387 */ /* 0x0001e20000100800 */
[----:B------:R-:W-:-:S03]  /*11760*/  IADD3.X R198, R198, UR40, RZ, P3, !PT ;  /* 0x00000028c6c67c10 */ /* 0x000fc60009ffe4ff */
[----:B0-----:R-:W4:Y:S04]  /*11770*/  LDL.LU R209, [R1+0x5d8] ;  /* 0x0005d80001d17983 */ /* 0x001f280000300800 */
[----:B------:R0:W-:Y:S04]  /*11780*/  STL [R1+0x34], R226 ;  /* 0x000034e201007387 */ /* 0x0001e80000100800 */
[----:B0-----:R-:W4:Y:S04]  /*11790*/  LDL.LU R226, [R1+0x5d4] ;  /* 0x0005d40001e27983 */ /* 0x001f280000300800 */
[----:B------:R0:W-:Y:S04]  /*117a0*/  STL [R1+0x2c], R225 ;  /* 0x00002ce101007387 */ /* 0x0001e80000100800 */
[----:B0-----:R-:W4:Y:S04]  /*117b0*/  LDL.LU R225, [R1+0x5d0] ;  /* 0x0005d00001e17983 */ /* 0x001f280000300800 */
[----:B------:R-:W-:Y:S04]  /*117c0*/  STL [R1+0x58], R121 ;  /* 0x0000587901007387 */ /* 0x000fe80000100800 */
[----:B------:R0:W-:Y:S04]  /*117d0*/  STL [R1+0x24], R242 ;  /* 0x000024f201007387 */ /* 0x0001e80000100800 */
[----:B0-----:R-:W4:Y:S04]  /*117e0*/  LDL.LU R242, [R1+0x5cc] ;  /* 0x0005cc0001f27983 */ /* 0x001f280000300800 */
[----:B------:R-:W-:Y:S04]  /*117f0*/  STL [R1+0x50], R119 ;  /* 0x0000507701007387 */ /* 0x000fe80000100800 */
        /* <DEDUP_REMOVED lines=8> */
[----:B------:R0:W-:Y:S06]  /*11880*/  MEMBAR.ALL.CTA ;  /* 0x0000000000007992 */ /* 0x0001ec0000008000 */
[----:B0-----:R-:W0:Y:S02]  /*11890*/  FENCE.VIEW.ASYNC.S ;  /* 0x00000000000073c6 */ /* 0x001e240000000000 */
[----:B0-----:R-:W-:Y:S06]  /*118a0*/  BAR.SYNC.DEFER_BLOCKING 0x0 ;  /* 0x0000000000007b1d */ /* 0x001fec0000010000 */
[----:B------:R-:W-:Y:S01]  /*118b0*/  UMOV UR9, 0x40000040 ;  /* 0x4000004000097882 */ /* 0x000fe20000000000 */
[----:B------:R-:W-:-:S06]  /*118c0*/  WARPGROUP.ARRIVE ;  /* 0x00000000000079c5 */ /* 0x000fcc0000000000 */
[----:B------:R-:W-:Y:S04]  /*118d0*/  QGMMA.64x64x32.F32.E5M2.E5M2 R56, gdesc[UR8], R56 ;  /* 0x00e00000083879f3 */ /* 0x000fe80008703838 */
[----:B------:R-:W-:Y:S01]  /*118e0*/  QGMMA.64x64x32.F32.E5M2.E5M2 R56, gdesc[UR4], R56 ;  /* 0x00e00000043879f3 */ /* 0x000fe20008703838 */
[----:B--2---:R-:W-:-:S05]  /*118f0*/  IADD3.X R241, R241, UR40, RZ, P2, !PT ;  /* 0x00000028f1f17c10 */ /* 0x004fca00097fe4ff */
[----:B------:R0:W-:Y:S04]  /*11900*/  STL [R1+0x48], R241 ;  /* 0x000048f101007387 */ /* 0x0001e80000100800 */
[----:B0-----:R-:W2:Y:S04]  /*11910*/  LDL.LU R241, [R1+0x5c8] ;  /* 0x0005c80001f17983 */ /* 0x001ea80000300800 */
[----:B------:R0:W-:Y:S01]  /*11920*/  STL [R1+0x40], R198 ;  /* 0x000040c601007387 */ /* 0x0001e20000100800 */
[----:B------:R-:W-:Y:S03]  /*11930*/  QGMMA.64x64x32.F32.E5M2.E5M2 R56, gdesc[UR16], R56 ;  /* 0x00e00000103879f3 */ /* 0x000fe60008703838 */
[----:B0-----:R-:W2:Y:S01]  /*11940*/  LDL.LU R198, [R1+0x5c4] ;  /* 0x0005c40001c67983 */ /* 0x001ea20000300800 */
[----:B------:R-:W-:-:S02]  /*11950*/  IADD3 R116, P2, R116, UR13, RZ ;  /* 0x0000000d74747c10 */ /* 0x000fc4000ff5e0ff */
[----:B------:R-:W-:Y:S02]  /*11960*/  IADD3.X R212, R212, UR40, RZ, P4, !PT ;  /* 0x00000028d4d47c10 */ /* 0x000fe4000a7fe4ff */
[----:B------:R-:W-:Y:S01]  /*11970*/  IADD3 R117, P3, R117, UR13, RZ ;  /* 0x0000000d75757c10 */ /* 0x000fe2000ff7e0ff */
[----:B------:R-:W-:Y:S01]  /*11980*/  STL [R1+0x1c], R116 ;  /* 0x00001c7401007387 */ /* 0x000fe20000100800 */
[----:B---3--:R-:W-:Y:S02]  /*11990*/  IADD3 R211, P4, R211, UR13, RZ ;  /* 0x0000000dd3d37c10 */ /* 0x008fe4000ff9e0ff */
[----:B------:R-:W-:Y:S01]  /*119a0*/  IADD3.X R228, R228, UR40, RZ, P5, !PT ;  /* 0x00000028e4e47c10 */ /* 0x000fe2000affe4ff */
[----:B------:R0:W-:Y:S01]  /*119b0*/  STL [R1+0x38], R212 ;  /* 0x000038d401007387 */ /* 0x0001e20000100800 */
[----:B------:R-:W-:Y:S02]  /*119c0*/  IADD3 R227, P5, R227, UR13, RZ ;  /* 0x0000000de3e37c10 */ /* 0x000fe4000ffbe0ff */
[----:B------:R-:W-:Y:S01]  /*119d0*/  IADD3.X R244, R244, UR40, RZ, P6, !PT ;  /* 0x00000028f4f47c10 */ /* 0x000fe2000b7fe4ff */
[----:B0-----:R-:W3:Y:S04]  /*119e0*/  LDL.LU R212, [R1+0x5c0] ;  /* 0x0005c00001d47983 */ /* 0x001ee80000300800 */
[----:B------:R-:W-:Y:S04]  /*119f0*/  STL [R1+0x14], R117 ;  /* 0x0000147501007387 */ /* 0x000fe80000100800 */
[----:B------:R0:W-:Y:S01]  /*11a00*/  STL [R1+0xc], R211 ;  /* 0x00000cd301007387 */ /* 0x0001e20000100800 */
[----:B------:R-:W-:-:S03]  /*11a10*/  IADD3.X R243, R243, UR40, RZ, P1, !PT ;  /* 0x00000028f3f37c10 */ /* 0x000fc60008ffe4ff */
[----:B0-----:R-:W3:Y:S04]  /*11a20*/  LDL.LU R211, [R1+0x5bc] ;  /* 0x0005bc0001d37983 */ /* 0x001ee80000300800 */
[----:B------:R0:W-:Y:S04]  /*11a30*/  STL [R1+0x30], R228 ;  /* 0x000030e401007387 */ /* 0x0001e80000100800 */
[----:B0-----:R-:W3:Y:S04]  /*11a40*/  LDL.LU R228, [R1+0x5b8] ;  /* 0x0005b80001e47983 */ /* 0x001ee80000300800 */
[----:B------:R0:W-:Y:S04]  /*11a50*/  STL [R1+0x4], R227 ;  /* 0x000004e301007387 */ /* 0x0001e80000100800 */
[----:B0-----:R-:W3:Y:S01]  /*11a60*/  LDL.LU R227, [R1+0x5b4] ;  /* 0x0005b40001e37983 */ /* 0x001ee20000300800 */
[----:B------:R-:W-:Y:S01]  /*11a70*/  UMOV UR26, UR10 ;  /* 0x0000000a001a7c82 */ /* 0x000fe20008000000 */
[----:B------:R-:W-:Y:S01]  /*11a80*/  UMOV UR27, UR11 ;  /* 0x0000000b001b7c82 */ /* 0x000fe20008000000 */
[----:B------:R-:W-:Y:S01]  /*11a90*/  QGMMA.64x64x32.F32.E5M2.E5M2 R56, gdesc[UR20], R56 ;  /* 0x00e00000143879f3 */ /* 0x000fe20008703838 */
[----:B------:R0:W-:Y:S01]  /*11aa0*/  STL [R1+0x28], R244 ;  /* 0x000028f401007387 */ /* 0x0001e20000100800 */
[----:B------:R-:W-:-:S02]  /*11ab0*/  IADD3.X R111, R111, UR40, RZ, P2, !PT ;  /* 0x000000286f6f7c10 */ /* 0x000fc400097fe4ff */
[----:B----4-:R-:W-:Y:S01]  /*11ac0*/  IADD3.X R197, R197, UR40, RZ, P4, !PT ;  /* 0x00000028c5c57c10 */ /* 0x010fe2000a7fe4ff */
[----:B------:R-:W-:Y:S01]  /*11ad0*/  QGMMA.64x64x32.F32.E5M2.E5M2 R24, gdesc[UR24], R24 ;  /* 0x00e00000181879f3 */ /* 0x000fe20008703818 */
[----:B0-----:R-:W4:Y:S04]  /*11ae0*/  LDL.LU R244, [R1+0x5b0] ;  /* 0x0005b00001f47983 */ /* 0x001f280000300800 */
[----:B------:R0:W-:Y:S04]  /*11af0*/  STL [R1+0x20], R243 ;  /* 0x000020f301007387 */ /* 0x0001e80000100800 */
[----:B0-----:R-:W3:Y:S01]  /*11b00*/  LDL.LU R243, [R1+0x5ac] ;  /* 0x0005ac0001f37983 */ /* 0x001ee20000300800 */
[----:B------:R-:W-:Y:S01]  /*11b10*/  IADD3.X R0, R0, UR40, RZ, P5, !PT ;  /* 0x0000002800007c10 */ /* 0x000fe2000affe4ff */
[----:B------:R-:W-:Y:S01]  /*11b20*/  UMOV UR30, UR6 ;  /* 0x00000006001e7c82 */ /* 0x000fe20008000000 */
[----:B------:R-:W-:-:S02]  /*11b30*/  UMOV UR31, UR7 ;  /* 0x00000007001f7c82 */ /* 0x000fc40008000000 */
[----:B------:R-:W-:Y:S01]  /*11b40*/  QGMMA.64x64x32.F32.E5M2.E5M2 R24, gdesc[UR28], R24 ;  /* 0x00e000001c1879f3 */ /* 0x000fe20008703818 */
[----:B--2---:R-:W-:-:S05]  /*11b50*/  IADD3.X R198, R198, UR40, RZ, P3, !PT ;  /* 0x00000028c6c67c10 */ /* 0x004fca0009ffe4ff */
[----:B------:R0:W-:Y:S04]  /*11b60*/  STL [R1+0x10], R198 ;  /* 0x000010c601007387 */ /* 0x0001e80000100800 */
[----:B------:R-:W-:Y:S04]  /*11b70*/  STL [R1+0x18], R111 ;  /* 0x0000186f01007387 */ /* 0x000fe80000100800 */
[----:B0-----:R-:W2:Y:S04]  /*11b80*/  LDL.LU R198, [R1+0x5a8] ;  /* 0x0005a80001c67983 */ /* 0x001ea80000300800 */
[----:B------:R0:W-:Y:S04]  /*11b90*/  STL [R1+0x8], R197 ;  /* 0x000008c501007387 */ /* 0x0001e80000100800 */
[----:B0-----:R-:W2:Y:S04]  /*11ba0*/  LDL.LU R197, [R1+0x5a4] ;  /* 0x0005a40001c57983 */ /* 0x001ea80000300800 */
[----:B------:R0:W-:Y:S04]  /*11bb0*/  STL [R1], R0 ;  /* 0x0000000001007387 */ /* 0x0001e80000100800 */
[----:B0-----:R0:W5:Y:S01]  /*11bc0*/  LDL.LU R0, [R1+0x5a0] ;  /* 0x0005a00001007983 */ /* 0x0011620000300800 */
[----:B------:R-:W-:Y:S01]  /*11bd0*/  UMOV UR34, UR18 ;  /* 0x0000001200227c82 */ /* 0x000fe20008000000 */
[----:B------:R-:W-:-:S02]  /*11be0*/  UMOV UR35, UR19 ;  /* 0x0000001300237c82 */ /* 0x000fc40008000000 */
[----:B------:R-:W-:Y:S01]  /*11bf0*/  QGMMA.64x64x32.F32.E5M2.E5M2 R24, gdesc[UR32], R24 ;  /* 0x00e00000201879f3 */ /* 0x000fe20008703818 */
[----:B------:R-:W-:Y:S01]  /*11c00*/  UMOV UR38, UR22 ;  /* 0x0000001600267c82 */ /* 0x000fe20008000000 */
[----:B------:R-:W-:Y:S01]  /*11c10*/  UMOV UR39, UR23 ;  /* 0x0000001700277c82 */ /* 0x000fe20008000000 */
[----:B------:R-:W-:Y:S02]  /*11c20*/  IADD3 R252, P6, R252, UR13, RZ ;  /* 0x0000000dfcfc7c10 */ /* 0x000fe4000ffde0ff */
[----:B------:R-:W-:Y:S02]  /*11c30*/  IADD3 R250, P1, R250, UR13, RZ ;  /* 0x0000000dfafa7c10 */ /* 0x000fe4000ff3e0ff */
[----:B------:R-:W-:Y:S02]  /*11c40*/  IADD3 R248, P2, R248, UR13, RZ ;  /* 0x0000000df8f87c10 */ /* 0x000fe4000ff5e0ff */
[----:B------:R-:W-:Y:S02]  /*11c50*/  IADD3 R246, P3, R246, UR13, RZ ;  /* 0x0000000df6f67c10 */ /* 0x000fe4000ff7e0ff */
[----:B------:R-:W-:-:S02]  /*11c60*/  IADD3.X R251, R251, UR40, RZ, P6, !PT ;  /* 0x00000028fbfb7c10 */ /* 0x000fc4000b7fe4ff */
[----:B------:R-:W-:Y:S02]  /*11c70*/  IADD3.X R249, R249, UR40, RZ, P1, !PT ;  /* 0x00000028f9f97c10 */ /* 0x000fe40008ffe4ff */
[----:B------:R-:W-:Y:S02]  /*11c80*/  IADD3.X R247, R247, UR40, RZ, P2, !PT ;  /* 0x00000028f7f77c10 */ /* 0x000fe400097fe4ff */
[----:B------:R-:W-:Y:S02]  /*11c90*/  IADD3.X R245, R245, UR40, RZ, P3, !PT ;  /* 0x00000028f5f57c10 */ /* 0x000fe40009ffe4ff */
[----:B------:R-:W-:Y:S01]  /*11ca0*/  IADD3 R242, P5, R242, UR13, RZ ;  /* 0x0000000df2f27c10 */ /* 0x000fe2000ffbe0ff */
[----:B------:R-:W-:Y:S01]  /*11cb0*/  QGMMA.64x64x32.F32.E5M2.E5M2 R24, gdesc[UR36], R24, gsb0 ;  /* 0x00e00000241879f3 */ /* 0x000fe20008003818 */
[----:B----4-:R-:W-:Y:S02]  /*11cc0*/  IADD3 R244, P4, R244, UR13, RZ ;  /* 0x0000000df4f47c10 */ /* 0x010fe4000ff9e0ff */
[----:B------:R-:W-:-:S02]  /*11cd0*/  IADD3 R240, P6, R240, UR13, RZ ;  /* 0x0000000df0f07c10 */ /* 0x000fc4000ffde0ff */
[----:B------:R-:W-:Y:S02]  /*11ce0*/  IADD3 R238, P1, R238, UR13, RZ ;  /* 0x0000000deeee7c10 */ /* 0x000fe4000ff3e0ff */
[----:B------:R-:W-:Y:S02]  /*11cf0*/  IADD3 R236, P2, R236, UR13, RZ ;  /* 0x0000000decec7c10 */ /* 0x000fe4000ff5e0ff */
[----:B------:R-:W-:Y:S01]  /*11d00*/  IADD3 R234, P3, R234, UR13, RZ ;  /* 0x0000000deaea7c10 */ /* 0x000fe2000ff7e0ff */
[----:B------:R-:W-:Y:S01]  /*11d10*/  VIADD R4, R4, 0x1 ;  /* 0x0000000104047836 */ /* 0x000fe20000000000 */
[----:B---3--:R-:W-:Y:S02]  /*11d20*/  IADD3.X R243, R243, UR40, RZ, P4, !PT ;  /* 0x00000028f3f37c10 */ /* 0x008fe4000a7fe4ff */
[----:B------:R-:W-:Y:S02]  /*11d30*/  IADD3.X R241, R241, UR40, RZ, P5, !PT ;  /* 0x00000028f1f17c10 */ /* 0x000fe4000affe4ff */
[----:B------:R-:W-:-:S02]  /*11d40*/  IADD3.X R239, R239, UR40, RZ, P6, !PT ;  /* 0x00000028efef7c10 */ /* 0x000fc4000b7fe4ff */
[----:B------:R-:W-:Y:S02]  /*11d50*/  IADD3.X R237, R237, UR40, RZ, P1, !PT ;  /* 0x00000028eded7c10 */ /* 0x000fe40008ffe4ff */
[----:B------:R-:W-:Y:S02]  /*11d60*/  IADD3.X R235, R235, UR40, RZ, P2, !PT ;  /* 0x00000028ebeb7c10 */ /* 0x000fe400097fe4ff */
[----:B------:R-:W-:Y:S02]  /*11d70*/  IADD3.X R233, R233, UR40, RZ, P3, !PT ;  /* 0x00000028e9e97c10 */ /* 0x000fe40009ffe4ff */
[----:B------:R-:W-:Y:S02]  /*11d80*/  IADD3 R232, P4, R232, UR13, RZ ;  /* 0x0000000de8e87c10 */ /* 0x000fe4000ff9e0ff */
[----:B------:R-:W-:Y:S02]  /*11d90*/  IADD3 R230, P5, R230, UR13, RZ ;  /* 0x0000000de6e67c10 */ /* 0x000fe4000ffbe0ff */
[----:B------:R-:W-:-:S02]  /*11da0*/  IADD3 R228, P6, R228, UR13, RZ ;  /* 0x0000000de4e47c10 */ /* 0x000fc4000ffde0ff */
[----:B------:R-:W-:Y:S02]  /*11db0*/  IADD3 R226, P1, R226, UR13, RZ ;  /* 0x0000000de2e27c10 */ /* 0x000fe4000ff3e0ff */
[----:B------:R-:W-:Y:S02]  /*11dc0*/  IADD3 R224, P2, R224, UR13, RZ ;  /* 0x0000000de0e07c10 */ /* 0x000fe4000ff5e0ff */
[----:B------:R-:W-:Y:S02]  /*11dd0*/  IADD3 R222, P3, R222, UR13, RZ ;  /* 0x0000000ddede7c10 */ /* 0x000fe4000ff7e0ff */
[----:B------:R-:W-:Y:S02]  /*11de0*/  ISETP.NE.U32.AND P0, PT, R4, R7, PT ;  /* 0x000000070400720c */ /* 0x000fe40003f05070 */
[----:B------:R-:W-:Y:S02]  /*11df0*/  IADD3.X R231, R231, UR40, RZ, P4, !PT ;  /* 0x00000028e7e77c10 */ /* 0x000fe4000a7fe4ff */
[----:B------:R-:W-:-:S02]  /*11e00*/  IADD3.X R229, R229, UR40, RZ, P5, !PT ;  /* 0x00000028e5e57c10 */ /* 0x000fc4000affe4ff */
[----:B------:R-:W-:Y:S02]  /*11e10*/  IADD3.X R227, R227, UR40, RZ, P6, !PT ;  /* 0x00000028e3e37c10 */ /* 0x000fe4000b7fe4ff */
[----:B------:R-:W-:Y:S02]  /*11e20*/  IADD3.X R225, R225, UR40, RZ, P1, !PT ;  /* 0x00000028e1e17c10 */ /* 0x000fe40008ffe4ff */
[----:B------:R-:W-:Y:S02]  /*11e30*/  IADD3.X R223, R223, UR40, RZ, P2, !PT ;  /* 0x00000028dfdf7c10 */ /* 0x000fe400097fe4ff */
[----:B------:R-:W-:Y:S02]  /*11e40*/  IADD3.X R221, R221, UR40, RZ, P3, !PT ;  /* 0x00000028dddd7c10 */ /* 0x000fe40009ffe4ff */
[----:B------:R-:W-:Y:S02]  /*11e50*/  IADD3 R220, P4, R220, UR13, RZ ;  /* 0x0000000ddcdc7c10 */ /* 0x000fe4000ff9e0ff */
[----:B------:R-:W-:-:S02]  /*11e60*/  IADD3 R218, P5, R218, UR13, RZ ;  /* 0x0000000ddada7c10 */ /* 0x000fc4000ffbe0ff */
[----:B------:R-:W-:Y:S02]  /*11e70*/  IADD3 R216, P6, R216, UR13, RZ ;  /* 0x0000000dd8d87c10 */ /* 0x000fe4000ffde0ff */
[----:B------:R-:W-:Y:S02]  /*11e80*/  IADD3 R214, P1, R214, UR13, RZ ;  /* 0x0000000dd6d67c10 */ /* 0x000fe4000ff3e0ff */
[----:B------:R-:W-:Y:S02]  /*11e90*/  IADD3 R212, P2, R212, UR13, RZ ;  /* 0x0000000dd4d47c10 */ /* 0x000fe4000ff5e0ff */
[----:B------:R-:W-:Y:S02]  /*11ea0*/  IADD3 R210, P3, R210, UR13, RZ ;  /* 0x0000000dd2d27c10 */ /* 0x000fe4000ff7e0ff */
        /* <DEDUP_REMOVED lines=10> */
[----:B------:R-:W-:Y:S01]  /*11f50*/  IADD3 R200, P2, R200, UR13, RZ ;  /* 0x0000000dc8c87c10 */ /* 0x000fe2000ff5e0ff */
[----:B------:R-:W-:Y:S02]  /*11f60*/  WARPGROUP.DEPBAR.LE gsb0, 0x0 ;  /* 0x00008000000079c5 */ /* 0x000fe40000010000 */
[----:B------:R-:W-:Y:S02]  /*11f70*/  IADD3.X R207, R207, UR40, RZ, P4, !PT ;  /* 0x00000028cfcf7c10 */ /* 0x000fe4000a7fe4ff */
[----:B------:R-:W-:Y:S02]  /*11f80*/  IADD3.X R205, R205, UR40, RZ, P5, !PT ;  /* 0x00000028cdcd7c10 */ /* 0x000fe4000affe4ff */
[----:B------:R-:W-:-:S02]  /*11f90*/  IADD3.X R203, R203, UR40, RZ, P6, !PT ;  /* 0x00000028cbcb7c10 */ /* 0x000fc4000b7fe4ff */
[----:B------:R-:W-:Y:S02]  /*11fa0*/  IADD3.X R201, R201, UR40, RZ, P1, !PT ;  /* 0x00000028c9c97c10 */ /* 0x000fe40008ffe4ff */
[----:B------:R-:W-:Y:S02]  /*11fb0*/  IADD3.X R199, R199, UR40, RZ, P2, !PT ;  /* 0x00000028c7c77c10 */ /* 0x000fe400097fe4ff */
[----:B--2---:R-:W-:-:S04]  /*11fc0*/  IADD3 R198, P3, R198, UR13, RZ ;  /* 0x0000000dc6c67c10 */ /* 0x004fc8000ff7e0ff */
[----:B------:R-:W-:Y:S01]  /*11fd0*/  IADD3.X R197, R197, UR40, RZ, P3, !PT ;  /* 0x00000028c5c57c10 */ /* 0x000fe20009ffe4ff */
[----:B0-----:R-:W-:Y:S08]  /*11fe0*/  @P0 BRA `(.L_x_2) ;  /* 0xffffff5800140947 */ /* 0x001ff0000383ffff */
.L_x_1:
[----:B------:R-:W2:Y:S01]  /*11ff0*/  LDL.LU R8, [R1+0x59c] ;  /* 0x00059c0001087983 */ /* 0x000ea20000300800 */
[----:B------:R-:W0:Y:S01]  /*12000*/  S2R R4, SR_TID.X ;  /* 0x0000000000047919 */ /* 0x000e220000002100 */
[----:B------:R-:W-:Y:S01]  /*12010*/  F2FP.SATFINITE.E5M2.F32.PACK_AB_MERGE_C R58, R59, R58, RZ ;  /* 0x0000003a3b3a723e */ /* 0x000fe200048060ff */
[----:B------:R-:W-:Y:S01]  /*12020*/  ULDC.64 UR6, c[0x0][0x228] ;  /* 0x00008a0000067ab9 */ /* 0x000fe20000000a00 */
[----:B------:R-:W-:Y:S01]  /*12030*/  F2FP.SATFINITE.E5M2.F32.PACK_AB_MERGE_C R63, R63, R62, RZ ;  /* 0x0000003e3f3f723e */ /* 0x000fe200048060ff */
[----:B------:R-:W3:Y:S01]  /*12040*/  LDL.LU R7, [R1+0x598] ;  /* 0x0005980001077983 */ /* 0x000ee20000300800 */
[----:B------:R-:W-:Y:S01]  /*12050*/  F2FP.SATFINITE.E5M2.F32.PACK_AB_MERGE_C R56, R57, R56, RZ ;  /* 0x000000383938723e */ /* 0x000fe200048060ff */
[----:B------:R-:W-:Y:S01]  /*12060*/  ULDC UR4, c[0x0][0x244] ;  /* 0x0000910000047ab9 */ /* 0x000fe20000000800 */
[----:B------:R-:W-:Y:S01]  /*12070*/  F2FP.SATFINITE.E5M2.F32.PACK_AB_MERGE_C R61, R61, R60, RZ ;  /* 0x0000003c3d3d723e */ /* 0x000fe200048060ff */
[----:B-----5:R-:W-:Y:S01]  /*12080*/  VIADD R22, R0, 0x5 ;  /* 0x0000000500167836 */ /* 0x020fe20000000000 */
[----:B------:R-:W-:-:S02]  /*12090*/  F2FP.SATFINITE.E5M2.F32.PACK_AB_MERGE_C R24, R25, R24, RZ ;  /* 0x000000181918723e */ /* 0x000fc400048060ff */
[----:B------:R-:W-:Y:S02]  /*120a0*/  F2FP.SATFINITE.E5M2.F32.PACK_AB_MERGE_C R26, R27, R26, RZ ;  /* 0x0000001a1b1a723e */ /* 0x000fe400048060ff */
[----:B------:R-:W-:Y:S02]  /*120b0*/  F2FP.SATFINITE.E5M2.F32.PACK_AB_MERGE_C R29, R29, R28, RZ ;  /* 0x0000001c1d1d723e */ /* 0x000fe400048060ff */
[----:B------:R-:W-:Y:S02]  /*120c0*/  F2FP.SATFINITE.E5M2.F32.PACK_AB_MERGE_C R31, R31, R30, RZ ;  /* 0x0000001e1f1f723e */ /* 0x000fe400048060ff */
[----:B------:R-:W-:Y:S02]  /*120d0*/  PRMT R57, R58, 0x5410, R63 ;  /* 0x000054103a397816 */ /* 0x000fe4000000003f */
[----:B------:R-:W-:Y:S02]  /*120e0*/  PRMT R56, R56, 0x5410, R61 ;  /* 0x0000541038387816 */ /* 0x000fe4000000003d */
[----:B------:R-:W-:Y:S01]  /*120f0*/  PRMT R58, R24, 0x5410, R29 ;  /* 0x00005410183a7816 */ /* 0x000fe2000000001d */
[----:B------:R-:W-:Y:S01]  /*12100*/  VIADD R24, R0, 0x6 ;  /* 0x0000000600187836 */ /* 0x000fe20000000000 */
[----:B------:R-:W-:Y:S01]  /*12110*/  PRMT R59, R26, 0x5410, R31 ;  /* 0x000054101a3b7816 */ /* 0x000fe2000000001f */
[----:B------:R-:W-:Y:S01]  /*12120*/  VIADD R26, R0, 0x9 ;  /* 0x00000009001a7836 */ /* 0x000fe20000000000 */
[----:B------:R-:W-:-:S02]  /*12130*/  F2FP.SATFINITE.E5M2.F32.PACK_AB_MERGE_C R66, R67, R66, RZ ;  /* 0x000000424342723e */ /* 0x000fc400048060ff */
[----:B------:R-:W-:Y:S02]  /*12140*/  F2FP.SATFINITE.E5M2.F32.PACK_AB_MERGE_C R71, R71, R70, RZ ;  /* 0x000000464747723e */ /* 0x000fe400048060ff */
[----:B------:R-:W-:Y:S02]  /*12150*/  F2FP.SATFINITE.E5M2.F32.PACK_AB_MERGE_C R64, R65, R64, RZ ;  /* 0x000000404140723e */ /* 0x000fe400048060ff */
[----:B------:R-:W-:Y:S01]  /*12160*/  F2FP.SATFINITE.E5M2.F32.PACK_AB_MERGE_C R69, R69, R68, RZ ;  /* 0x000000444545723e */ /* 0x000fe200048060ff */
[C---:B0-----:R-:W-:Y:S01]  /*12170*/  IMAD.SHL.U32 R3, R4.reuse, 0x40, RZ ;  /* 0x0000004004037824 */ /* 0x041fe200078e00ff */
[----:B------:R-:W-:Y:S02]  /*12180*/  F2FP.SATFINITE.E5M2.F32.PACK_AB_MERGE_C R32, R33, R32, RZ ;  /* 0x000000202120723e */ /* 0x000fe400048060ff */
[----:B------:R-:W-:Y:S02]  /*12190*/  F2FP.SATFINITE.E5M2.F32.PACK_AB_MERGE_C R34, R35, R34, RZ ;  /* 0x000000222322723e */ /* 0x000fe400048060ff */
[----:B------:R-:W-:Y:S01]  /*121a0*/  LOP3.LUT R5, R3, 0x400, RZ, 0xc0, !PT ;  /* 0x0000040003057812 */ /* 0x000fe200078ec0ff */
[----:B------:R-:W-:Y:S01]  /*121b0*/  IMAD.SHL.U32 R3, R4, 0x8, RZ ;  /* 0x0000000804037824 */ /* 0x000fe200078e00ff */
[----:B------:R-:W-:Y:S01]  /*121c0*/  F2FP.SATFINITE.E5M2.F32.PACK_AB_MERGE_C R37, R37, R36, RZ ;  /* 0x000000242525723e */ /* 0x000fe200048060ff */
[----:B------:R-:W-:Y:S01]  /*121d0*/  VIADD R4, R0, 0x3 ;  /* 0x0000000300047836 */ /* 0x000fe20000000000 */
[----:B------:R-:W-:-:S02]  /*121e0*/  F2FP.SATFINITE.E5M2.F32.PACK_AB_MERGE_C R39, R39, R38, RZ ;  /* 0x000000262727723e */ /* 0x000fc400048060ff */
[----:B------:R-:W-:Y:S02]  /*121f0*/  LOP3.LUT R3, R3, 0x300, RZ, 0xc0, !PT ;  /* 0x0000030003037812 */ /* 0x000fe400078ec0ff */
[----:B------:R-:W-:Y:S02]  /*12200*/  PRMT R65, R66, 0x5410, R71 ;  /* 0x0000541042417816 */ /* 0x000fe40000000047 */
[----:B------:R-:W-:Y:S02]  /*12210*/  PRMT R64, R64, 0x5410, R69 ;  /* 0x0000541040407816 */ /* 0x000fe40000000045 */
[----:B------:R-:W-:Y:S02]  /*12220*/  PRMT R66, R32, 0x5410, R37 ;  /* 0x0000541020427816 */ /* 0x000fe40000000025 */
[----:B------:R-:W-:Y:S02]  /*12230*/  PRMT R67, R34, 0x5410, R39 ;  /* 0x0000541022437816 */ /* 0x000fe40000000027 */
[----:B------:R-:W-:-:S02]  /*12240*/  F2FP.SATFINITE.E5M2.F32.PACK_AB_MERGE_C R74, R75, R74, RZ ;  /* 0x0000004a4b4a723e */ /* 0x000fc400048060ff */
[----:B------:R-:W-:Y:S02]  /*12250*/  F2FP.SATFINITE.E5M2.F32.PACK_AB_MERGE_C R79, R79, R78, RZ ;  /* 0x0000004e4f4f723e */ /* 0x000fe400048060ff */
[----:B------:R-:W-:Y:S02]  /*12260*/  F2FP.SATFINITE.E5M2.F32.PACK_AB_MERGE_C R72, R73, R72, RZ ;  /* 0x000000484948723e */ /* 0x000fe400048060ff */
[----:B------:R-:W-:Y:S02]  /*12270*/  F2FP.SATFINITE.E5M2.F32.PACK_AB_MERGE_C R77, R77, R76, RZ ;  /* 0x0000004c4d4d723e */ /* 0x000fe400048060ff */
[----:B------:R-:W-:Y:S02]  /*12280*/  F2FP.SATFINITE.E5M2.F32.PACK_AB_MERGE_C R40, R41, R40, RZ ;  /* 0x000000282928723e */ /* 0x000fe400048060ff */
[----:B------:R-:W-:Y:S02]  /*12290*/  F2FP.SATFINITE.E5M2.F32.PACK_AB_MERGE_C R42, R43, R42, RZ ;  /* 0x0000002a2b2a723e */ /* 0x000fe400048060ff */
[----:B------:R-:W-:-:S02]  /*122a0*/  F2FP.SATFINITE.E5M2.F32.PACK_AB_MERGE_C R45, R45, R44, RZ ;  /* 0x0000002c2d2d723e */ /* 0x000fc400048060ff */
[----:B------:R-:W-:Y:S02]  /*122b0*/  F2FP.SATFINITE.E5M2.F32.PACK_AB_MERGE_C R47, R47, R46, RZ ;  /* 0x0000002e2f2f723e */ /* 0x000fe400048060ff */
        /* <DEDUP_REMOVED lines=16> */
[----:B--2---:R-:W-:-:S02]  /*123c0*/  LOP3.LUT R2, R8, 0xf0, RZ, 0xc0, !PT ;  /* 0x000000f008027812 */ /* 0x004fc400078ec0ff */
[----:B------:R-:W0:Y:S02]  /*123d0*/  S2R R8, SR_TID.X ;  /* 0x0000000000087919 */ /* 0x000e240000002100 */
[----:B------:R-:W-:Y:S01]  /*123e0*/  IADD3 R2, R5, UR12, R2 ;  /* 0x0000000c05027c10 */ /* 0x000fe2000fffe002 */
[C---:B------:R-:W-:Y:S01]  /*123f0*/  VIADD R5, R0.reuse, 0x4 ;  /* 0x0000000400057836 */ /* 0x040fe20000000000 */
[----:B------:R-:W-:Y:S01]  /*12400*/  BAR.SYNC.DEFER_BLOCKING 0x0 ;  /* 0x0000000000007b1d */ /* 0x000fe20000010000 */
[----:B---3--:R-:W-:Y:S02]  /*12410*/  ISETP.GE.AND P0, PT, R7, UR6, PT ;  /* 0x0000000607007c0c */ /* 0x008fe4000bf06270 */
[----:B------:R-:W-:Y:S02]  /*12420*/  IMAD.IADD R25, R3, 0x1, R2 ;  /* 0x0000000103197824 */ /* 0x000fe400078e0202 */
[C---:B------:R-:W-:Y:S01]  /*12430*/  VIADD R2, R0.reuse, 0x1 ;  /* 0x0000000100027836 */ /* 0x040fe20000000000 */
[----:B------:R-:W-:Y:S01]  /*12440*/  ULDC UR6, c[0x0][0x248] ;  /* 0x0000920000067ab9 */ /* 0x000fe20000000800 */
[----:B------:R-:W-:Y:S01]  /*12450*/  VIADD R3, R0, 0x2 ;  /* 0x0000000200037836 */ /* 0x000fe20000000000 */
[----:B------:R-:W-:Y:S01]  /*12460*/  ISETP.LT.AND P5, PT, R4, UR7, !P0 ;  /* 0x0000000704007c0c */ /* 0x000fe2000c7a1270 */
[----:B------:R-:W-:Y:S01]  /*12470*/  IMAD R4, R0, UR6, RZ ;  /* 0x0000000600047c24 */ /* 0x000fe2000f8e02ff */
[----:B------:R-:W-:Y:S01]  /*12480*/  ISETP.LT.AND P2, PT, R2, UR7, !P0 ;  /* 0x0000000702007c0c */ /* 0x000fe2000c741270 */
[----:B------:R-:W-:Y:S01]  /*12490*/  IMAD R2, R7, UR4, RZ ;  /* 0x0000000407027c24 */ /* 0x000fe2000f8e02ff */
[----:B------:R-:W-:Y:S01]  /*124a0*/  ULDC.64 UR4, c[0x0][0x220] ;  /* 0x0000880000047ab9 */ /* 0x000fe20000000a00 */
[----:B------:R-:W-:Y:S01]  /*124b0*/  ISETP.LT.AND P1, PT, R3, UR7, !P0 ;  /* 0x0000000703007c0c */ /* 0x000fe2000c721270 */
[----:B------:R-:W-:Y:S01]  /*124c0*/  VIADD R17, R4, UR6 ;  /* 0x0000000604117c36 */ /* 0x000fe20008000000 */
[----:B------:R-:W-:-:S02]  /*124d0*/  ISETP.LT.AND P4, PT, R5, UR7, !P0 ;  /* 0x0000000705007c0c */ /* 0x000fc4000c781270 */
[----:B------:R-:W-:Y:S01]  /*124e0*/  IADD3 R3, P3, R2, UR4, RZ ;  /* 0x0000000402037c10 */ /* 0x000fe2000ff7e0ff */
[----:B------:R-:W-:-:S03]  /*124f0*/  VIADD R23, R17, UR6 ;  /* 0x0000000611177c36 */ /* 0x000fc60008000000 */
[----:B------:R-:W-:Y:S02]  /*12500*/  LEA.HI.X.SX32 R2, R2, UR5, 0x1, P3 ;  /* 0x0000000502027c11 */ /* 0x000fe400098f0eff */
[----:B------:R-:W-:Y:S01]  /*12510*/  IADD3 R18, P6, R4, R3, RZ ;  /* 0x0000000304127210 */ /* 0x000fe20007fde0ff */
[----:B------:R-:W-:Y:S01]  /*12520*/  STSM.16.M88.4 [R25], R56 ;  /* 0x0000003819007844 */ /* 0x000fe20000000200 */
[----:B------:R-:W-:Y:S01]  /*12530*/  BAR.SYNC.DEFER_BLOCKING 0x0 ;  /* 0x0000000000007b1d */ /* 0x000fe20000010000 */
[----:B0-----:R-:W-:Y:S02]  /*12540*/  LOP3.LUT R8, R8, 0x7f, RZ, 0xc0, !PT ;  /* 0x0000007f08087812 */ /* 0x001fe400078ec0ff */
[----:B------:R-:W-:Y:S02]  /*12550*/  LEA.HI.X.SX32 R19, R4, R2, 0x1, P6 ;  /* 0x0000000204137211 */ /* 0x000fe400030f0eff */
[----:B------:R-:W-:Y:S02]  /*12560*/  LEA R16, R8, UR12, 0x4 ;  /* 0x0000000c08107c11 */ /* 0x000fe4000f8e20ff */
[----:B------:R-:W-:-:S02]  /*12570*/  ISETP.LT.AND P3, PT, R0, UR7, !P0 ;  /* 0x0000000700007c0c */ /* 0x000fc4000c761270 */
[----:B------:R-:W-:-:S04]  /*12580*/  IADD3 R20, P6, R17, R3, RZ ;  /* 0x0000000311147210 */ /* 0x000fc80007fde0ff */
[----:B------:R-:W-:Y:S01]  /*12590*/  LEA.HI.X.SX32 R21, R17, R2, 0x1, P6 ;  /* 0x0000000211157211 */ /* 0x000fe200030f0eff */
[----:B------:R-:W-:Y:S01]  /*125a0*/  VIADD R17, R23, UR6 ;  /* 0x0000000617117c36 */ /* 0x000fe20008000000 */
[----:B------:R-:W0:Y:S01]  /*125b0*/  LDS.128 R8, [R16] ;  /* 0x0000000010087984 */ /* 0x000e220000000c00 */
[----:B------:R-:W-:Y:S06]  /*125c0*/  BAR.SYNC.DEFER_BLOCKING 0x0 ;  /* 0x0000000000007b1d */ /* 0x000fec0000010000 */
[----:B------:R-:W-:Y:S02]  /*125d0*/  STSM.16.M88.4 [R25], R64 ;  /* 0x0000004019007844 */ /* 0x000fe40000000200 */
[----:B------:R-:W-:Y:S01]  /*125e0*/  BAR.SYNC.DEFER_BLOCKING 0x0 ;  /* 0x0000000000007b1d */ /* 0x000fe20000010000 */
[----:B0-----:R-:W-:-:S02]  /*125f0*/  PRMT R29, R8, 0x7770, RZ ;  /* 0x00007770081d7816 */ /* 0x001fc400000000ff */
[----:B------:R-:W-:Y:S02]  /*12600*/  PRMT R27, R8, 0x7771, RZ ;  /* 0x00007771081b7816 */ /* 0x000fe400000000ff */
[----:B------:R-:W-:Y:S01]  /*12610*/  PRMT R31, R9, 0x7770, RZ ;  /* 0x00007770091f7816 */ /* 0x000fe200000000ff */
[----:B------:R-:W0:Y:S02]  /*12620*/  LDS.128 R12, [R16] ;  /* 0x00000000100c7984 */ /* 0x000e240000000c00 */
[----:B------:R-:W-:Y:S06]  /*12630*/  BAR.SYNC.DEFER_BLOCKING 0x0 ;  /* 0x0000000000007b1d */ /* 0x000fec0000010000 */
[----:B------:R-:W-:Y:S02]  /*12640*/  STSM.16.M88.4 [R25], R72 ;  /* 0x0000004819007844 */ /* 0x000fe40000000200 */
[----:B------:R-:W-:Y:S06]  /*12650*/  BAR.SYNC.DEFER_BLOCKING 0x0 ;  /* 0x0000000000007b1d */ /* 0x000fec0000010000 */
[----:B------:R-:W1:Y:S02]  /*12660*/  LDS.128 R4, [R16] ;  /* 0x0000000010047984 */ /* 0x000e640000000c00 */
[----:B------:R-:W-:Y:S06]  /*12670*/  BAR.SYNC.DEFER_BLOCKING 0x0 ;  /* 0x0000000000007b1d */ /* 0x000fec0000010000 */
[----:B------:R2:W-:Y:S02]  /*12680*/  STSM.16.M88.4 [R25], R80 ;  /* 0x0000005019007844 */ /* 0x0005e40000000200 */
[----:B------:R-:W-:Y:S01]  /*12690*/  BAR.SYNC.DEFER_BLOCKING 0x0 ;  /* 0x0000000000007b1d */ /* 0x000fe20000010000 */
[----:B--2---:R-:W-:-:S05]  /*126a0*/  VIADD R25, R0, 0x7 ;  /* 0x0000000700197836 */ /* 0x004fca0000000000 */
[----:B------:R2:W-:Y:S01]  /*126b0*/  @P3 STG.E.U8 desc[UR14][R18.64], R29 ;  /* 0x0000001d12003986 */ /* 0x0005e2000c10110e */
[----:B------:R-:W-:Y:S02]  /*126c0*/  ISETP.LT.AND P3, PT, R22, UR7, !P0 ;  /* 0x0000000716007c0c */ /* 0x000fe4000c761270 */
[-C--:B------:R-:W-:Y:S01]  /*126d0*/  IADD3 R22, P6, R23, R3.reuse, RZ ;  /* 0x0000000317167210 */ /* 0x080fe20007fde0ff */
[----:B------:R3:W-:Y:S01]  /*126e0*/  @P2 STG.E.U8 desc[UR14][R20.64], R27 ;  /* 0x0000001b14002986 */ /* 0x0007e2000c10110e */
[----:B------:R-:W-:Y:S01]  /*126f0*/  ISETP.LT.AND P2, PT, R24, UR7, !P0 ;  /* 0x0000000718007c0c */ /* 0x000fe2000c741270 */
[----:B------:R-:W-:Y:S01]  /*12700*/  VIADD R24, R17, UR6 ;  /* 0x0000000611187c36 */ /* 0x000fe20008000000 */
[----:B------:R-:W-:Y:S02]  /*12710*/  LEA.HI.X.SX32 R23, R23, R2, 0x1, P6 ;  /* 0x0000000217177211 */ /* 0x000fe400030f0eff */
[----:B--2---:R-:W-:-:S03]  /*12720*/  IADD3 R18, P6, R17, R3, RZ ;  /* 0x0000000311127210 */ /* 0x004fc60007fde0ff */
[----:B------:R2:W-:Y:S01]  /*12730*/  @P1 STG.E.U8 desc[UR14][R22.64], R31 ;  /* 0x0000001f16001986 */ /* 0x0005e2000c10110e */
[----:B------:R-:W-:Y:S02]  /*12740*/  PRMT R29, R9, 0x7771, RZ ;  /* 0x00007771091d7816 */ /* 0x000fe400000000ff */
[-C--:B------:R-:W-:Y:S01]  /*12750*/  LEA.HI.X.SX32 R19, R17, R2.reuse, 0x1, P6 ;  /* 0x0000000211137211 */ /* 0x080fe200030f0eff */
[C---:B------:R-:W-:Y:S01]  /*12760*/  VIADD R17, R24.reuse, UR6 ;  /* 0x0000000618117c36 */ /* 0x040fe20008000000 */
[-C--:B---3--:R-:W-:Y:S02]  /*12770*/  IADD3 R20, P6, R24, R3.reuse, RZ ;  /* 0x0000000318147210 */ /* 0x088fe40007fde0ff */
[----:B------:R-:W-:Y:S01]  /*12780*/  ISETP.LT.AND P1, PT, R25, UR7, !P0 ;  /* 0x0000000719007c0c */ /* 0x000fe2000c721270 */
[----:B------:R-:W-:Y:S01]  /*12790*/  VIADD R25, R0, 0x8 ;  /* 0x0000000800197836 */ /* 0x000fe20000000000 */
[----:B------:R-:W-:Y:S01]  /*127a0*/  LEA.HI.X.SX32 R21, R24, R2, 0x1, P6 ;  /* 0x0000000218157211 */ /* 0x000fe200030f0eff */
[----:B------:R3:W-:Y:S01]  /*127b0*/  @P5 STG.E.U8 desc[UR14][R18.64], R29 ;  /* 0x0000001d12005986 */ /* 0x0007e2000c10110e */
[----:B------:R-:W-:-:S02]  /*127c0*/  IADD3 R24, P6, R17, R3, RZ ;  /* 0x0000000311187210 */ /* 0x000fc40007fde0ff */
[----:B------:R-:W-:Y:S02]  /*127d0*/  ISETP.LT.AND P5, PT, R25, UR7, !P0 ;  /* 0x0000000719007c0c */ /* 0x000fe4000c7a1270 */
[C---:B------:R-:W-:Y:S01]  /*127e0*/  LEA.HI.X.SX32 R25, R17.reuse, R2, 0x1, P6 ;  /* 0x0000000211197211 */ /* 0x040fe200030f0eff */
[----:B------:R-:W-:Y:S01]  /*127f0*/  VIADD R17, R17, UR6 ;  /* 0x0000000611117c36 */ /* 0x000fe20008000000 */
[C---:B------:R-:W-:Y:S02]  /*12800*/  PRMT R27, R10.reuse, 0x7770, RZ ;  /* 0x000077700a1b7816 */ /* 0x040fe400000000ff */
[----:B--2---:R-:W-:Y:S01]  /*12810*/  PRMT R23, R10, 0x7771, RZ ;  /* 0x000077710a177816 */ /* 0x004fe200000000ff */
[----:B------:R-:W-:Y:S01]  /*12820*/  VIADD R22, R17, UR6 ;  /* 0x0000000611167c36 */ /* 0x000fe20008000000 */
[----:B------:R-:W-:Y:S01]  /*12830*/  PRMT R31, R11, 0x7771, RZ ;  /* 0x000077710b1f7816 */ /* 0x000fe200000000ff */
[----:B---3--:R-:W-:Y:S01]  /*12840*/  VIADD R19, R0, 0xa ;  /* 0x0000000a00137836 */ /* 0x008fe20000000000 */
[----:B------:R-:W-:Y:S01]  /*12850*/  IADD3 R18, P6, R17, R3, RZ ;  /* 0x0000000311127210 */ /* 0x000fe20007fde0ff */
[----:B------:R2:W-:Y:S01]  /*12860*/  @P4 STG.E.U8 desc[UR14][R20.64], R27 ;  /* 0x0000001b14004986 */ /* 0x0005e2000c10110e */
[----:B------:R-:W-:Y:S01]  /*12870*/  ISETP.LT.AND P4, PT, R26, UR7, !P0 ;  /* 0x000000071a007c0c */ /* 0x000fe2000c781270 */
[----:B------:R-:W-:Y:S01]  /*12880*/  VIADD R26, R0, 0xb ;  /* 0x0000000b001a7836 */ /* 0x000fe20000000000 */
[----:B------:R-:W-:Y:S01]  /*12890*/  PRMT R29, R8, 0x7772, RZ ;  /* 0x00007772081d7816 */ /* 0x000fe200000000ff */
[----:B------:R3:W-:Y:S01]  /*128a0*/  @P3 STG.E.U8 desc[UR14][R24.64], R23 ;  /* 0x0000001718003986 */ /* 0x0007e2000c10110e */
[----:B------:R-:W-:-:S02]  /*128b0*/  ISETP.LT.AND P3, PT, R19, UR7, !P0 ;  /* 0x0000000713007c0c */ /* 0x000fc4000c761270 */
[-C--:B------:R-:W-:Y:S01]  /*128c0*/  LEA.HI.X.SX32 R19, R17, R2.reuse, 0x1, P6 ;  /* 0x0000000211137211 */ /* 0x080fe200030f0eff */
[C---:B------:R-:W-:Y:S01]  /*128d0*/  VIADD R17, R22.reuse, UR6 ;  /* 0x0000000616117c36 */ /* 0x040fe20008000000 */
[----:B--2---:R-:W-:Y:S02]  /*128e0*/  PRMT R27, R11, 0x7770, RZ ;  /* 0x000077700b1b7816 */ /* 0x004fe400000000ff */
[-C--:B------:R-:W-:Y:S01]  /*128f0*/  IADD3 R20, P6, R22, R3.reuse, RZ ;  /* 0x0000000316147210 */ /* 0x080fe20007fde0ff */
[----:B---3--:R-:W-:Y:S02]  /*12900*/  VIADD R24, R0, 0xc ;  /* 0x0000000c00187836 */ /* 0x008fe40000000000 */
[----:B------:R2:W-:Y:S01]  /*12910*/  @P2 STG.E.U8 desc[UR14][R18.64], R27 ;  /* 0x0000001b12002986 */ /* 0x0005e2000c10110e */
[----:B------:R-:W-:Y:S02]  /*12920*/  LEA.HI.X.SX32 R21, R22, R2, 0x1, P6 ;  /* 0x0000000216157211 */ /* 0x000fe400030f0eff */
[----:B------:R-:W-:Y:S01]  /*12930*/  ISETP.LT.AND P2, PT, R26, UR7, !P0 ;  /* 0x000000071a007c0c */ /* 0x000fe2000c741270 */
[C---:B------:R-:W-:Y:S01]  /*12940*/  VIADD R26, R17.reuse, UR6 ;  /* 0x00000006111a7c36 */ /* 0x040fe20008000000 */
[----:B------:R-:W-:Y:S01]  /*12950*/  IADD3 R22, P6, R17, R3, RZ ;  /* 0x0000000311167210 */ /* 0x000fe20007fde0ff */
[----:B------:R3:W-:Y:S01]  /*12960*/  @P1 STG.E.U8 desc[UR14][R20.64], R31 ;  /* 0x0000001f14001986 */ /* 0x0007e2000c10110e */
[----:B------:R-:W-:-:S02]  /*12970*/  ISETP.LT.AND P1, PT, R24, UR7, !P0 ;  /* 0x0000000718007c0c */ /* 0x000fc4000c721270 */
[-C--:B------:R-:W-:Y:S01]  /*12980*/  LEA.HI.X.SX32 R23, R17, R2.reuse, 0x1, P6 ;  /* 0x0000000211177211 */ /* 0x080fe200030f0eff */
[----:B------:R-:W-:Y:S01]  /*12990*/  VIADD R17, R0, 0xd ;  /* 0x0000000d00117836 */ /* 0x000fe20000000000 */
[-C--:B------:R-:W-:Y:S02]  /*129a0*/  IADD3 R24, P6, R26, R3.reuse, RZ ;  /* 0x000000031a187210 */ /* 0x080fe40007fde0ff */
[----:B--2---:R-:W-:Y:S01]  /*129b0*/  PRMT R27, R8, 0x7773, RZ ;  /* 0x00007773081b7816 */ /* 0x004fe200000000ff */
[----:B------:R2:W-:Y:S01]  /*129c0*/  @P5 STG.E.U8 desc[UR14][R22.64], R29 ;  /* 0x0000001d16005986 */ /* 0x0005e2000c10110e */
[CC--:B------:R-:W-:Y:S01]  /*129d0*/  LEA.HI.X.SX32 R25, R26.reuse, R2.reuse, 0x1, P6 ;  /* 0x000000021a197211 */ /* 0x0c0fe200030f0eff */
[----:B------:R-:W-:Y:S01]  /*129e0*/  VIADD R26, R26, UR6 ;  /* 0x000000061a1a7c36 */ /* 0x000fe20008000000 */
[----:B------:R-:W-:Y:S01]  /*129f0*/  ISETP.LT.AND P5, PT, R17, UR7, !P0 ;  /* 0x0000000711007c0c */ /* 0x000fe2000c7a1270 */
[----:B------:R-:W-:Y:S01]  /*12a00*/  VIADD R8, R0, 0xe ;  /* 0x0000000e00087836 */ /* 0x000fe20000000000 */
[----:B---3--:R-:W-:Y:S01]  /*12a10*/  PRMT R31, R9, 0x7772, RZ ;  /* 0x00007772091f7816 */ /* 0x008fe200000000ff */
[C---:B------:R-:W-:Y:S01]  /*12a20*/  VIADD R17, R26.reuse, UR6 ;  /* 0x000000061a117c36 */ /* 0x040fe20008000000 */
[-C--:B------:R-:W-:Y:S01]  /*12a30*/  IADD3 R18, P6, R26, R3.reuse, RZ ;  /* 0x000000031a127210 */ /* 0x080fe20007fde0ff */
[----:B------:R3:W-:Y:S01]  /*12a40*/  @P4 STG.E.U8 desc[UR14][R24.64], R27 ;  /* 0x0000001b18004986 */ /* 0x0007e2000c10110e */
[----:B------:R-:W-:Y:S01]  /*12a50*/  ISETP.LT.AND P4, PT, R8, UR7, !P0 ;  /* 0x0000000708007c0c */ /* 0x000fe2000c781270 */
[----:B------:R-:W-:Y:S01]  /*12a60*/  VIADD R20, R0, 0xf ;  /* 0x0000000f00147836 */ /* 0x000fe20000000000 */
[-C--:B------:R-:W-:Y:S01]  /*12a70*/  LEA.HI.X.SX32 R19, R26, R2.reuse, 0x1, P6 ;  /* 0x000000021a137211 */ /* 0x080fe200030f0eff */
[C---:B------:R-:W-:Y:S01]  /*12a80*/  VIADD R21, R17.reuse, UR6 ;  /* 0x0000000611157c36 */ /* 0x040fe20008000000 */
[-C--:B------:R-:W-:Y:S01]  /*12a90*/  IADD3 R8, P6, R17, R3.reuse, RZ ;  /* 0x0000000311087210 */ /* 0x080fe20007fde0ff */
[----:B--2---:R-:W-:Y:S01]  /*12aa0*/  VIADD R22, R0, 0x10 ;  /* 0x0000001000167836 */ /* 0x004fe20000000000 */
[----:B------:R-:W-:Y:S01]  /*12ab0*/  PRMT R29, R9, 0x7773, RZ ;  /* 0x00007773091d7816 */ /* 0x000fe200000000ff */
[----:B------:R2:W-:Y:S01]  /*12ac0*/  @P3 STG.E.U8 desc[UR14][R18.64], R31 ;  /* 0x0000001f12003986 */ /* 0x0005e2000c10110e */
[----:B------:R-:W-:Y:S01]  /*12ad0*/  LEA.HI.X.SX32 R9, R17, R2, 0x1, P6 ;  /* 0x0000000211097211 */ /* 0x000fe200030f0eff */
[C---:B------:R-:W-:Y:S01]  /*12ae0*/  VIADD R17, R21.reuse, UR6 ;  /* 0x0000000615117c36 */ /* 0x040fe20008000000 */
[----:B------:R-:W-:Y:S01]  /*12af0*/  ISETP.LT.AND P3, PT, R20, UR7, !P0 ;  /* 0x0000000714007c0c */ /* 0x000fe2000c761270 */
[----:B---3--:R-:W-:Y:S01]  /*12b00*/  VIADD R24, R0, 0x11 ;  /* 0x0000001100187836 */ /* 0x008fe20000000000 */
[----:B------:R-:W-:Y:S01]  /*12b10*/  IADD3 R20, P6, R21, R3, RZ ;  /* 0x0000000315147210 */ /* 0x000fe20007fde0ff */
[----:B------:R3:W-:Y:S01]  /*12b20*/  @P2 STG.E.U8 desc[UR14][R8.64], R29 ;  /* 0x0000001d08002986 */ /* 0x0007e2000c10110e */
[----:B------:R-:W-:-:S02]  /*12b30*/  ISETP.LT.AND P2, PT, R22, UR7, !P0 ;  /* 0x0000000716007c0c */ /* 0x000fc4000c741270 */
[-C--:B------:R-:W-:Y:S02]  /*12b40*/  LEA.HI.X.SX32 R21, R21, R2.reuse, 0x1, P6 ;  /* 0x0000000215157211 */ /* 0x080fe400030f0eff */
[CC--:B------:R-:W-:Y:S02]  /*12b50*/  IADD3 R22, P6, R17.reuse, R3.reuse, RZ ;  /* 0x0000000311167210 */ /* 0x0c0fe40007fde0ff */
[C---:B------:R-:W-:Y:S02]  /*12b60*/  PRMT R27, R10.reuse, 0x7772, RZ ;  /* 0x000077720a1b7816 */ /* 0x040fe400000000ff */
[C---:B------:R-:W-:Y:S01]  /*12b70*/  LEA.HI.X.SX32 R23, R17.reuse, R2, 0x1, P6 ;  /* 0x0000000211177211 */ /* 0x040fe200030f0eff */
[----:B------:R-:W-:Y:S01]  /*12b80*/  VIADD R17, R17, UR6 ;  /* 0x0000000611117c36 */ /* 0x000fe20008000000 */
[----:B--2---:R-:W-:Y:S01]  /*12b90*/  PRMT R19, R10, 0x7773, RZ ;  /* 0x000077730a137816 */ /* 0x004fe200000000ff */
[----:B---3--:R-:W-:Y:S01]  /*12ba0*/  VIADD R9, R0, 0x12 ;  /* 0x0000001200097836 */ /* 0x008fe20000000000 */
[----:B------:R2:W-:Y:S01]  /*12bb0*/  @P1 STG.E.U8 desc[UR14][R20.64], R27 ;  /* 0x0000001b14001986 */ /* 0x0005e2000c10110e */
[C---:B------:R-:W-:Y:S01]  /*12bc0*/  VIADD R18, R17.reuse, UR6 ;  /* 0x0000000611127c36 */ /* 0x040fe20008000000 */
[----:B------:R-:W-:-:S02]  /*12bd0*/  IADD3 R8, P6, R17, R3, RZ ;  /* 0x0000000311087210 */ /* 0x000fc40007fde0ff */
[----:B------:R3:W-:Y:S01]  /*12be0*/  @P5 STG.E.U8 desc[UR14][R22.64], R19 ;  /* 0x0000001316005986 */ /* 0x0007e2000c10110e */
[----:B------:R-:W-:Y:S02]  /*12bf0*/  ISETP.LT.AND P5, PT, R9, UR7, !P0 ;  /* 0x0000000709007c0c */ /* 0x000fe4000c7a1270 */
[-C--:B------:R-:W-:Y:S01]  /*12c00*/  LEA.HI.X.SX32 R9, R17, R2.reuse, 0x1, P6 ;  /* 0x0000000211097211 */ /* 0x080fe200030f0eff */
[C---:B------:R-:W-:Y:S01]  /*12c10*/  VIADD R17, R18.reuse, UR6 ;  /* 0x0000000612117c36 */ /* 0x040fe20008000000 */
[-C--:B------:R-:W-:Y:S02]  /*12c20*/  IADD3 R10, P6, R18, R3.reuse, RZ ;  /* 0x00000003120a7210 */ /* 0x080fe40007fde0ff */
[C---:B------:R-:W-:Y:S01]  /*12c30*/  PRMT R25, R11.reuse, 0x7773, RZ ;  /* 0x000077730b197816 */ /* 0x040fe200000000ff */
[----:B--2---:R-:W-:Y:S01]  /*12c40*/  VIADD R20, R0, 0x13 ;  /* 0x0000001300147836 */ /* 0x004fe20000000000 */
[----:B------:R-:W-:Y:S02]  /*12c50*/  PRMT R27, R11, 0x7772, RZ ;  /* 0x000077720b1b7816 */ /* 0x000fe400000000ff */
[-C--:B------:R-:W-:Y:S01]  /*12c60*/  LEA.HI.X.SX32 R11, R18, R2.reuse, 0x1, P6 ;  /* 0x00000002120b7211 */ /* 0x080fe200030f0eff */
[C---:B---3--:R-:W-:Y:S01]  /*12c70*/  VIADD R22, R17.reuse, UR6 ;  /* 0x0000000611167c36 */ /* 0x048fe20008000000 */
[CC--:B------:R-:W-:Y:S01]  /*12c80*/  IADD3 R18, P6, R17.reuse, R3.reuse, RZ ;  /* 0x0000000311127210 */ /* 0x0c0fe20007fde0ff */
[----:B------:R2:W-:Y:S01]  /*12c90*/  @P4 STG.E.U8 desc[UR14][R8.64], R27 ;  /* 0x0000001b08004986 */ /* 0x0005e2000c10110e */
[----:B------:R-:W-:Y:S01]  /*12ca0*/  ISETP.LT.AND P4, PT, R20, UR7, !P0 ;  /* 0x0000000714007c0c */ /* 0x000fe2000c781270 */
[----:B------:R-:W-:Y:S01]  /*12cb0*/  VIADD R20, R0, 0x14 ;  /* 0x0000001400147836 */ /* 0x000fe20000000000 */
[----:B------:R-:W-:Y:S01]  /*12cc0*/  ISETP.LT.AND P1, PT, R24, UR7, !P0 ;  /* 0x0000000718007c0c */ /* 0x000fe2000c721270 */
[----:B------:R3:W-:Y:S01]  /*12cd0*/  @P3 STG.E.U8 desc[UR14][R10.64], R25 ;  /* 0x000000190a003986 */ /* 0x0007e2000c10110e */
[----:B------:R-:W-:Y:S01]  /*12ce0*/  LEA.HI.X.SX32 R19, R17, R2, 0x1, P6 ;  /* 0x0000000211137211 */ /* 0x000fe200030f0eff */
[----:B------:R-:W-:Y:S01]  /*12cf0*/  VIADD R23, R0, 0x15 ;  /* 0x0000001500177836 */ /* 0x000fe20000000000 */
[----:B------:R-:W-:Y:S01]  /*12d00*/  ISETP.LT.AND P3, PT, R20, UR7, !P0 ;  /* 0x0000000714007c0c */ /* 0x000fe2000c761270 */
[----:B------:R-:W-:Y:S01]  /*12d10*/  VIADD R24, R0, 0x17 ;  /* 0x0000001700187836 */ /* 0x000fe20000000000 */
[----:B------:R-:W-:-:S02]  /*12d20*/  IADD3 R20, P6, R22, R3, RZ ;  /* 0x0000000316147210 */ /* 0x000fc40007fde0ff */
[----:B0-----:R-:W-:Y:S01]  /*12d30*/  PRMT R17, R12, 0x7770, RZ ;  /* 0x000077700c117816 */ /* 0x001fe200000000ff */
[----:B--2---:R-:W-:Y:S01]  /*12d40*/  VIADD R9, R0, 0x16 ;  /* 0x0000001600097836 */ /* 0x004fe20000000000 */
[C---:B------:R-:W-:Y:S01]  /*12d50*/  LEA.HI.X.SX32 R21, R22.reuse, R2, 0x1, P6 ;  /* 0x0000000216157211 */ /* 0x040fe200030f0eff */
[----:B------:R-:W-:Y:S01]  /*12d60*/  VIADD R22, R22, UR6 ;  /* 0x0000000616167c36 */ /* 0x000fe20008000000 */
[----:B------:R-:W-:Y:S01]  /*12d70*/  PRMT R27, R12, 0x7771, RZ ;  /* 0x000077710c1b7816 */ /* 0x000fe200000000ff */
[----:B------:R0:W-:Y:S01]  /*12d80*/  @P2 STG.E.U8 desc[UR14][R18.64], R17 ;  /* 0x0000001112002986 */ /* 0x0001e2000c10110e */
[----:B------:R-:W-:Y:S01]  /*12d90*/  ISETP.LT.AND P2, PT, R23, UR7, !P0 ;  /* 0x0000000717007c0c */ /* 0x000fe2000c741270 */
[C---:B---3--:R-:W-:Y:S01]  /*12da0*/  VIADD R11, R22.reuse, UR6 ;  /* 0x00000006160b7c36 */ /* 0x048fe20008000000 */
[----:B------:R-:W-:Y:S01]  /*12db0*/  IADD3 R8, P6, R22, R3, RZ ;  /* 0x0000000316087210 */ /* 0x000fe20007fde0ff */
[----:B------:R2:W-:Y:S01]  /*12dc0*/  @P1 STG.E.U8 desc[UR14][R20.64], R27 ;  /* 0x0000001b14001986 */ /* 0x0005e2000c10110e */
[----:B------:R-:W-:-:S02]  /*12dd0*/  ISETP.LT.AND P1, PT, R9, UR7, !P0 ;  /* 0x0000000709007c0c */ /* 0x000fc4000c721270 */
[-C--:B------:R-:W-:Y:S02]  /*12de0*/  LEA.HI.X.SX32 R9, R22, R2.reuse, 0x1, P6 ;  /* 0x0000000216097211 */ /* 0x080fe400030f0eff */
[-C--:B------:R-:W-:Y:S02]  /*12df0*/  IADD3 R10, P6, R11, R3.reuse, RZ ;  /* 0x000000030b0a7210 */ /* 0x080fe40007fde0ff */
[----:B------:R-:W-:Y:S01]  /*12e00*/  PRMT R23, R13, 0x7770, RZ ;  /* 0x000077700d177816 */ /* 0x000fe200000000ff */
[----:B0-----:R-:W-:Y:S01]  /*12e10*/  VIADD R17, R11, UR6 ;  /* 0x000000060b117c36 */ /* 0x001fe20008000000 */
[----:B------:R-:W-:Y:S02]  /*12e20*/  PRMT R25, R13, 0x7771, RZ ;  /* 0x000077710d197816 */ /* 0x000fe400000000ff */
[-C--:B------:R-:W-:Y:S01]  /*12e30*/  LEA.HI.X.SX32 R11, R11, R2.reuse, 0x1, P6 ;  /* 0x000000020b0b7211 */ /* 0x080fe200030f0eff */
[----:B--2---:R-:W-:Y:S01]  /*12e40*/  VIADD R20, R0, 0x18 ;  /* 0x0000001800147836 */ /* 0x004fe20000000000 */
[C---:B------:R-:W-:Y:S01]  /*12e50*/  IADD3 R18, P6, R17.reuse, R3, RZ ;  /* 0x0000000311127210 */ /* 0x040fe20007fde0ff */
[C---:B------:R-:W-:Y:S01]  /*12e60*/  VIADD R22, R17.reuse, UR6 ;  /* 0x0000000611167c36 */ /* 0x040fe20008000000 */
[----:B------:R0:W-:Y:S01]  /*12e70*/  @P5 STG.E.U8 desc[UR14][R8.64], R23 ;  /* 0x0000001708005986 */ /* 0x0001e2000c10110e */
[----:B------:R-:W-:Y:S01]  /*12e80*/  ISETP.LT.AND P5, PT, R24, UR7, !P0 ;  /* 0x0000000718007c0c */ /* 0x000fe2000c7a1270 */
[----:B------:R-:W-:Y:S01]  /*12e90*/  VIADD R24, R0, 0x19 ;  /* 0x0000001900187836 */ /* 0x000fe20000000000 */
[----:B------:R-:W-:Y:S01]  /*12ea0*/  LEA.HI.X.SX32 R19, R17, R2, 0x1, P6 ;  /* 0x0000000211137211 */ /* 0x000fe200030f0eff */
[----:B------:R2:W-:Y:S01]  /*12eb0*/  @P4 STG.E.U8 desc[UR14][R10.64], R25 ;  /* 0x000000190a004986 */ /* 0x0005e2000c10110e */
[----:B------:R-:W-:-:S02]  /*12ec0*/  ISETP.LT.AND P4, PT, R20, UR7, !P0 ;  /* 0x0000000714007c0c */ /* 0x000fc4000c781270 */
[-C--:B------:R-:W-:Y:S02]  /*12ed0*/  IADD3 R20, P6, R22, R3.reuse, RZ ;  /* 0x0000000316147210 */ /* 0x080fe40007fde0ff */
[----:B------:R-:W-:Y:S02]  /*12ee0*/  PRMT R17, R14, 0x7770, RZ ;  /* 0x000077700e117816 */ /* 0x000fe400000000ff */
[C---:B------:R-:W-:Y:S01]  /*12ef0*/  LEA.HI.X.SX32 R21, R22.reuse, R2, 0x1, P6 ;  /* 0x0000000216157211 */ /* 0x040fe200030f0eff */
[----:B------:R-:W-:Y:S01]  /*12f00*/  VIADD R22, R22, UR6 ;  /* 0x0000000616167c36 */ /* 0x000fe20008000000 */
[----:B0-----:R-:W-:Y:S01]  /*12f10*/  PRMT R23, R14, 0x7771, RZ ;  /* 0x000077710e177816 */ /* 0x001fe200000000ff */
[----:B------:R-:W-:Y:S01]  /*12f20*/  VIADD R9, R0, 0x1a ;  /* 0x0000001a00097836 */ /* 0x000fe20000000000 */
[----:B------:R0:W-:Y:S01]  /*12f30*/  @P3 STG.E.U8 desc[UR14][R18.64], R17 ;  /* 0x0000001112003986 */ /* 0x0001e2000c10110e */
[C---:B--2---:R-:W-:Y:S01]  /*12f40*/  VIADD R11, R22.reuse, UR6 ;  /* 0x00000006160b7c36 */ /* 0x044fe20008000000 */
[----:B------:R-:W-:-:S02]  /*12f50*/  IADD3 R8, P6, R22, R3, RZ ;  /* 0x0000000316087210 */ /* 0x000fc40007fde0ff */
[----:B------:R2:W-:Y:S01]  /*12f60*/  @P2 STG.E.U8 desc[UR14][R20.64], R23 ;  /* 0x0000001714002986 */ /* 0x0005e2000c10110e */
[----:B------:R-:W-:Y:S02]  /*12f70*/  ISETP.LT.AND P2, PT, R9, UR7, !P0 ;  /* 0x0000000709007c0c */ /* 0x000fe4000c741270 */
        /* <DEDUP_REMOVED lines=19> */
[----:B------:R-:W-:Y:S01]  /*130b0*/  PRMT R17, R12, 0x7773, RZ ;  /* 0x000077730c117816 */ /* 0x000fe200000000ff */
[----:B0-----:R-:W-:Y:S01]  /*130c0*/  VIADD R9, R0, 0x1e ;  /* 0x0000001e00097836 */ /* 0x001fe20000000000 */
[----:B------:R-:W-:Y:S01]  /*130d0*/  ISETP.LT.AND P1, PT, R24, UR7, !P0 ;  /* 0x0000000718007c0c */ /* 0x000fe2000c721270 */
[C---:B--2---:R-:W-:Y:S01]  /*130e0*/  VIADD R11, R22.reuse, UR6 ;  /* 0x00000006160b7c36 */ /* 0x044fe20008000000 */
[----:B------:R-:W-:Y:S01]  /*130f0*/  IADD3 R8, P6, R22, R3, RZ ;  /* 0x0000000316087210 */ /* 0x000fe20007fde0ff */
[----:B------:R0:W-:Y:S01]  /*13100*/  @P4 STG.E.U8 desc[UR14][R18.64], R23 ;  /* 0x0000001712004986 */ /* 0x0001e2000c10110e */
[C---:B------:R-:W-:Y:S01]  /*13110*/  VIADD R12, R0.reuse, 0x1f ;  /* 0x0000001f000c7836 */ /* 0x040fe20000000000 */
[----:B------:R-:W-:Y:S01]  /*13120*/  PRMT R27, R13, 0x7773, RZ ;  /* 0x000077730d1b7816 */ /* 0x000fe200000000ff */
[----:B------:R-:W-:Y:S01]  /*13130*/  VIADD R24, R0, 0x1d ;  /* 0x0000001d00187836 */ /* 0x000fe20000000000 */
[----:B------:R2:W-:Y:S01]  /*13140*/  @P3 STG.E.U8 desc[UR14][R20.64], R17 ;  /* 0x0000001114003986 */ /* 0x0005e2000c10110e */
[----:B------:R-:W-:-:S02]  /*13150*/  ISETP.LT.AND P3, PT, R9, UR7, !P0 ;  /* 0x0000000709007c0c */ /* 0x000fc4000c761270 */
[-C--:B------:R-:W-:Y:S02]  /*13160*/  LEA.HI.X.SX32 R9, R22, R2.reuse, 0x1, P6 ;  /* 0x0000000216097211 */ /* 0x080fe400030f0eff */
[-C--:B------:R-:W-:Y:S02]  /*13170*/  IADD3 R10, P6, R11, R3.reuse, RZ ;  /* 0x000000030b0a7210 */ /* 0x080fe40007fde0ff */
[----:B------:R-:W-:Y:S01]  /*13180*/  ISETP.LT.AND P4, PT, R24, UR7, !P0 ;  /* 0x0000000718007c0c */ /* 0x000fe2000c781270 */
[C---:B0-----:R-:W-:Y:S01]  /*13190*/  VIADD R18, R0.reuse, 0x20 ;  /* 0x0000002000127836 */ /* 0x041fe20000000000 */
[----:B------:R-:W-:Y:S01]  /*131a0*/  PRMT R23, R13, 0x7772, RZ ;  /* 0x000077720d177816 */ /* 0x000fe200000000ff */
[C---:B------:R-:W-:Y:S01]  /*131b0*/  VIADD R13, R11.reuse, UR6 ;  /* 0x000000060b0d7c36 */ /* 0x040fe20008000000 */
[----:B------:R-:W-:Y:S01]  /*131c0*/  LEA.HI.X.SX32 R11, R11, R2, 0x1, P6 ;  /* 0x000000020b0b7211 */ /* 0x000fe200030f0eff */
[----:B--2---:R-:W-:Y:S01]  /*131d0*/  VIADD R20, R0, 0x21 ;  /* 0x0000002100147836 */ /* 0x004fe20000000000 */
[----:B------:R-:W-:Y:S01]  /*131e0*/  PRMT R25, R14, 0x7772, RZ ;  /* 0x000077720e197816 */ /* 0x000fe200000000ff */
[----:B------:R0:W-:Y:S01]  /*131f0*/  @P2 STG.E.U8 desc[UR14][R8.64], R23 ;  /* 0x0000001708002986 */ /* 0x0001e2000c10110e */
[----:B------:R-:W-:Y:S01]  /*13200*/  ISETP.LT.AND P2, PT, R12, UR7, !P0 ;  /* 0x000000070c007c0c */ /* 0x000fe2000c741270 */
[C---:B------:R-:W-:Y:S01]  /*13210*/  VIADD R17, R13.reuse, UR6 ;  /* 0x000000060d117c36 */ /* 0x040fe20008000000 */
[----:B------:R-:W-:Y:S01]  /*13220*/  IADD3 R12, P6, R13, R3, RZ ;  /* 0x000000030d0c7210 */ /* 0x000fe20007fde0ff */
[----:B------:R2:W-:Y:S01]  /*13230*/  @P1 STG.E.U8 desc[UR14][R10.64], R27 ;  /* 0x0000001b0a001986 */ /* 0x0005e2000c10110e */
[----:B------:R-:W-:-:S02]  /*13240*/  ISETP.LT.AND P1, PT, R18, UR7, !P0 ;  /* 0x0000000712007c0c */ /* 0x000fc4000c721270 */
[-C--:B------:R-:W-:Y:S02]  /*13250*/  LEA.HI.X.SX32 R13, R13, R2.reuse, 0x1, P6 ;  /* 0x000000020d0d7211 */ /* 0x080fe400030f0eff */
[-C--:B------:R-:W-:Y:S02]  /*13260*/  IADD3 R18, P6, R17, R3.reuse, RZ ;  /* 0x0000000311127210 */ /* 0x080fe40007fde0ff */
[----:B------:R-:W-:Y:S01]  /*13270*/  PRMT R21, R15, 0x7773, RZ ;  /* 0x000077730f157816 */ /* 0x000fe200000000ff */
[----:B0-----:R-:W-:Y:S01]  /*13280*/  VIADD R9, R0, 0x22 ;  /* 0x0000002200097836 */ /* 0x001fe20000000000 */
[CC--:B------:R-:W-:Y:S01]  /*13290*/  LEA.HI.X.SX32 R19, R17.reuse, R2.reuse, 0x1, P6 ;  /* 0x0000000211137211 */ /* 0x0c0fe200030f0eff */
[----:B------:R-:W-:Y:S01]  /*132a0*/  VIADD R17, R17, UR6 ;  /* 0x0000000611117c36 */ /* 0x000fe20008000000 */
[----:B------:R-:W-:Y:S01]  /*132b0*/  PRMT R23, R14, 0x7773, RZ ;  /* 0x000077730e177816 */ /* 0x000fe200000000ff */
[----:B------:R0:W-:Y:S01]  /*132c0*/  @P5 STG.E.U8 desc[UR14][R12.64], R25 ;  /* 0x000000190c005986 */ /* 0x0001e2000c10110e */
[----:B------:R-:W-:Y:S01]  /*132d0*/  PRMT R15, R15, 0x7772, RZ ;  /* 0x000077720f0f7816 */ /* 0x000fe200000000ff */
[C---:B--2---:R-:W-:Y:S01]  /*132e0*/  VIADD R11, R17.reuse, UR6 ;  /* 0x00000006110b7c36 */ /* 0x044fe20008000000 */
[----:B------:R-:W-:Y:S01]  /*132f0*/  IADD3 R8, P6, R17, R3, RZ ;  /* 0x0000000311087210 */ /* 0x000fe20007fde0ff */
[----:B------:R2:W-:Y:S01]  /*13300*/  @P4 STG.E.U8 desc[UR14][R18.64], R23 ;  /* 0x0000001712004986 */ /* 0x0005e2000c10110e */
[----:B------:R-:W-:Y:S01]  /*13310*/  ISETP.LT.AND P4, PT, R9, UR7, !P0 ;  /* 0x0000000709007c0c */ /* 0x000fe2000c781270 */
[----:B------:R-:W-:Y:S01]  /*13320*/  VIADD R14, R11, UR6 ;  /* 0x000000060b0e7c36 */ /* 0x000fe20008000000 */
[----:B------:R-:W-:-:S02]  /*13330*/  LEA.HI.X.SX32 R9, R17, R2, 0x1, P6 ;  /* 0x0000000211097211 */ /* 0x000fc400030f0eff */
[CC--:B------:R-:W-:Y:S02]  /*13340*/  IADD3 R10, P6, R11.reuse, R3.reuse, RZ ;  /* 0x000000030b0a7210 */ /* 0x0c0fe40007fde0ff */
[----:B------:R-:W-:Y:S01]  /*13350*/  ISETP.LT.AND P5, PT, R20, UR7, !P0 ;  /* 0x0000000714007c0c */ /* 0x000fe2000c7a1270 */
[C---:B0-----:R-:W-:Y:S01]  /*13360*/  VIADD R12, R0.reuse, 0x23 ;  /* 0x00000023000c7836 */ /* 0x041fe20000000000 */
[----:B------:R0:W-:Y:S01]  /*13370*/  @P3 STG.E.U8 desc[UR14][R8.64], R15 ;  /* 0x0000000f08003986 */ /* 0x0001e2000c10110e */
[----:B------:R-:W-:Y:S01]  /*13380*/  LEA.HI.X.SX32 R11, R11, R2, 0x1, P6 ;  /* 0x000000020b0b7211 */ /* 0x000fe200030f0eff */
[----:B------:R-:W-:Y:S01]  /*13390*/  VIADD R20, R0, 0x2f ;  /* 0x0000002f00147836 */ /* 0x000fe20000000000 */
[----:B-1----:R-:W-:Y:S01]  /*133a0*/  PRMT R17, R4, 0x7770, RZ ;  /* 0x0000777004117816 */ /* 0x002fe200000000ff */
[----:B--2---:R-:W-:Y:S01]  /*133b0*/  VIADD R18, R0, 0x24 ;  /* 0x0000002400127836 */ /* 0x004fe20000000000 */
[----:B------:R-:W-:Y:S01]  /*133c0*/  ISETP.LT.AND P3, PT, R12, UR7, !P0 ;  /* 0x000000070c007c0c */ /* 0x000fe2000c761270 */
[----:B------:R1:W-:Y:S01]  /*133d0*/  @P2 STG.E.U8 desc[UR14][R10.64], R21 ;  /* 0x000000150a002986 */ /* 0x0003e2000c10110e */
[----:B------:R-:W-:-:S02]  /*133e0*/  IADD3 R12, P6, R14, R3, RZ ;  /* 0x000000030e0c7210 */ /* 0x000fc40007fde0ff */
[C---:B------:R-:W-:Y:S02]  /*133f0*/  PRMT R23, R5.reuse, 0x7770, RZ ;  /* 0x0000777005177816 */ /* 0x040fe400000000ff */
[C---:B------:R-:W-:Y:S01]  /*13400*/  LEA.HI.X.SX32 R13, R14.reuse, R2, 0x1, P6 ;  /* 0x000000020e0d7211 */ /* 0x040fe200030f0eff */
[----:B------:R-:W-:Y:S01]  /*13410*/  VIADD R14, R14, UR6 ;  /* 0x000000060e0e7c36 */ /* 0x000fe20008000000 */
[----:B------:R-:W-:Y:S01]  /*13420*/  ISETP.LT.AND P2, PT, R18, UR7, !P0 ;  /* 0x0000000712007c0c */ /* 0x000fe2000c741270 */
[----:B------:R-:W-:Y:S01]  /*13430*/  VIADD R18, R0, 0x25 ;  /* 0x0000002500127836 */ /* 0x000fe20000000000 */
[----:B------:R-:W-:Y:S01]  /*13440*/  PRMT R19, R5, 0x7771, RZ ;  /* 0x0000777105137816 */ /* 0x000fe200000000ff */
[C---:B0-----:R-:W-:Y:S01]  /*13450*/  VIADD R15, R14.reuse, UR6 ;  /* 0x000000060e0f7c36 */ /* 0x041fe20008000000 */
[----:B------:R-:W-:Y:S01]  /*13460*/  IADD3 R8, P6, R14, R3, RZ ;  /* 0x000000030e087210 */ /* 0x000fe20007fde0ff */
[----:B------:R0:W-:Y:S01]  /*13470*/  @P1 STG.E.U8 desc[UR14][R12.64], R17 ;  /* 0x000000110c001986 */ /* 0x0001e2000c10110e */
[----:B-1----:R-:W-:-:S02]  /*13480*/  PRMT R21, R4, 0x7771, RZ ;  /* 0x0000777104157816 */ /* 0x002fc400000000ff */
[-C--:B------:R-:W-:Y:S01]  /*13490*/  LEA.HI.X.SX32 R9, R14, R2.reuse, 0x1, P6 ;  /* 0x000000020e097211 */ /* 0x080fe200030f0eff */
[C---:B------:R-:W-:Y:S01]  /*134a0*/  VIADD R14, R15.reuse, UR6 ;  /* 0x000000060f0e7c36 */ /* 0x040fe20008000000 */
[CC--:B------:R-:W-:Y:S02]  /*134b0*/  IADD3 R10, P6, R15.reuse, R3.reuse, RZ ;  /* 0x000000030f0a7210 */ /* 0x0c0fe40007fde0ff */
[----:B------:R-:W-:Y:S01]  /*134c0*/  ISETP.LT.AND P1, PT, R18, UR7, !P0 ;  /* 0x0000000712007c0c */ /* 0x000fe2000c721270 */
[----:B------:R1:W-:Y:S01]  /*134d0*/  @P5 STG.E.U8 desc[UR14][R8.64], R21 ;  /* 0x0000001508005986 */ /* 0x0003e2000c10110e */
[-C--:B------:R-:W-:Y:S01]  /*134e0*/  LEA.HI.X.SX32 R11, R15, R2.reuse, 0x1, P6 ;  /* 0x000000020f0b7211 */ /* 0x080fe200030f0eff */
[----:B------:R-:W-:Y:S01]  /*134f0*/  VIADD R15, R0, 0x27 ;  /* 0x00000027000f7836 */ /* 0x000fe20000000000 */
[----:B------:R-:W-:Y:S01]  /*13500*/  PRMT R25, R4, 0x7773, RZ ;  /* 0x0000777304197816 */ /* 0x000fe200000000ff */
[C---:B0-----:R-:W-:Y:S01]  /*13510*/  VIADD R17, R14.reuse, UR6 ;  /* 0x000000060e117c36 */ /* 0x041fe20008000000 */
[----:B------:R-:W-:Y:S01]  /*13520*/  IADD3 R12, P6, R14, R3, RZ ;  /* 0x000000030e0c7210 */ /* 0x000fe20007fde0ff */
[----:B------:R0:W-:Y:S01]  /*13530*/  @P4 STG.E.U8 desc[UR14][R10.64], R23 ;  /* 0x000000170a004986 */ /* 0x0001e2000c10110e */
[----:B------:R-:W-:Y:S01]  /*13540*/  ISETP.LT.AND P4, PT, R15, UR7, !P0 ;  /* 0x000000070f007c0c */ /* 0x000fe2000c781270 */
[----:B------:R-:W-:Y:S01]  /*13550*/  VIADD R18, R0, 0x26 ;  /* 0x0000002600127836 */ /* 0x000fe20000000000 */
[----:B------:R-:W-:-:S02]  /*13560*/  LEA.HI.X.SX32 R13, R14, R2, 0x1, P6 ;  /* 0x000000020e0d7211 */ /* 0x000fc400030f0eff */
[CC--:B------:R-:W-:Y:S01]  /*13570*/  IADD3 R14, P6, R17.reuse, R3.reuse, RZ ;  /* 0x00000003110e7210 */ /* 0x0c0fe20007fde0ff */
[----:B-1----:R-:W-:Y:S01]  /*13580*/  VIADD R9, R0, 0x29 ;  /* 0x0000002900097836 */ /* 0x002fe20000000000 */
[----:B------:R-:W-:Y:S01]  /*13590*/  PRMT R21, R6, 0x7770, RZ ;  /* 0x0000777006157816 */ /* 0x000fe200000000ff */
[----:B------:R1:W-:Y:S01]  /*135a0*/  @P3 STG.E.U8 desc[UR14][R12.64], R19 ;  /* 0x000000130c003986 */ /* 0x0003e2000c10110e */
[C---:B------:R-:W-:Y:S01]  /*135b0*/  LEA.HI.X.SX32 R15, R17.reuse, R2, 0x1, P6 ;  /* 0x00000002110f7211 */ /* 0x040fe200030f0eff */
[----:B------:R-:W-:Y:S01]  /*135c0*/  VIADD R17, R17, UR6 ;  /* 0x0000000611117c36 */ /* 0x000fe20008000000 */
[----:B------:R-:W-:Y:S01]  /*135d0*/  ISETP.LT.AND P5, PT, R18, UR7, !P0 ;  /* 0x0000000712007c0c */ /* 0x000fe2000c7a1270 */
[----:B------:R-:W-:Y:S01]  /*135e0*/  VIADD R18, R0, 0x28 ;  /* 0x0000002800127836 */ /* 0x000fe20000000000 */
[----:B0-----:R-:W-:Y:S01]  /*135f0*/  PRMT R23, R6, 0x7771, RZ ;  /* 0x0000777106177816 */ /* 0x001fe200000000ff */
[C---:B------:R-:W-:Y:S01]  /*13600*/  VIADD R11, R17.reuse, UR6 ;  /* 0x00000006110b7c36 */ /* 0x040fe20008000000 */
[----:B------:R-:W-:Y:S01]  /*13610*/  IADD3 R8, P6, R17, R3, RZ ;  /* 0x0000000311087210 */ /* 0x000fe20007fde0ff */
[----:B------:R0:W-:Y:S01]  /*13620*/  @P2 STG.E.U8 desc[UR14][R14.64], R21 ;  /* 0x000000150e002986 */ /* 0x0001e2000c10110e */
[----:B------:R-:W-:-:S02]  /*13630*/  ISETP.LT.AND P2, PT, R9, UR7, !P0 ;  /* 0x0000000709007c0c */ /* 0x000fc4000c741270 */
[-C--:B------:R-:W-:Y:S01]  /*13640*/  LEA.HI.X.SX32 R9, R17, R2.reuse, 0x1, P6 ;  /* 0x0000000211097211 */ /* 0x080fe200030f0eff */
[C---:B-1----:R-:W-:Y:S01]  /*13650*/  VIADD R13, R11.reuse, UR6 ;  /* 0x000000060b0d7c36 */ /* 0x042fe20008000000 */
[-C--:B------:R-:W-:Y:S02]  /*13660*/  IADD3 R10, P6, R11, R3.reuse, RZ ;  /* 0x000000030b0a7210 */ /* 0x080fe40007fde0ff */
[----:B------:R-:W-:Y:S01]  /*13670*/  PRMT R19, R7, 0x7770, RZ ;  /* 0x0000777007137816 */ /* 0x000fe200000000ff */
[----:B------:R-:W-:Y:S01]  /*13680*/  VIADD R17, R13, UR6 ;  /* 0x000000060d117c36 */ /* 0x000fe20008000000 */
[-C--:B------:R-:W-:Y:S01]  /*13690*/  LEA.HI.X.SX32 R11, R11, R2.reuse, 0x1, P6 ;  /* 0x000000020b0b7211 */ /* 0x080fe200030f0eff */
[----:B------:R1:W-:Y:S01]  /*136a0*/  @P1 STG.E.U8 desc[UR14][R8.64], R23 ;  /* 0x0000001708001986 */ /* 0x0003e2000c10110e */
[C---:B------:R-:W-:Y:S01]  /*136b0*/  IADD3 R12, P6, R13.reuse, R3, RZ ;  /* 0x000000030d0c7210 */ /* 0x040fe20007fde0ff */
[----:B0-----:R-:W-:Y:S01]  /*136c0*/  VIADD R14, R0, 0x2b ;  /* 0x0000002b000e7836 */ /* 0x001fe20000000000 */
[----:B------:R-:W-:Y:S01]  /*136d0*/  ISETP.LT.AND P3, PT, R18, UR7, !P0 ;  /* 0x0000000712007c0c */ /* 0x000fe2000c761270 */
[----:B------:R-:W-:Y:S01]  /*136e0*/  VIADD R18, R0, 0x2a ;  /* 0x0000002a00127836 */ /* 0x000fe20000000000 */
[----:B------:R0:W-:Y:S01]  /*136f0*/  @P5 STG.E.U8 desc[UR14][R10.64], R19 ;  /* 0x000000130a005986 */ /* 0x0001e2000c10110e */
[----:B------:R-:W-:-:S02]  /*13700*/  LEA.HI.X.SX32 R13, R13, R2, 0x1, P6 ;  /* 0x000000020d0d7211 */ /* 0x000fc400030f0eff */
[----:B------:R-:W-:Y:S02]  /*13710*/  ISETP.LT.AND P5, PT, R14, UR7, !P0 ;  /* 0x000000070e007c0c */ /* 0x000fe4000c7a1270 */
[-C--:B------:R-:W-:Y:S02]  /*13720*/  IADD3 R14, P6, R17, R3.reuse, RZ ;  /* 0x00000003110e7210 */ /* 0x080fe40007fde0ff */
[----:B------:R-:W-:Y:S01]  /*13730*/  ISETP.LT.AND P1, PT, R18, UR7, !P0 ;  /* 0x0000000712007c0c */ /* 0x000fe2000c721270 */
[----:B------:R-:W-:Y:S01]  /*13740*/  VIADD R18, R0, 0x2c ;  /* 0x0000002c00127836 */ /* 0x000fe20000000000 */
[----:B------:R-:W-:Y:S02]  /*13750*/  PRMT R21, R7, 0x7771, RZ ;  /* 0x0000777107157816 */ /* 0x000fe400000000ff */
[C---:B------:R-:W-:Y:S01]  /*13760*/  LEA.HI.X.SX32 R15, R17.reuse, R2, 0x1, P6 ;  /* 0x00000002110f7211 */ /* 0x040fe200030f0eff */
[----:B------:R-:W-:Y:S01]  /*13770*/  VIADD R17, R17, UR6 ;  /* 0x0000000611117c36 */ /* 0x000fe20008000000 */
[----:B-1----:R-:W-:Y:S01]  /*13780*/  PRMT R9, R4, 0x7772, RZ ;  /* 0x0000777204097816 */ /* 0x002fe200000000ff */
[----:B------:R1:W-:Y:S01]  /*13790*/  @P4 STG.E.U8 desc[UR14][R12.64], R21 ;  /* 0x000000150c004986 */ /* 0x0003e2000c10110e */
[----:B------:R-:W-:Y:S01]  /*137a0*/  ISETP.LT.AND P4, PT, R18, UR7, !P0 ;  /* 0x0000000712007c0c */ /* 0x000fe2000c781270 */
[----:B0-----:R-:W-:Y:S01]  /*137b0*/  VIADD R10, R0, 0x2d ;  /* 0x0000002d000a7836 */ /* 0x001fe20000000000 */
[C---:B------:R-:W-:Y:S01]  /*137c0*/  IADD3 R18, P6, R17.reuse, R3, RZ ;  /* 0x0000000311127210 */ /* 0x040fe20007fde0ff */
[----:B------:R-:W-:Y:S01]  /*137d0*/  VIADD R8, R17, UR6 ;  /* 0x0000000611087c36 */ /* 0x000fe20008000000 */
[----:B------:R0:W-:Y:S01]  /*137e0*/  @P3 STG.E.U8 desc[UR14][R14.64], R9 ;  /* 0x000000090e003986 */ /* 0x0001e2000c10110e */
[----:B------:R-:W-:-:S02]  /*137f0*/  PRMT R23, R5, 0x7773, RZ ;  /* 0x0000777305177816 */ /* 0x000fc400000000ff */
[-C--:B------:R-:W-:Y:S01]  /*13800*/  LEA.HI.X.SX32 R19, R17, R2.reuse, 0x1, P6 ;  /* 0x0000000211137211 */ /* 0x080fe200030f0eff */
[----:B------:R-:W-:Y:S01]  /*13810*/  VIADD R4, R8, UR6 ;  /* 0x0000000608047c36 */ /* 0x000fe20008000000 */
[----:B------:R-:W-:Y:S01]  /*13820*/  ISETP.LT.AND P3, PT, R10, UR7, !P0 ;  /* 0x000000070a007c0c */ /* 0x000fe2000c761270 */
[----:B------:R-:W-:Y:S01]  /*13830*/  VIADD R10, R0, 0x2e ;  /* 0x0000002e000a7836 */ /* 0x000fe20000000000 */
[-C--:B-1----:R-:W-:Y:S01]  /*13840*/  IADD3 R12, P6, R8, R3.reuse, RZ ;  /* 0x00000003080c7210 */ /* 0x082fe20007fde0ff */
[----:B------:R1:W-:Y:S01]  /*13850*/  @P2 STG.E.U8 desc[UR14][R18.64], R25 ;  /* 0x0000001912002986 */ /* 0x0003e2000c10110e */
[----:B------:R-:W-:Y:S01]  /*13860*/  VIADD R17, R4, UR6 ;  /* 0x0000000604117c36 */ /* 0x000fe20008000000 */
[----:B------:R-:W-:Y:S02]  /*13870*/  PRMT R21, R5, 0x7772, RZ ;  /* 0x0000777205157816 */ /* 0x000fe400000000ff */
[----:B------:R-:W-:Y:S02]  /*13880*/  LEA.HI.X.SX32 R13, R8, R2, 0x1, P6 ;  /* 0x00000002080d7211 */ /* 0x000fe400030f0eff */
[----:B0-----:R-:W-:-:S02]  /*13890*/  IADD3 R14, P6, R4, R3, RZ ;  /* 0x00000003040e7210 */ /* 0x001fc40007fde0ff */
[----:B------:R-:W-:Y:S01]  /*138a0*/  ISETP.LT.AND P2, PT, R10, UR7, !P0 ;  /* 0x000000070a007c0c */ /* 0x000fe2000c741270 */
[----:B------:R-:W-:Y:S01]  /*138b0*/  @P1 STG.E.U8 desc[UR14][R12.64], R21 ;  /* 0x000000150c001986 */ /* 0x000fe2000c10110e */
[-C--:B------:R-:W-:Y:S02]  /*138c0*/  LEA.HI.X.SX32 R15, R4, R2.reuse, 0x1, P6 ;  /* 0x00000002040f7211 */ /* 0x080fe400030f0eff */
[CC--:B------:R-:W-:Y:S01]  /*138d0*/  IADD3 R4, P6, R17.reuse, R3.reuse, RZ ;  /* 0x0000000311047210 */ /* 0x0c0fe20007fde0ff */
[----:B------:R0:W2:Y:S01]  /*138e0*/  LDS.128 R8, [R16] ;  /* 0x0000000010087984 */ /* 0x0000a20000000c00 */
[C---:B-1----:R-:W-:Y:S01]  /*138f0*/  VIADD R18, R17.reuse, UR6 ;  /* 0x0000000611127c36 */ /* 0x042fe20008000000 */
[----:B------:R-:W-:Y:S02]  /*13900*/  PRMT R19, R6, 0x7772, RZ ;  /* 0x0000777206137816 */ /* 0x000fe400000000ff */
[-C--:B------:R-:W-:Y:S01]  /*13910*/  LEA.HI.X.SX32 R5, R17, R2.reuse, 0x1, P6 ;  /* 0x0000000211057211 */ /* 0x080fe200030f0eff */
[----:B------:R1:W-:Y:S01]  /*13920*/  @P5 STG.E.U8 desc[UR14][R14.64], R23 ;  /* 0x000000170e005986 */ /* 0x0003e2000c10110e */
[----:B------:R-:W-:Y:S01]  /*13930*/  VIADD R17, R0, 0x31 ;  /* 0x0000003100117836 */ /* 0x000fe20000000000 */
[----:B------:R-:W-:Y:S01]  /*13940*/  ISETP.LT.AND P1, PT, R20, UR7, !P0 ;  /* 0x0000000714007c0c */ /* 0x000fe2000c721270 */
[----:B0-----:R-:W-:Y:S01]  /*13950*/  VIADD R16, R0, 0x33 ;  /* 0x0000003300107836 */ /* 0x001fe20000000000 */
[----:B------:R-:W-:Y:S01]  /*13960*/  IADD3 R12, P6, R18, R3, RZ ;  /* 0x00000003120c7210 */ /* 0x000fe20007fde0ff */
[----:B------:R0:W-:Y:S01]  /*13970*/  @P4 STG.E.U8 desc[UR14][R4.64], R19 ;  /* 0x0000001304004986 */ /* 0x0001e2000c10110e */
[----:B------:R-:W-:Y:S01]  /*13980*/  PRMT R21, R6, 0x7773, RZ ;  /* 0x0000777306157816 */ /* 0x000fe200000000ff */
[----:B------:R-:W-:Y:S01]  /*13990*/  VIADD R20, R0, 0x30 ;  /* 0x0000003000147836 */ /* 0x000fe20000000000 */
[C---:B------:R-:W-:Y:S01]  /*139a0*/  LEA.HI.X.SX32 R13, R18.reuse, R2, 0x1, P6 ;  /* 0x00000002120d7211 */ /* 0x040fe200030f0eff */
[----:B------:R-:W-:Y:S01]  /*139b0*/  VIADD R18, R18, UR6 ;  /* 0x0000000612127c36 */ /* 0x000fe20008000000 */
[----:B------:R-:W-:Y:S01]  /*139c0*/  ISETP.LT.AND P4, PT, R17, UR7, !P0 ;  /* 0x0000000711007c0c */ /* 0x000fe2000c781270 */
[----:B-1----:R-:W-:-:S02]  /*139d0*/  VIADD R15, R0, 0x32 ;  /* 0x00000032000f7836 */ /* 0x002fc40000000000 */
[----:B------:R1:W-:Y:S01]  /*139e0*/  @P3 STG.E.U8 desc[UR14][R12.64], R21 ;  /* 0x000000150c003986 */ /* 0x0003e2000c10110e */
[CC--:B------:R-:W-:Y:S01]  /*139f0*/  IADD3 R14, P6, R18.reuse, R3.reuse, RZ ;  /* 0x00000003120e7210 */ /* 0x0c0fe20007fde0ff */
[C---:B------:R-:W-:Y:S01]  /*13a00*/  VIADD R6, R18.reuse, UR6 ;  /* 0x0000000612067c36 */ /* 0x040fe20008000000 */
[----:B------:R-:W-:Y:S02]  /*13a10*/  PRMT R17, R7, 0x7773, RZ ;  /* 0x0000777307117816 */ /* 0x000fe400000000ff */
[----:B------:R-:W-:Y:S02]  /*13a20*/  ISETP.LT.AND P3, PT, R15, UR7, !P0 ;  /* 0x000000070f007c0c */ /* 0x000fe4000c761270 */
[-C--:B------:R-:W-:Y:S01]  /*13a30*/  LEA.HI.X.SX32 R15, R18, R2.reuse, 0x1, P6 ;  /* 0x00000002120f7211 */ /* 0x080fe200030f0eff */
[----:B------:R-:W-:Y:S01]  /*13a40*/  VIADD R18, R0, 0x35 ;  /* 0x0000003500127836 */ /* 0x000fe20000000000 */
[----:B0-----:R-:W-:Y:S01]  /*13a50*/  PRMT R19, R7, 0x7772, RZ ;  /* 0x0000777207137816 */ /* 0x001fe200000000ff */
[C---:B------:R-:W-:Y:S01]  /*13a60*/  VIADD R7, R6.reuse, UR6 ;  /* 0x0000000606077c36 */ /* 0x040fe20008000000 */
[-C--:B------:R-:W-:Y:S01]  /*13a70*/  IADD3 R4, P6, R6, R3.reuse, RZ ;  /* 0x0000000306047210 */ /* 0x080fe20007fde0ff */
[----:B-1----:R-:W-:Y:S01]  /*13a80*/  VIADD R12, R0, 0x34 ;  /* 0x00000034000c7836 */ /* 0x002fe20000000000 */
[----:B------:R-:W-:Y:S01]  /*13a90*/  ISETP.LT.AND P5, PT, R20, UR7, !P0 ;  /* 0x0000000714007c0c */ /* 0x000fe2000c7a1270 */
[----:B------:R-:W-:Y:S01]  /*13aa0*/  @P2 STG.E.U8 desc[UR14][R14.64], R19 ;  /* 0x000000130e002986 */ /* 0x000fe2000c10110e */
[----:B------:R-:W-:Y:S01]  /*13ab0*/  LEA.HI.X.SX32 R5, R6, R2, 0x1, P6 ;  /* 0x0000000206057211 */ /* 0x000fe200030f0eff */
[----:B------:R-:W-:Y:S01]  /*13ac0*/  VIADD R20, R0, 0x3e ;  /* 0x0000003e00147836 */ /* 0x000fe20000000000 */
[----:B------:R-:W-:Y:S01]  /*13ad0*/  ISETP.LT.AND P2, PT, R16, UR7, !P0 ;  /* 0x0000000710007c0c */ /* 0x000fe2000c741270 */
[C---:B------:R-:W-:Y:S01]  /*13ae0*/  VIADD R16, R7.reuse, UR6 ;  /* 0x0000000607107c36 */ /* 0x040fe20008000000 */
[----:B------:R-:W-:Y:S01]  /*13af0*/  IADD3 R6, P6, R7, R3, RZ ;  /* 0x0000000307067210 */ /* 0x000fe20007fde0ff */
[----:B------:R0:W-:Y:S01]  /*13b00*/  @P1 STG.E.U8 desc[UR14][R4.64], R17 ;  /* 0x0000001104001986 */ /* 0x0001e2000c10110e */
[----:B------:R-:W-:-:S02]  /*13b10*/  ISETP.LT.AND P1, PT, R12, UR7, !P0 ;  /* 0x000000070c007c0c */ /* 0x000fc4000c721270 */
[-C--:B------:R-:W-:Y:S02]  /*13b20*/  LEA.HI.X.SX32 R7, R7, R2.reuse, 0x1, P6 ;  /* 0x0000000207077211 */ /* 0x080fe400030f0eff */
[-C--:B------:R-:W-:Y:S02]  /*13b30*/  IADD3 R12, P6, R16, R3.reuse, RZ ;  /* 0x00000003100c7210 */ /* 0x080fe40007fde0ff */
[----:B--2---:R-:W-:Y:S02]  /*13b40*/  PRMT R21, R8, 0x7770, RZ ;  /* 0x0000777008157816 */ /* 0x004fe400000000ff */
[CC--:B------:R-:W-:Y:S01]  /*13b50*/  LEA.HI.X.SX32 R13, R16.reuse, R2.reuse, 0x1, P6 ;  /* 0x00000002100d7211 */ /* 0x0c0fe200030f0eff */
[----:B------:R-:W-:Y:S01]  /*13b60*/  VIADD R16, R16, UR6 ;  /* 0x0000000610107c36 */ /* 0x000fe20008000000 */
[----:B------:R-:W-:Y:S01]  /*13b70*/  PRMT R23, R8, 0x7771, RZ ;  /* 0x0000777108177816 */ /* 0x000fe200000000ff */
[----:B0-----:R-:W-:Y:S01]  /*13b80*/  VIADD R5, R0, 0x36 ;  /* 0x0000003600057836 */ /* 0x001fe20000000000 */
[----:B------:R0:W-:Y:S01]  /*13b90*/  @P5 STG.E.U8 desc[UR14][R6.64], R21 ;  /* 0x0000001506005986 */ /* 0x0001e2000c10110e */
[C---:B------:R-:W-:Y:S01]  /*13ba0*/  VIADD R14, R16.reuse, UR6 ;  /* 0x00000006100e7c36 */ /* 0x040fe20008000000 */
[----:B------:R-:W-:Y:S01]  /*13bb0*/  IADD3 R4, P6, R16, R3, RZ ;  /* 0x0000000310047210 */ /* 0x000fe20007fde0ff */
[----:B------:R-:W-:Y:S01]  /*13bc0*/  VIADD R17, R0, 0x37 ;  /* 0x0000003700117836 */ /* 0x000fe20000000000 */
[----:B------:R1:W-:Y:S01]  /*13bd0*/  @P4 STG.E.U8 desc[UR14][R12.64], R23 ;  /* 0x000000170c004986 */ /* 0x0003e2000c10110e */
[----:B------:R-:W-:Y:S01]  /*13be0*/  ISETP.LT.AND P4, PT, R5, UR7, !P0 ;  /* 0x0000000705007c0c */ /* 0x000fe2000c781270 */
[----:B------:R-:W-:Y:S01]  /*13bf0*/  VIADD R15, R14, UR6 ;  /* 0x000000060e0f7c36 */ /* 0x000fe20008000000 */
[----:B------:R-:W-:-:S02]  /*13c00*/  LEA.HI.X.SX32 R5, R16, R2, 0x1, P6 ;  /* 0x0000000210057211 */ /* 0x000fc400030f0eff */
[----:B------:R-:W-:Y:S01]  /*13c10*/  PRMT R19, R9, 0x7770, RZ ;  /* 0x0000777009137816 */ /* 0x000fe200000000ff */
[----:B------:R-:W-:Y:S01]  /*13c20*/  VIADD R16, R15, UR6 ;  /* 0x000000060f107c36 */ /* 0x000fe20008000000 */
[----:B------:R-:W-:Y:S01]  /*13c30*/  ISETP.LT.AND P5, PT, R18, UR7, !P0 ;  /* 0x0000000712007c0c */ /* 0x000fe2000c7a1270 */
[----:B------:R-:W-:Y:S01]  /*13c40*/  VIADD R18, R0, 0x39 ;  /* 0x0000003900127836 */ /* 0x000fe20000000000 */
[CC--:B0-----:R-:W-:Y:S01]  /*13c50*/  IADD3 R6, P6, R14.reuse, R3.reuse, RZ ;  /* 0x000000030e067210 */ /* 0x0c1fe20007fde0ff */
[----:B------:R0:W-:Y:S01]  /*13c60*/  @P3 STG.E.U8 desc[UR14][R4.64], R19 ;  /* 0x0000001304003986 */ /* 0x0001e2000c10110e */
[----:B------:R-:W-:Y:S02]  /*13c70*/  PRMT R21, R9, 0x7771, RZ ;  /* 0x0000777109157816 */ /* 0x000fe400000000ff */
[----:B------:R-:W-:Y:S01]  /*13c80*/  LEA.HI.X.SX32 R7, R14, R2, 0x1, P6 ;  /* 0x000000020e077211 */ /* 0x000fe200030f0eff */
[----:B------:R-:W-:Y:S01]  /*13c90*/  VIADD R14, R0, 0x38 ;  /* 0x00000038000e7836 */ /* 0x000fe20000000000 */
[----:B-1----:R-:W-:-:S02]  /*13ca0*/  IADD3 R12, P6, R15, R3, RZ ;  /* 0x000000030f0c7210 */ /* 0x002fc40007fde0ff */
[----:B------:R-:W-:Y:S01]  /*13cb0*/  ISETP.LT.AND P3, PT, R17, UR7, !P0 ;  /* 0x0000000711007c0c */ /* 0x000fe2000c761270 */
[----:B------:R1:W-:Y:S01]  /*13cc0*/  @P2 STG.E.U8 desc[UR14][R6.64], R21 ;  /* 0x0000001506002986 */ /* 0x0003e2000c10110e */
[-C--:B------:R-:W-:Y:S02]  /*13cd0*/  LEA.HI.X.SX32 R13, R15, R2.reuse, 0x1, P6 ;  /* 0x000000020f0d7211 */ /* 0x080fe400030f0eff */
[----:B------:R-:W-:Y:S01]  /*13ce0*/  ISETP.LT.AND P2, PT, R14, UR7, !P0 ;  /* 0x000000070e007c0c */ /* 0x000fe2000c741270 */
[----:B0-----:R-:W-:Y:S01]  /*13cf0*/  VIADD R5, R0, 0x3a ;  /* 0x0000003a00057836 */ /* 0x001fe20000000000 */
[-C--:B------:R-:W-:Y:S02]  /*13d00*/  IADD3 R14, P6, R16, R3.reuse, RZ ;  /* 0x00000003100e7210 */ /* 0x080fe40007fde0ff */
[----:B------:R-:W-:Y:S02]  /*13d10*/  PRMT R17, R10, 0x7770, RZ ;  /* 0x000077700a117816 */ /* 0x000fe400000000ff */
[C---:B------:R-:W-:Y:S01]  /*13d20*/  LEA.HI.X.SX32 R15, R16.reuse, R2, 0x1, P6 ;  /* 0x00000002100f7211 */ /* 0x040fe200030f0eff */
[----:B------:R-:W-:Y:S01]  /*13d30*/  VIADD R16, R16, UR6 ;  /* 0x0000000610107c36 */ /* 0x000fe20008000000 */
[----:B------:R-:W-:Y:S01]  /*13d40*/  PRMT R19, R10, 0x7771, RZ ;  /* 0x000077710a137816 */ /* 0x000fe200000000ff */
[----:B------:R0:W-:Y:S01]  /*13d50*/  @P1 STG.E.U8 desc[UR14][R12.64], R17 ;  /* 0x000000110c001986 */ /* 0x0001e2000c10110e */
[----:B-1----:R-:W-:Y:S01]  /*13d60*/  PRMT R21, R11, 0x7770, RZ ;  /* 0x000077700b157816 */ /* 0x002fe200000000ff */
[C---:B------:R-:W-:Y:S01]  /*13d70*/  VIADD R7, R16.reuse, UR6 ;  /* 0x0000000610077c36 */ /* 0x040fe20008000000 */
[----:B------:R-:W-:Y:S01]  /*13d80*/  IADD3 R4, P6, R16, R3, RZ ;  /* 0x0000000310047210 */ /* 0x000fe20007fde0ff */
[----:B------:R1:W-:Y:S01]  /*13d90*/  @P5 STG.E.U8 desc[UR14][R14.64], R19 ;  /* 0x000000130e005986 */ /* 0x0003e2000c10110e */
[----:B------:R-:W-:-:S02]  /*13da0*/  ISETP.LT.AND P5, PT, R5, UR7, !P0 ;  /* 0x0000000705007c0c */ /* 0x000fc4000c7a1270 */
[-C--:B------:R-:W-:Y:S02]  /*13db0*/  LEA.HI.X.SX32 R5, R16, R2.reuse, 0x1, P6 ;  /* 0x0000000210057211 */ /* 0x080fe400030f0eff */
[CC--:B------:R-:W-:Y:S02]  /*13dc0*/  IADD3 R6, P6, R7.reuse, R3.reuse, RZ ;  /* 0x0000000307067210 */ /* 0x0c0fe40007fde0ff */
[----:B------:R-:W-:Y:S01]  /*13dd0*/  ISETP.LT.AND P1, PT, R18, UR7, !P0 ;  /* 0x0000000712007c0c */ /* 0x000fe2000c721270 */
[----:B0-----:R-:W-:Y:S01]  /*13de0*/  VIADD R13, R7, UR6 ;  /* 0x00000006070d7c36 */ /* 0x001fe20008000000 */
[----:B------:R-:W-:Y:S01]  /*13df0*/  PRMT R17, R11, 0x7771, RZ ;  /* 0x000077710b117816 */ /* 0x000fe200000000ff */
[----:B------:R0:W-:Y:S01]  /*13e00*/  @P4 STG.E.U8 desc[UR14][R4.64], R21 ;  /* 0x0000001504004986 */ /* 0x0001e2000c10110e */
[-C--:B------:R-:W-:Y:S01]  /*13e10*/  LEA.HI.X.SX32 R7, R7, R2.reuse, 0x1, P6 ;  /* 0x0000000207077211 */ /* 0x080fe200030f0eff */
[C---:B-1----:R-:W-:Y:S01]  /*13e20*/  VIADD R15, R13.reuse, UR6 ;  /* 0x000000060d0f7c36 */ /* 0x042fe20008000000 */
[----:B------:R-:W-:Y:S01]  /*13e30*/  IADD3 R12, P6, R13, R3, RZ ;  /* 0x000000030d0c7210 */ /* 0x000fe20007fde0ff */
[----:B------:R-:W-:Y:S01]  /*13e40*/  VIADD R14, R0, 0x3c ;  /* 0x0000003c000e7836 */ /* 0x000fe20000000000 */
[----:B------:R-:W-:Y:S01]  /*13e50*/  PRMT R19, R8, 0x7772, RZ ;  /* 0x0000777208137816 */ /* 0x000fe200000000ff */
[----:B------:R-:W-:Y:S01]  /*13e60*/  VIADD R16, R15, UR6 ;  /* 0x000000060f107c36 */ /* 0x000fe20008000000 */
[----:B------:R1:W-:Y:S01]  /*13e70*/  @P3 STG.E.U8 desc[UR14][R6.64], R17 ;  /* 0x0000001106003986 */ /* 0x0003e2000c10110e */
[----:B------:R-:W-:Y:S01]  /*13e80*/  LEA.HI.X.SX32 R13, R13, R2, 0x1, P6 ;  /* 0x000000020d0d7211 */ /* 0x000fe200030f0eff */
[----:B------:R-:W-:Y:S01]  /*13e90*/  VIADD R18, R0, 0x3b ;  /* 0x0000003b00127836 */ /* 0x000fe20000000000 */
[----:B------:R-:W-:-:S02]  /*13ea0*/  ISETP.LT.AND P3, PT, R14, UR7, !P0 ;  /* 0x000000070e007c0c */ /* 0x000fc4000c761270 */
[CC--:B------:R-:W-:Y:S01]  /*13eb0*/  IADD3 R14, P6, R15.reuse, R3.reuse, RZ ;  /* 0x000000030f0e7210 */ /* 0x0c0fe20007fde0ff */
[----:B0-----:R-:W-:Y:S01]  /*13ec0*/  VIADD R4, R0, 0x3d ;  /* 0x0000003d00047836 */ /* 0x001fe20000000000 */
[----:B------:R-:W-:Y:S01]  /*13ed0*/  PRMT R21, R8, 0x7773, RZ ;  /* 0x0000777308157816 */ /* 0x000fe200000000ff */
[----:B------:R0:W-:Y:S01]  /*13ee0*/  @P2 STG.E.U8 desc[UR14][R12.64], R19 ;  /* 0x000000130c002986 */ /* 0x0001e2000c10110e */
[----:B------:R-:W-:Y:S01]  /*13ef0*/  LEA.HI.X.SX32 R15, R15, R2, 0x1, P6 ;  /* 0x000000020f0f7211 */ /* 0x000fe200030f0eff */
[----:B------:R-:W-:Y:S01]  /*13f00*/  VIADD R0, R0, 0x3f ;  /* 0x0000003f00007836 */ /* 0x000fe20000000000 */
[----:B------:R-:W-:Y:S01]  /*13f10*/  ISETP.LT.AND P2, PT, R4, UR7, !P0 ;  /* 0x0000000704007c0c */ /* 0x000fe2000c741270 */
[C---:B-1----:R-:W-:Y:S01]  /*13f20*/  VIADD R7, R16.reuse, UR6 ;  /* 0x0000000610077c36 */ /* 0x042fe20008000000 */
[-C--:B------:R-:W-:Y:S01]  /*13f30*/  IADD3 R4, P6, R16, R3.reuse, RZ ;  /* 0x0000000310047210 */ /* 0x080fe20007fde0ff */
[----:B------:R1:W-:Y:S01]  /*13f40*/  @P1 STG.E.U8 desc[UR14][R14.64], R21 ;  /* 0x000000150e001986 */ /* 0x0003e2000c10110e */
[----:B------:R-:W-:Y:S01]  /*13f50*/  ISETP.LT.AND P4, PT, R18, UR7, !P0 ;  /* 0x0000000712007c0c */ /* 0x000fe2000c781270 */
[C---:B------:R-:W-:Y:S01]  /*13f60*/  VIADD R8, R7.reuse, UR6 ;  /* 0x0000000607087c36 */ /* 0x040fe20008000000 */
[----:B------:R-:W-:-:S02]  /*13f70*/  IADD3 R6, P1, R7, R3, RZ ;  /* 0x0000000307067210 */ /* 0x000fc40007f3e0ff */
[-C--:B------:R-:W-:Y:S01]  /*13f80*/  LEA.HI.X.SX32 R5, R16, R2.reuse, 0x1, P6 ;  /* 0x0000000210057211 */ /* 0x080fe200030f0eff */
[C---:B------:R-:W-:Y:S01]  /*13f90*/  VIADD R17, R8.reuse, UR6 ;  /* 0x0000000608117c36 */ /* 0x040fe20008000000 */
[-C--:B------:R-:W-:Y:S02]  /*13fa0*/  LEA.HI.X.SX32 R7, R7, R2.reuse, 0x1, P1 ;  /* 0x0000000207077211 */ /* 0x080fe400008f0eff */
[CC--:B0-----:R-:W-:Y:S01]  /*13fb0*/  IADD3 R12, P6, R8.reuse, R3.reuse, RZ ;  /* 0x00000003080c7210 */ /* 0x0c1fe20007fde0ff */
[----:B------:R-:W-:Y:S01]  /*13fc0*/  VIADD R19, R17, UR6 ;  /* 0x0000000611137c36 */ /* 0x000fe20008000000 */
[----:B------:R-:W-:Y:S02]  /*13fd0*/  PRMT R25, R9, 0x7772, RZ ;  /* 0x0000777209197816 */ /* 0x000fe400000000ff */
[----:B------:R-:W-:Y:S01]  /*13fe0*/  LEA.HI.X.SX32 R13, R8, R2, 0x1, P6 ;  /* 0x00000002080d7211 */ /* 0x000fe200030f0eff */
[C---:B------:R-:W-:Y:S01]  /*13ff0*/  VIADD R8, R19.reuse, UR6 ;  /* 0x0000000613087c36 */ /* 0x040fe20008000000 */
[-C--:B-1----:R-:W-:Y:S01]  /*14000*/  IADD3 R14, P1, R19, R3.reuse, RZ ;  /* 0x00000003130e7210 */ /* 0x082fe20007f3e0ff */
[----:B------:R0:W-:Y:S01]  /*14010*/  @P5 STG.E.U8 desc[UR14][R4.64], R25 ;  /* 0x0000001904005986 */ /* 0x0001e2000c10110e */
[----:B------:R-:W-:-:S02]  /*14020*/  IADD3 R16, P6, R17, R3, RZ ;  /* 0x0000000311107210 */ /* 0x000fc40007fde0ff */
[-C--:B------:R-:W-:Y:S02]  /*14030*/  LEA.HI.X.SX32 R15, R19, R2.reuse, 0x1, P1 ;  /* 0x00000002130f7211 */ /* 0x080fe400008f0eff */
[----:B------:R-:W-:Y:S02]  /*14040*/  ISETP.LT.AND P1, PT, R20, UR7, !P0 ;  /* 0x0000000714007c0c */ /* 0x000fe4000c721270 */
[----:B------:R-:W-:Y:S02]  /*14050*/  ISETP.LT.AND P0, PT, R0, UR7, !P0 ;  /* 0x0000000700007c0c */ /* 0x000fe4000c701270 */
[----:B------:R-:W-:Y:S02]  /*14060*/  LEA.HI.X.SX32 R17, R17, R2, 0x1, P6 ;  /* 0x0000000211117211 */ /* 0x000fe400030f0eff */
[----:B------:R-:W-:Y:S02]  /*14070*/  PRMT R23, R9, 0x7773, RZ ;  /* 0x0000777309177816 */ /* 0x000fe400000000ff */
[----:B------:R-:W-:-:S02]  /*14080*/  IADD3 R18, P6, R8, R3, RZ ;  /* 0x0000000308127210 */ /* 0x000fc40007fde0ff */
[C---:B------:R-:W-:Y:S01]  /*14090*/  PRMT R21, R10.reuse, 0x7772, RZ ;  /* 0x000077720a157816 */ /* 0x040fe200000000ff */
[----:B------:R0:W-:Y:S01]  /*140a0*/  @P4 STG.E.U8 desc[UR14][R6.64], R23 ;  /* 0x0000001706004986 */ /* 0x0001e2000c10110e */
[----:B------:R-:W-:Y:S02]  /*140b0*/  PRMT R9, R10, 0x7773, RZ ;  /* 0x000077730a097816 */ /* 0x000fe400000000ff */
[C---:B------:R-:W-:Y:S01]  /*140c0*/  PRMT R3, R11.reuse, 0x7773, RZ ;  /* 0x000077730b037816 */ /* 0x040fe200000000ff */
[----:B------:R0:W-:Y:S01]  /*140d0*/  @P3 STG.E.U8 desc[UR14][R12.64], R21 ;  /* 0x000000150c003986 */ /* 0x0001e2000c10110e */
[----:B------:R-:W-:Y:S02]  /*140e0*/  PRMT R11, R11, 0x7772, RZ ;  /* 0x000077720b0b7816 */ /* 0x000fe400000000ff */
[----:B------:R-:W-:Y:S01]  /*140f0*/  LEA.HI.X.SX32 R19, R8, R2, 0x1, P6 ;  /* 0x0000000208137211 */ /* 0x000fe200030f0eff */
[----:B------:R0:W-:Y:S04]  /*14100*/  @P2 STG.E.U8 desc[UR14][R16.64], R9 ;  /* 0x0000000910002986 */ /* 0x0001e8000c10110e */
[----:B------:R0:W-:Y:S01]  /*14110*/  @P1 STG.E.U8 desc[UR14][R14.64], R11 ;  /* 0x0000000b0e001986 */ /* 0x0001e2000c10110e */
[----:B------:R-:W-:Y:S05]  /*14120*/  @!P0 EXIT ;  /* 0x000000000000894d */ /* 0x000fea0003800000 */
[----:B------:R-:W-:Y:S01]  /*14130*/  STG.E.U8 desc[UR14][R18.64], R3 ;  /* 0x0000000312007986 */ /* 0x000fe2000c10110e */
[----:B------:R-:W-:Y:S05]  /*14140*/  EXIT ;  /* 0x000000000000794d */ /* 0x000fea0003800000 */
.L_x_3:
[----:B------:R-:W-:-:S00]  /*14150*/  BRA `(.L_x_3) ;  /* 0xfffffffc00fc7947 */ /* 0x000fc0000383ffff */
[----:B------:R-:W-:-:S00]  /*14160*/  NOP ;  /* 0x0000000000007918 */ /* 0x000fc00000000000 */
        /* <DEDUP_REMOVED lines=9> */
.L_x_4:


//--------------------- .nv.shared.matmul_kernel  --------------------------
	.section	.nv.shared.matmul_kernel,"aw",@nobits
	.sectionflags	@""
	.align	16
	.zero		1024


//--------------------- .nv.shared.reserved.0     --------------------------
	.section	.nv.shared.reserved.0,"aw",@nobits
	.weak		__nv_reservedSMEM_offset_0_alias
	.size		__nv_reservedSMEM_offset_0_alias, 0, 0
	.other		__nv_reservedSMEM_offset_0_alias,@"STO_CUDA_RESERVED_SHARED STV_DEFAULT"
__nv_reservedSMEM_offset_0_alias:
	.zero		0


//--------------------- .nv.constant0.matmul_kernel --------------------------
	.section	.nv.constant0.matmul_kernel,"a",@progbits
	.sectionflags	@""
	.align	4
.nv.constant0.matmul_kernel:
	.zero		608


//--------------------- SYMBOLS --------------------------

	.type		.nv.reservedSmem.offset0,@object
	.size		.nv.reservedSmem.offset0,0x4
